	.target	sm_80

	.elftype	@"ET_EXEC"


//--------------------- .note.nv.tkinfo           --------------------------
	.section	.note.nv.tkinfo,"",@"SHT_NOTE"
	.sectionflags	@"SHF_NOTE_NV_TKINFO"
	.tkinfo
        /*0018*/ 	.word	0x00000002
        /*0030*/ 	.string	""
        /*0030*/ 	.string	"ptxas"
        /*0030*/ 	.string	"Cuda compilation tools, release 13.0, V13.0.88"
        /*0030*/ 	.string	"Build cuda_13.0.r13.0/compiler.36424714_0"
        /*0030*/ 	.string	"-v  -suppress-debug-info  -lineinfo  -arch sm_80 "



//--------------------- .note.nv.cuinfo           --------------------------
	.section	.note.nv.cuinfo,"",@"SHT_NOTE"
	.sectionflags	@"SHF_NOTE_NV_CUINFO"
        /*0018*/ 	.short	0x0002
        /*001a*/ 	.short	0x0050
        /*001c*/ 	.short	0x0082
	.zero		2


//--------------------- .nv.info                  --------------------------
	.section	.nv.info,"",@"SHT_CUDA_INFO"
	.align	4


	//----- nvinfo : EIATTR_REGCOUNT
	.align		4
        /*0000*/ 	.byte	0x04, 0x2f
        /*0002*/ 	.short	(.L_1 - .L_0)
	.align		4
.L_0:
        /*0004*/ 	.word	index@(matmul_kernel)
        /*0008*/ 	.word	0x000000ff


	//----- nvinfo : EIATTR_FRAME_SIZE
	.align		4
.L_1:
        /*000c*/ 	.byte	0x04, 0x11
        /*000e*/ 	.short	(.L_3 - .L_2)
	.align		4
.L_2:
        /*0010*/ 	.word	index@(matmul_kernel)
        /*0014*/ 	.word	0x00000678


	//----- nvinfo : EIATTR_MIN_STACK_SIZE
	.align		4
.L_3:
        /*0018*/ 	.byte	0x04, 0x12
        /*001a*/ 	.short	(.L_5 - .L_4)
	.align		4
.L_4:
        /*001c*/ 	.word	index@(matmul_kernel)
        /*0020*/ 	.word	0x00000678
.L_5:


//--------------------- .nv.info.matmul_kernel    --------------------------
	.section	.nv.info.matmul_kernel,"",@"SHT_CUDA_INFO"
	.sectionflags	@""
	.align	4


	//----- nvinfo : EIATTR_CUDA_API_VERSION
	.align		4
        /*0000*/ 	.byte	0x04, 0x37
        /*0002*/ 	.short	(.L_7 - .L_6)
.L_6:
        /*0004*/ 	.word	0x00000082


	//----- nvinfo : EIATTR_SW2861232_WAR
	.align		4
.L_7:
        /*0008*/ 	.byte	0x01, 0x35
	.zero		2


	//----- nvinfo : EIATTR_PARAM_CBANK
	.align		4
        /*000c*/ 	.byte	0x04, 0x0a
        /*000e*/ 	.short	(.L_9 - .L_8)
	.align		4
.L_8:
        /*0010*/ 	.word	index@(.nv.constant0.matmul_kernel)
        /*0014*/ 	.short	0x0160
        /*0016*/ 	.short	0x0050


	//----- nvinfo : EIATTR_CBANK_PARAM_SIZE
	.align		4
.L_9:
        /*0018*/ 	.byte	0x03, 0x19
        /*001a*/ 	.short	0x0050


	//----- nvinfo : EIATTR_KPARAM_INFO
	.align		4
        /*001c*/ 	.byte	0x04, 0x17
        /*001e*/ 	.short	(.L_11 - .L_10)
.L_10:
        /*0020*/ 	.word	0x00000000
        /*0024*/ 	.short	0x000d
        /*0026*/ 	.short	0x0048
        /*0028*/ 	.byte	0x00, 0xf4, 0x21, 0x00


	//----- nvinfo : EIATTR_KPARAM_INFO
	.align		4
.L_11:
        /*002c*/ 	.byte	0x04, 0x17
        /*002e*/ 	.short	(.L_13 - .L_12)
.L_12:
        /*0030*/ 	.word	0x00000000
        /*0034*/ 	.short	0x000c
        /*0036*/ 	.short	0x0040
        /*0038*/ 	.byte	0x00, 0xf4, 0x21, 0x00


	//----- nvinfo : EIATTR_KPARAM_INFO
	.align		4
.L_13:
        /*003c*/ 	.byte	0x04, 0x17
        /*003e*/ 	.short	(.L_15 - .L_14)
.L_14:
        /*0040*/ 	.word	0x00000000
        /*0044*/ 	.short	0x000b
        /*0046*/ 	.short	0x0038
        /*0048*/ 	.byte	0x00, 0xf0, 0x11, 0x00


	//----- nvinfo : EIATTR_KPARAM_INFO
	.align		4
.L_15:
        /*004c*/ 	.byte	0x04, 0x17
        /*004e*/ 	.short	(.L_17 - .L_16)
.L_16:
        /*0050*/ 	.word	0x00000000
        /*0054*/ 	.short	0x000a
        /*0056*/ 	.short	0x0034
        /*0058*/ 	.byte	0x00, 0xf0, 0x11, 0x00


	//----- nvinfo : EIATTR_KPARAM_INFO
	.align		4
.L_17:
        /*005c*/ 	.byte	0x04, 0x17
        /*005e*/ 	.short	(.L_19 - .L_18)
.L_18:
        /*0060*/ 	.word	0x00000000
        /*0064*/ 	.short	0x0009
        /*0066*/ 	.short	0x0030
        /*0068*/ 	.byte	0x00, 0xf0, 0x11, 0x00


	//----- nvinfo : EIATTR_KPARAM_INFO
	.align		4
.L_19:
        /*006c*/ 	.byte	0x04, 0x17
        /*006e*/ 	.short	(.L_21 - .L_20)
.L_20:
        /*0070*/ 	.word	0x00000000
        /*0074*/ 	.short	0x0008
        /*0076*/ 	.short	0x002c
        /*0078*/ 	.byte	0x00, 0xf0, 0x11, 0x00


	//----- nvinfo : EIATTR_KPARAM_INFO
	.align		4
.L_21:
        /*007c*/ 	.byte	0x04, 0x17
        /*007e*/ 	.short	(.L_23 - .L_22)
.L_22:
        /*0080*/ 	.word	0x00000000
        /*0084*/ 	.short	0x0007
        /*0086*/ 	.short	0x0028
        /*0088*/ 	.byte	0x00, 0xf0, 0x11, 0x00


	//----- nvinfo : EIATTR_KPARAM_INFO
	.align		4
.L_23:
        /*008c*/ 	.byte	0x04, 0x17
        /*008e*/ 	.short	(.L_25 - .L_24)
.L_24:
        /*0090*/ 	.word	0x00000000
        /*0094*/ 	.short	0x0006
        /*0096*/ 	.short	0x0024
        /*0098*/ 	.byte	0x00, 0xf0, 0x11, 0x00


	//----- nvinfo : EIATTR_KPARAM_INFO
	.align		4
.L_25:
        /*009c*/ 	.byte	0x04, 0x17
        /*009e*/ 	.short	(.L_27 - .L_26)
.L_26:
        /*00a0*/ 	.word	0x00000000
        /*00a4*/ 	.short	0x0005
        /*00a6*/ 	.short	0x0020
        /*00a8*/ 	.byte	0x00, 0xf0, 0x11, 0x00


	//----- nvinfo : EIATTR_KPARAM_INFO
	.align		4
.L_27:
        /*00ac*/ 	.byte	0x04, 0x17
        /*00ae*/ 	.short	(.L_29 - .L_28)
.L_28:
        /*00b0*/ 	.word	0x00000000
        /*00b4*/ 	.short	0x0004
        /*00b6*/ 	.short	0x001c
        /*00b8*/ 	.byte	0x00, 0xf0, 0x11, 0x00


	//----- nvinfo : EIATTR_KPARAM_INFO
	.align		4
.L_29:
        /*00bc*/ 	.byte	0x04, 0x17
        /*00be*/ 	.short	(.L_31 - .L_30)
.L_30:
        /*00c0*/ 	.word	0x00000000
        /*00c4*/ 	.short	0x0003
        /*00c6*/ 	.short	0x0018
        /*00c8*/ 	.byte	0x00, 0xf0, 0x11, 0x00


	//----- nvinfo : EIATTR_KPARAM_INFO
	.align		4
.L_31:
        /*00cc*/ 	.byte	0x04, 0x17
        /*00ce*/ 	.short	(.L_33 - .L_32)
.L_32:
        /*00d0*/ 	.word	0x00000000
        /*00d4*/ 	.short	0x0002
        /*00d6*/ 	.short	0x0010
        /*00d8*/ 	.byte	0x00, 0xf4, 0x21, 0x00


	//----- nvinfo : EIATTR_KPARAM_INFO
	.align		4
.L_33:
        /*00dc*/ 	.byte	0x04, 0x17
        /*00de*/ 	.short	(.L_35 - .L_34)
.L_34:
        /*00e0*/ 	.word	0x00000000
        /*00e4*/ 	.short	0x0001
        /*00e6*/ 	.short	0x0008
        /*00e8*/ 	.byte	0x00, 0xf4, 0x21, 0x00


	//----- nvinfo : EIATTR_KPARAM_INFO
	.align		4
.L_35:
        /*00ec*/ 	.byte	0x04, 0x17
        /*00ee*/ 	.short	(.L_37 - .L_36)
.L_36:
        /*00f0*/ 	.word	0x00000000
        /*00f4*/ 	.short	0x0000
        /*00f6*/ 	.short	0x0000
        /*00f8*/ 	.byte	0x00, 0xf4, 0x21, 0x00


	//----- nvinfo : EIATTR_MAXREG_COUNT
	.align		4
.L_37:
        /*00fc*/ 	.byte	0x03, 0x1b
        /*00fe*/ 	.short	0x00ff


	//----- nvinfo : EIATTR_NUM_BARRIERS
	.align		4
        /*0100*/ 	.byte	0x02, 0x4c
        /*0102*/ 	.byte	0x01
	.zero		1


	//----- nvinfo : EIATTR_ANNOTATIONS
	.align		4
        /*0104*/ 	.byte	0x04, 0x55
        /*0106*/ 	.short	(.L_39 - .L_38)


	//   ....[0]....
.L_38:
        /*0108*/ 	.word	0x00000001
        /*010c*/ 	.byte	0xe0, 0x08, 0x00, 0x00, 0x01, 0x00, 0x00, 0x00, 0x60, 0x0c, 0x00, 0x00, 0x01, 0x00, 0x00, 0x00
        /* <DEDUP_REMOVED lines=677> */
        /*2b6c*/ 	.byte	0xe0, 0x50, 0x01, 0x00


	//----- nvinfo : EIATTR_MERCURY_ISA_VERSION
	.align		4
.L_39:
        /*2b70*/ 	.byte	0x03, 0x5f
        /*2b72*/ 	.short	0x0000


	//----- nvinfo : EIATTR_EXIT_INSTR_OFFSETS
	.align		4
        /*2b74*/ 	.byte	0x04, 0x1c
        /*2b76*/ 	.short	(.L_41 - .L_40)


	//   ....[0]....
.L_40:
        /*2b78*/ 	.word	0x0001b2a0


	//   ....[1]....
        /*2b7c*/ 	.word	0x0001b2c0


	//----- nvinfo : EIATTR_REQNTID
	.align		4
.L_41:
        /*2b80*/ 	.byte	0x04, 0x10
        /*2b82*/ 	.short	(.L_43 - .L_42)
.L_42:
        /*2b84*/ 	.word	0x00000080
        /*2b88*/ 	.word	0x00000001
        /*2b8c*/ 	.word	0x00000001
.L_43:


//--------------------- .nv.callgraph             --------------------------
	.section	.nv.callgraph,"",@"SHT_CUDA_CALLGRAPH"
	.align	4
	.sectionentsize	8
	.align		4
        /*0000*/ 	.word	0x00000000
	.align		4
        /*0004*/ 	.word	0xffffffff
	.align		4
        /*0008*/ 	.word	0x00000000
	.align		4
        /*000c*/ 	.word	0xfffffffe
	.align		4
        /*0010*/ 	.word	0x00000000
	.align		4
        /*0014*/ 	.word	0xfffffffd
	.align		4
        /*0018*/ 	.word	0x00000000
	.align		4
        /*001c*/ 	.word	0xfffffffc


//--------------------- .nv.rel.action            --------------------------
	.section	.nv.rel.action,"",@"SHT_CUDA_RELOCINFO"
	.align	8
	.sectionentsize	8
        /*0000*/ 	.byte	0x73, 0x00, 0x00, 0x00, 0x00, 0x00, 0x00, 0x00, 0x00, 0x00, 0x00, 0x11, 0x25, 0x00, 0x05, 0x36


//--------------------- .nv.constant0.matmul_kernel --------------------------
	.section	.nv.constant0.matmul_kernel,"a",@progbits
	.sectionflags	@""
	.align	4
.nv.constant0.matmul_kernel:
	.zero		432


//--------------------- .text.matmul_kernel       --------------------------
	.section	.text.matmul_kernel,"ax",@progbits
	.sectioninfo	@"SHI_REGISTERS=255"
	.align	128
        .global         matmul_kernel
        .type           matmul_kernel,@function
        .size           matmul_kernel,(.L_x_3 - matmul_kernel)
        .other          matmul_kernel,@"STO_CUDA_ENTRY STV_DEFAULT"
matmul_kernel:
.text.matmul_kernel:
[----:B------:R-:W-:-:S03]  /*0000*/  IMAD.MOV.U32 R1, RZ, RZ, c[0x0][0x28] ;  /* 0x00000a00ff017624 */ /* 0x000fc600078e00ff */
[----:B------:R-:W-:Y:S01]  /*0010*/  IMAD.MOV.U32 R0, RZ, RZ, c[0x0][0x17c] ;  /* 0x00005f00ff007624 */ /* 0x000fe200078e00ff */
[----:B------:R-:W1:Y:S01]  /*0020*/  S2R R5, SR_CTAID.X ;  /* 0x0000000000057919 */ /* 0x000e620000002500 */
[----:B------:R-:W-:Y:S01]  /*0030*/  IADD3 R1, R1, -0x678, RZ ;  /* 0xfffff98801017810 */ /* 0x000fe20007ffe0ff */
[----:B------:R-:W-:Y:S01]  /*0040*/  IMAD.MOV.U32 R214, RZ, RZ, c[0x0][0x188] ;  /* 0x00006200ffd67624 */ /* 0x000fe200078e00ff */
[----:B------:R-:W-:Y:S01]  /*0050*/  ULDC.64 UR4, c[0x0][0x118] ;  /* 0x0000460000047ab9 */ /* 0x000fe20000000a00 */
[----:B------:R-:W-:Y:S01]  /*0060*/  IADD3 R0, R0, 0xff, RZ ;  /* 0x000000ff00007810 */ /* 0x000fe20007ffe0ff */
[----:B------:R-:W2:Y:S01]  /*0070*/  S2R R215, SR_TID.X ;  /* 0x0000000000d77919 */ /* 0x000ea20000002100 */
[C---:B------:R-:W-:Y:S01]  /*0080*/  IMAD.SHL.U32 R163, R214.reuse, 0x4, RZ ;  /* 0x00000004d6a37824 */ /* 0x040fe200078e00ff */
[----:B------:R-:W-:Y:S01]  /*0090*/  CS2R R228, SRZ ;  /* 0x0000000000e47805 */ /* 0x000fe2000001ff00 */
[----:B------:R-:W-:Y:S01]  /*00a0*/  SHF.R.S32.HI R3, RZ, 0x1f, R0 ;  /* 0x0000001fff037819 */ /* 0x000fe20000011400 */
[C---:B------:R-:W-:Y:S01]  /*00b0*/  IMAD R177, R214.reuse, 0xc, RZ ;  /* 0x0000000cd6b17824 */ /* 0x040fe200078e02ff */
[----:B------:R-:W-:Y:S01]  /*00c0*/  CS2R R230, SRZ ;  /* 0x0000000000e67805 */ /* 0x000fe2000001ff00 */
[C---:B------:R-:W-:Y:S01]  /*00d0*/  IMAD.SHL.U32 R168, R214.reuse, 0x2, RZ ;  /* 0x00000002d6a87824 */ /* 0x040fe200078e00ff */
[----:B------:R-:W-:Y:S01]  /*00e0*/  LEA.HI R3, R3, R0, RZ, 0x8 ;  /* 0x0000000003037211 */ /* 0x000fe200078f40ff */
[----:B------:R-:W-:-:S02]  /*00f0*/  IMAD R184, R214, 0x3, RZ ;  /* 0x00000003d6b87824 */ /* 0x000fc400078e02ff */
[C---:B------:R-:W-:Y:S01]  /*0100*/  IMAD R167, R214.reuse, 0x14, RZ ;  /* 0x00000014d6a77824 */ /* 0x040fe200078e02ff */
[----:B------:R-:W-:Y:S01]  /*0110*/  SHF.R.S32.HI R3, RZ, 0x8, R3 ;  /* 0x00000008ff037819 */ /* 0x000fe20000011403 */
[C---:B------:R-:W-:Y:S02]  /*0120*/  IMAD R162, R214.reuse, 0x5, RZ ;  /* 0x00000005d6a27824 */ /* 0x040fe400078e02ff */
[C---:B------:R-:W-:Y:S02]  /*0130*/  IMAD R152, R214.reuse, 0x18, RZ ;  /* 0x00000018d6987824 */ /* 0x040fe400078e02ff */
[----:B------:R-:W-:Y:S02]  /*0140*/  IMAD.SHL.U32 R4, R3, 0x8, RZ ;  /* 0x0000000803047824 */ /* 0x000fe400078e00ff */
[C---:B------:R-:W-:Y:S01]  /*0150*/  IMAD R171, R214.reuse, 0x1c, RZ ;  /* 0x0000001cd6ab7824 */ /* 0x040fe200078e02ff */
[----:B-1----:R-:W-:Y:S01]  /*0160*/  IABS R8, R5 ;  /* 0x0000000500087213 */ /* 0x002fe20000000000 */
[C---:B------:R-:W-:Y:S01]  /*0170*/  IMAD R172, R214.reuse, 0x6, RZ ;  /* 0x00000006d6ac7824 */ /* 0x040fe200078e02ff */
[-C--:B------:R-:W-:Y:S01]  /*0180*/  IABS R7, R4.reuse ;  /* 0x0000000400077213 */ /* 0x080fe20000000000 */
[C---:B------:R-:W-:Y:S01]  /*0190*/  IMAD R193, R214.reuse, 0x7, RZ ;  /* 0x00000007d6c17824 */ /* 0x040fe200078e02ff */
[----:B------:R-:W-:Y:S01]  /*01a0*/  IABS R10, R4 ;  /* 0x00000004000a7213 */ /* 0x000fe20000000000 */
[C---:B------:R-:W-:Y:S01]  /*01b0*/  IMAD R194, R214.reuse, 0x24, RZ ;  /* 0x00000024d6c27824 */ /* 0x040fe200078e02ff */
[----:B------:R-:W1:Y:S01]  /*01c0*/  I2F.RP R0, R7 ;  /* 0x0000000700007306 */ /* 0x000e620000209400 */
[C---:B--2---:R-:W-:Y:S01]  /*01d0*/  LOP3.LUT R216, R215.reuse, 0x7f, RZ, 0xc0, !PT ;  /* 0x0000007fd7d87812 */ /* 0x044fe200078ec0ff */
[C---:B------:R-:W-:Y:S01]  /*01e0*/  IMAD.SHL.U32 R175, R214.reuse, 0x8, RZ ;  /* 0x00000008d6af7824 */ /* 0x040fe200078e00ff */
[----:B------:R-:W-:Y:S01]  /*01f0*/  LOP3.LUT R221, R215, 0x1f, RZ, 0xc0, !PT ;  /* 0x0000001fd7dd7812 */ /* 0x000fe200078ec0ff */
[----:B------:R-:W-:-:S02]  /*0200*/  IMAD R165, R214, 0x9, RZ ;  /* 0x00000009d6a57824 */ /* 0x000fc400078e02ff */
[C---:B------:R-:W-:Y:S02]  /*0210*/  IMAD R174, R214.reuse, 0x28, RZ ;  /* 0x00000028d6ae7824 */ /* 0x040fe400078e02ff */
[C---:B------:R-:W-:Y:S02]  /*0220*/  IMAD R164, R214.reuse, 0x2c, RZ ;  /* 0x0000002cd6a47824 */ /* 0x040fe400078e02ff */
[C---:B------:R-:W-:Y:S02]  /*0230*/  IMAD R154, R214.reuse, 0xa, RZ ;  /* 0x0000000ad69a7824 */ /* 0x040fe400078e02ff */
[C---:B------:R-:W-:Y:S02]  /*0240*/  IMAD R187, R214.reuse, 0xb, RZ ;  /* 0x0000000bd6bb7824 */ /* 0x040fe400078e02ff */
[C---:B------:R-:W-:Y:S01]  /*0250*/  IMAD R204, R214.reuse, 0x30, RZ ;  /* 0x00000030d6cc7824 */ /* 0x040fe200078e02ff */
[----:B-1----:R-:W1:Y:S01]  /*0260*/  MUFU.RCP R0, R0 ;  /* 0x0000000000007308 */ /* 0x002e620000001000 */
[----:B------:R-:W-:-:S02]  /*0270*/  IMAD R196, R214, 0x34, RZ ;  /* 0x00000034d6c47824 */ /* 0x000fc400078e02ff */
[C---:B------:R-:W-:Y:S02]  /*0280*/  IMAD R157, R214.reuse, 0xd, RZ ;  /* 0x0000000dd69d7824 */ /* 0x040fe400078e02ff */
[C---:B------:R-:W-:Y:S02]  /*0290*/  IMAD R176, R214.reuse, 0x38, RZ ;  /* 0x00000038d6b07824 */ /* 0x040fe400078e02ff */
[C---:B------:R-:W-:Y:S02]  /*02a0*/  IMAD R156, R214.reuse, 0x3c, RZ ;  /* 0x0000003cd69c7824 */ /* 0x040fe400078e02ff */
[C---:B------:R-:W-:Y:S02]  /*02b0*/  IMAD R153, R214.reuse, 0xe, RZ ;  /* 0x0000000ed6997824 */ /* 0x040fe400078e02ff */
[C---:B------:R-:W-:Y:S02]  /*02c0*/  IMAD R182, R214.reuse, 0xf, RZ ;  /* 0x0000000fd6b67824 */ /* 0x040fe400078e02ff */
[----:B------:R-:W-:-:S02]  /*02d0*/  IMAD R186, R214, 0x44, RZ ;  /* 0x00000044d6ba7824 */ /* 0x000fc400078e02ff */
[----:B------:R-:W-:Y:S01]  /*02e0*/  IMAD.SHL.U32 R179, R214, 0x10, RZ ;  /* 0x00000010d6b37824 */ /* 0x000fe200078e00ff */
[----:B-1----:R-:W-:Y:S01]  /*02f0*/  IADD3 R2, R0, 0xffffffe, RZ ;  /* 0x0ffffffe00027810 */ /* 0x002fe20007ffe0ff */
[----:B------:R-:W-:Y:S02]  /*0300*/  IMAD.MOV R0, RZ, RZ, -R10 ;  /* 0x000000ffff007224 */ /* 0x000fe400078e0a0a */
[C---:B------:R-:W-:Y:S01]  /*0310*/  IMAD R159, R214.reuse, 0x11, RZ ;  /* 0x00000011d69f7824 */ /* 0x040fe200078e02ff */
[----:B------:R1:W2:Y:S01]  /*0320*/  F2I.FTZ.U32.TRUNC.NTZ R3, R2 ;  /* 0x0000000200037305 */ /* 0x0002a2000021f000 */
[C---:B------:R-:W-:Y:S02]  /*0330*/  IMAD R178, R214.reuse, 0x48, RZ ;  /* 0x00000048d6b27824 */ /* 0x040fe400078e02ff */
[C---:B------:R-:W-:Y:S02]  /*0340*/  IMAD R158, R214.reuse, 0x4c, RZ ;  /* 0x0000004cd69e7824 */ /* 0x040fe400078e02ff */
[----:B------:R-:W-:-:S02]  /*0350*/  IMAD R189, R214, 0x12, RZ ;  /* 0x00000012d6bd7824 */ /* 0x000fc400078e02ff */
[C---:B------:R-:W-:Y:S02]  /*0360*/  IMAD R170, R214.reuse, 0x13, RZ ;  /* 0x00000013d6aa7824 */ /* 0x040fe400078e02ff */
[----:B-1----:R-:W-:Y:S02]  /*0370*/  IMAD.MOV.U32 R2, RZ, RZ, RZ ;  /* 0x000000ffff027224 */ /* 0x002fe400078e00ff */
[C---:B------:R-:W-:Y:S02]  /*0380*/  IMAD R208, R214.reuse, 0x50, RZ ;  /* 0x00000050d6d07824 */ /* 0x040fe400078e02ff */
[C---:B------:R-:W-:Y:S02]  /*0390*/  IMAD R188, R214.reuse, 0x54, RZ ;  /* 0x00000054d6bc7824 */ /* 0x040fe400078e02ff */
[----:B------:R-:W-:Y:S02]  /*03a0*/  IMAD R161, R214, 0x15, RZ ;  /* 0x00000015d6a17824 */ /* 0x000fe400078e02ff */
[----:B--2---:R-:W-:-:S02]  /*03b0*/  IMAD.MOV R6, RZ, RZ, -R3 ;  /* 0x000000ffff067224 */ /* 0x004fc400078e0a03 */
[----:B------:R-:W-:Y:S02]  /*03c0*/  IMAD R166, R214, 0x58, RZ ;  /* 0x00000058d6a67824 */ /* 0x000fe400078e02ff */
[----:B------:R-:W-:Y:S02]  /*03d0*/  IMAD R9, R6, R7, RZ ;  /* 0x0000000706097224 */ /* 0x000fe400078e02ff */
[----:B------:R-:W-:Y:S02]  /*03e0*/  IMAD.MOV.U32 R6, RZ, RZ, R8 ;  /* 0x000000ffff067224 */ /* 0x000fe400078e0008 */
[----:B------:R-:W-:-:S04]  /*03f0*/  IMAD.HI.U32 R3, R3, R9, R2 ;  /* 0x0000000903037227 */ /* 0x000fc800078e0002 */
[----:B------:R-:W-:Y:S02]  /*0400*/  IMAD R160, R214, 0x5c, RZ ;  /* 0x0000005cd6a07824 */ /* 0x000fe400078e02ff */
[----:B------:R-:W-:-:S04]  /*0410*/  IMAD.HI.U32 R3, R3, R6, RZ ;  /* 0x0000000603037227 */ /* 0x000fc800078e00ff */
[----:B------:R-:W-:Y:S02]  /*0420*/  IMAD R0, R3, R0, R6 ;  /* 0x0000000003007224 */ /* 0x000fe400078e0206 */
[C---:B------:R-:W-:Y:S02]  /*0430*/  IMAD R183, R214.reuse, 0x16, RZ ;  /* 0x00000016d6b77824 */ /* 0x040fe400078e02ff */
[C---:B------:R-:W-:Y:S01]  /*0440*/  IMAD R173, R214.reuse, 0x17, RZ ;  /* 0x00000017d6ad7824 */ /* 0x040fe200078e02ff */
[----:B------:R-:W-:Y:S01]  /*0450*/  ISETP.GT.U32.AND P1, PT, R7, R0, PT ;  /* 0x000000000700720c */ /* 0x000fe20003f24070 */
[C---:B------:R-:W-:Y:S02]  /*0460*/  IMAD R198, R214.reuse, 0x60, RZ ;  /* 0x00000060d6c67824 */ /* 0x040fe400078e02ff */
[C---:B------:R-:W-:Y:S02]  /*0470*/  IMAD R192, R214.reuse, 0x64, RZ ;  /* 0x00000064d6c07824 */ /* 0x040fe400078e02ff */
[----:B------:R-:W-:-:S02]  /*0480*/  IMAD R155, R214, 0x19, RZ ;  /* 0x00000019d69b7824 */ /* 0x000fc400078e02ff */
[C---:B------:R-:W-:Y:S02]  /*0490*/  IMAD R202, R214.reuse, 0x70, RZ ;  /* 0x00000070d6ca7824 */ /* 0x040fe400078e02ff */
[----:B------:R-:W-:Y:S02]  /*04a0*/  IMAD R217, R214, 0x1e, RZ ;  /* 0x0000001ed6d97824 */ /* 0x000fe400078e02ff */
[----:B------:R-:W-:Y:S02]  /*04b0*/  IMAD.SHL.U32 R224, R216, 0x4, RZ ;  /* 0x00000004d8e07824 */ /* 0x000fe400078e00ff */
[----:B------:R-:W-:Y:S01]  /*04c0*/  @!P1 IMAD.IADD R0, R0, 0x1, -R7 ;  /* 0x0000000100009824 */ /* 0x000fe200078e0a07 */
[----:B------:R-:W-:Y:S01]  /*04d0*/  @!P1 IADD3 R3, R3, 0x1, RZ ;  /* 0x0000000103039810 */ /* 0x000fe20007ffe0ff */
[----:B------:R-:W-:Y:S01]  /*04e0*/  IMAD.SHL.U32 R219, R214, 0x20, RZ ;  /* 0x00000020d6db7824 */ /* 0x000fe200078e00ff */
[----:B------:R-:W-:Y:S02]  /*04f0*/  ISETP.NE.AND P1, PT, R4, RZ, PT ;  /* 0x000000ff0400720c */ /* 0x000fe40003f25270 */
[----:B------:R-:W-:-:S02]  /*0500*/  ISETP.GE.U32.AND P0, PT, R0, R7, PT ;  /* 0x000000070000720c */ /* 0x000fc40003f06070 */
[----:B------:R-:W-:Y:S02]  /*0510*/  LOP3.LUT R0, R5, R4, RZ, 0x3c, !PT ;  /* 0x0000000405007212 */ /* 0x000fe400078e3cff */
[----:B------:R-:W-:Y:S02]  /*0520*/  LOP3.LUT R223, R224, 0x20, RZ, 0x3c, !PT ;  /* 0x00000020e0df7812 */ /* 0x000fe400078e3cff */
[----:B------:R-:W-:Y:S01]  /*0530*/  ISETP.GE.AND P2, PT, R0, RZ, PT ;  /* 0x000000ff0000720c */ /* 0x000fe20003f46270 */
[----:B------:R-:W-:Y:S01]  /*0540*/  IMAD.MOV.U32 R0, RZ, RZ, c[0x0][0x178] ;  /* 0x00005e00ff007624 */ /* 0x000fe200078e00ff */
[C---:B------:R-:W-:Y:S02]  /*0550*/  LOP3.LUT R222, R224.reuse, 0x40, RZ, 0x3c, !PT ;  /* 0x00000040e0de7812 */ /* 0x040fe400078e3cff */
[----:B------:R-:W-:Y:S02]  /*0560*/  LOP3.LUT R218, R224, 0x60, RZ, 0x3c, !PT ;  /* 0x00000060e0da7812 */ /* 0x000fe400078e3cff */
[----:B------:R-:W-:-:S02]  /*0570*/  IADD3 R0, R0, 0x7f, RZ ;  /* 0x0000007f00007810 */ /* 0x000fc40007ffe0ff */
[----:B------:R-:W-:-:S05]  /*0580*/  @P0 IADD3 R3, R3, 0x1, RZ ;  /* 0x0000000103030810 */ /* 0x000fca0007ffe0ff */
[----:B------:R-:W-:Y:S01]  /*0590*/  IMAD.MOV.U32 R2, RZ, RZ, R3 ;  /* 0x000000ffff027224 */ /* 0x000fe200078e0003 */
[----:B------:R-:W-:-:S03]  /*05a0*/  SHF.R.S32.HI R3, RZ, 0x1f, R0 ;  /* 0x0000001fff037819 */ /* 0x000fc60000011400 */
[----:B------:R-:W-:Y:S01]  /*05b0*/  @!P2 IMAD.MOV R2, RZ, RZ, -R2 ;  /* 0x000000ffff02a224 */ /* 0x000fe200078e0a02 */
[----:B------:R-:W-:Y:S02]  /*05c0*/  @!P1 LOP3.LUT R2, RZ, R4, RZ, 0x33, !PT ;  /* 0x00000004ff029212 */ /* 0x000fe400078e33ff */
[----:B------:R-:W-:-:S03]  /*05d0*/  LEA.HI R3, R3, R0, RZ, 0x7 ;  /* 0x0000000003037211 */ /* 0x000fc600078f38ff */
[----:B------:R-:W-:Y:S02]  /*05e0*/  IMAD.SHL.U32 R12, R2, 0x8, RZ ;  /* 0x00000008020c7824 */ /* 0x000fe400078e00ff */
[----:B------:R-:W-:-:S03]  /*05f0*/  IMAD.MOV R2, RZ, RZ, -R2 ;  /* 0x000000ffff027224 */ /* 0x000fc600078e0a02 */
[----:B------:R-:W-:Y:S01]  /*0600*/  LEA.HI.SX32 R3, R3, -R12, 0x19 ;  /* 0x8000000c03037211 */ /* 0x000fe200078fcaff */
[----:B------:R-:W-:Y:S02]  /*0610*/  IMAD R11, R4, R2, R5 ;  /* 0x00000002040b7224 */ /* 0x000fe400078e0205 */
[----:B------:R-:W-:Y:S01]  /*0620*/  IMAD.MOV.U32 R2, RZ, RZ, RZ ;  /* 0x000000ffff027224 */ /* 0x000fe200078e00ff */
[----:B------:R-:W-:Y:S02]  /*0630*/  IMNMX R14, R3, 0x8, PT ;  /* 0x00000008030e7817 */ /* 0x000fe40003800200 */
[----:B------:R-:W-:Y:S02]  /*0640*/  IABS R4, R11 ;  /* 0x0000000b00047213 */ /* 0x000fe40000000000 */
[----:B------:R-:W-:-:S04]  /*0650*/  IABS R7, R14 ;  /* 0x0000000e00077213 */ /* 0x000fc80000000000 */
[----:B------:R-:W1:Y:S08]  /*0660*/  I2F.RP R0, R7 ;  /* 0x0000000700007306 */ /* 0x000e700000209400 */
[----:B-1----:R-:W1:Y:S02]  /*0670*/  MUFU.RCP R0, R0 ;  /* 0x0000000000007308 */ /* 0x002e640000001000 */
[----:B-1----:R-:W-:-:S02]  /*0680*/  IADD3 R3, R0, 0xffffffe, RZ ;  /* 0x0ffffffe00037810 */ /* 0x002fc40007ffe0ff */
[----:B------:R-:W-:-:S04]  /*0690*/  IABS R0, c[0x0][0x17c] ;  /* 0x00005f0000007a13 */ /* 0x000fc80000000000 */
[----:B------:R-:W1:Y:S02]  /*06a0*/  F2I.FTZ.U32.TRUNC.NTZ R3, R3 ;  /* 0x0000000300037305 */ /* 0x000e64000021f000 */
[----:B-1----:R-:W-:-:S04]  /*06b0*/  IMAD.MOV R6, RZ, RZ, -R3 ;  /* 0x000000ffff067224 */ /* 0x002fc800078e0a03 */
[----:B------:R-:W-:Y:S01]  /*06c0*/  IMAD R5, R6, R7, RZ ;  /* 0x0000000706057224 */ /* 0x000fe200078e02ff */
[----:B------:R-:W-:-:S03]  /*06d0*/  IABS R6, R14 ;  /* 0x0000000e00067213 */ /* 0x000fc60000000000 */
[----:B------:R-:W-:-:S04]  /*06e0*/  IMAD.HI.U32 R2, R3, R5, R2 ;  /* 0x0000000503027227 */ /* 0x000fc800078e0002 */
[----:B------:R-:W-:Y:S02]  /*06f0*/  IMAD.MOV R5, RZ, RZ, -R6 ;  /* 0x000000ffff057224 */ /* 0x000fe400078e0a06 */
[----:B------:R-:W-:Y:S01]  /*0700*/  IMAD.HI.U32 R3, R2, R4, RZ ;  /* 0x0000000402037227 */ /* 0x000fe200078e00ff */
[----:B------:R-:W1:Y:S01]  /*0710*/  I2F.RP R6, R0 ;  /* 0x0000000000067306 */ /* 0x000e620000209400 */
[----:B------:R-:W-:Y:S02]  /*0720*/  IABS R2, c[0x0][0x178] ;  /* 0x00005e0000027a13 */ /* 0x000fe40000000000 */
[----:B------:R-:W-:-:S05]  /*0730*/  IMAD R4, R3, R5, R4 ;  /* 0x0000000503047224 */ /* 0x000fca00078e0204 */
[----:B------:R-:W-:Y:S01]  /*0740*/  ISETP.GT.U32.AND P1, PT, R7, R4, PT ;  /* 0x000000040700720c */ /* 0x000fe20003f24070 */
[----:B------:R-:W2:Y:S08]  /*0750*/  I2F.RP R5, R2 ;  /* 0x0000000200057306 */ /* 0x000eb00000209400 */
[----:B-1----:R-:W1:Y:S04]  /*0760*/  MUFU.RCP R6, R6 ;  /* 0x0000000600067308 */ /* 0x002e680000001000 */
[----:B------:R-:W-:Y:S01]  /*0770*/  @!P1 IMAD.IADD R4, R4, 0x1, -R7 ;  /* 0x0000000104049824 */ /* 0x000fe200078e0a07 */
[----:B------:R-:W-:-:S02]  /*0780*/  @!P1 IADD3 R3, R3, 0x1, RZ ;  /* 0x0000000103039810 */ /* 0x000fc40007ffe0ff */
[----:B------:R-:W-:Y:S01]  /*0790*/  ISETP.NE.AND P1, PT, R14, RZ, PT ;  /* 0x000000ff0e00720c */ /* 0x000fe20003f25270 */
[----:B--2---:R-:W2:Y:S01]  /*07a0*/  MUFU.RCP R5, R5 ;  /* 0x0000000500057308 */ /* 0x004ea20000001000 */
[----:B------:R-:W-:Y:S02]  /*07b0*/  ISETP.GE.U32.AND P0, PT, R4, R7, PT ;  /* 0x000000070400720c */ /* 0x000fe40003f06070 */
[----:B------:R-:W-:-:S04]  /*07c0*/  LOP3.LUT R4, R11, R14, RZ, 0x3c, !PT ;  /* 0x0000000e0b047212 */ /* 0x000fc800078e3cff */
[----:B------:R-:W-:Y:S02]  /*07d0*/  ISETP.GE.AND P2, PT, R4, RZ, PT ;  /* 0x000000ff0400720c */ /* 0x000fe40003f46270 */
[----:B-1----:R-:W-:Y:S02]  /*07e0*/  IADD3 R8, R6, 0xffffffe, RZ ;  /* 0x0ffffffe06087810 */ /* 0x002fe40007ffe0ff */
[----:B------:R-:W-:Y:S02]  /*07f0*/  SHF.R.U32.HI R4, RZ, 0x5, R215 ;  /* 0x00000005ff047819 */ /* 0x000fe400000116d7 */
[----:B------:R1:W3:Y:S01]  /*0800*/  F2I.FTZ.U32.TRUNC.NTZ R9, R8 ;  /* 0x0000000800097305 */ /* 0x0002e2000021f000 */
[----:B------:R-:W-:Y:S02]  /*0810*/  @P0 IADD3 R3, R3, 0x1, RZ ;  /* 0x0000000103030810 */ /* 0x000fe40007ffe0ff */
[----:B------:R-:W-:Y:S02]  /*0820*/  SGXT.U32 R4, R4, 0x2 ;  /* 0x000000020404781a */ /* 0x000fe40000000000 */
[----:B--2---:R-:W-:Y:S01]  /*0830*/  IADD3 R6, R5, 0xffffffe, RZ ;  /* 0x0ffffffe05067810 */ /* 0x004fe20007ffe0ff */
[----:B------:R-:W-:-:S02]  /*0840*/  IMAD.MOV.U32 R15, RZ, RZ, R3 ;  /* 0x000000ffff0f7224 */ /* 0x000fc400078e0003 */
[----:B-1----:R-:W-:Y:S01]  /*0850*/  IMAD.MOV.U32 R8, RZ, RZ, RZ ;  /* 0x000000ffff087224 */ /* 0x002fe200078e00ff */
[----:B------:R-:W1:Y:S01]  /*0860*/  F2I.FTZ.U32.TRUNC.NTZ R7, R6 ;  /* 0x0000000600077305 */ /* 0x000e62000021f000 */
[----:B------:R-:W-:Y:S01]  /*0870*/  @!P2 IMAD.MOV R15, RZ, RZ, -R15 ;  /* 0x000000ffff0fa224 */ /* 0x000fe200078e0a0f */
[----:B------:R-:W-:Y:S01]  /*0880*/  @!P1 LOP3.LUT R15, RZ, R14, RZ, 0x33, !PT ;  /* 0x0000000eff0f9212 */ /* 0x000fe200078e33ff */
[----:B---3--:R-:W-:-:S04]  /*0890*/  IMAD.MOV R3, RZ, RZ, -R9 ;  /* 0x000000ffff037224 */ /* 0x008fc800078e0a09 */
[----:B------:R-:W-:Y:S02]  /*08a0*/  IMAD.SHL.U32 R13, R15, 0x100, RZ ;  /* 0x000001000f0d7824 */ /* 0x000fe400078e00ff */
[----:B------:R-:W-:-:S03]  /*08b0*/  IMAD R5, R3, R0, RZ ;  /* 0x0000000003057224 */ /* 0x000fc600078e02ff */
[----:B------:R-:W-:Y:S01]  /*08c0*/  LOP3.LUT R4, R13, R4, RZ, 0xfc, !PT ;  /* 0x000000040d047212 */ /* 0x000fe200078efcff */
[----:B------:R-:W-:Y:S01]  /*08d0*/  IMAD.HI.U32 R5, R9, R5, R8 ;  /* 0x0000000509057227 */ /* 0x000fe200078e0008 */
[----:B------:R2:W-:Y:S02]  /*08e0*/  STL [R1+0x258], R13 ;  /* 0x0002580d01007387 */ /* 0x0005e40000100800 */
[----:B------:R-:W-:Y:S01]  /*08f0*/  IABS R3, R4 ;  /* 0x0000000400037213 */ /* 0x000fe20000000000 */
[----:B-1----:R-:W-:Y:S01]  /*0900*/  IMAD.MOV R17, RZ, RZ, -R7 ;  /* 0x000000ffff117224 */ /* 0x002fe200078e0a07 */
[C---:B------:R-:W-:Y:S01]  /*0910*/  LOP3.LUT R18, R4.reuse, 0xfc, RZ, 0xfc, !PT ;  /* 0x000000fc04127812 */ /* 0x040fe200078efcff */
[----:B------:R-:W-:Y:S01]  /*0920*/  IMAD.MOV R9, RZ, RZ, -R15 ;  /* 0x000000ffff097224 */ /* 0x000fe200078e0a0f */
[C---:B------:R-:W-:Y:S01]  /*0930*/  LOP3.LUT R16, R4.reuse, 0x4, RZ, 0xfc, !PT ;  /* 0x0000000404107812 */ /* 0x040fe200078efcff */
[----:B------:R-:W-:Y:S01]  /*0940*/  IMAD.MOV.U32 R8, RZ, RZ, R3 ;  /* 0x000000ffff087224 */ /* 0x000fe200078e0003 */
[----:B------:R-:W-:Y:S01]  /*0950*/  LOP3.LUT R21, R4, 0x1c, RZ, 0xfc, !PT ;  /* 0x0000001c04157812 */ /* 0x000fe200078efcff */
[----:B------:R-:W-:Y:S01]  /*0960*/  IMAD.MOV.U32 R15, RZ, RZ, R17 ;  /* 0x000000ffff0f7224 */ /* 0x000fe200078e0011 */
[----:B--2---:R-:W-:Y:S01]  /*0970*/  IABS R13, R18 ;  /* 0x00000012000d7213 */ /* 0x004fe20000000000 */
[----:B------:R-:W-:Y:S01]  /*0980*/  IMAD.HI.U32 R3, R5, R8, RZ ;  /* 0x0000000805037227 */ /* 0x000fe200078e00ff */
[----:B------:R-:W-:-:S02]  /*0990*/  IABS R10, R16 ;  /* 0x00000010000a7213 */ /* 0x000fc40000000000 */
[----:B------:R-:W-:Y:S01]  /*09a0*/  ISETP.GE.AND P3, PT, R16, RZ, PT ;  /* 0x000000ff1000720c */ /* 0x000fe20003f66270 */
[----:B------:R-:W-:Y:S01]  /*09b0*/  IMAD.MOV R3, RZ, RZ, -R3 ;  /* 0x000000ffff037224 */ /* 0x000fe200078e0a03 */
[C---:B------:R-:W-:Y:S01]  /*09c0*/  LOP3.LUT R22, R4.reuse, 0x20, RZ, 0xfc, !PT ;  /* 0x0000002004167812 */ /* 0x040fe200078efcff */
[C---:B------:R-:W-:Y:S01]  /*09d0*/  IMAD.HI.U32 R6, R5.reuse, R13, RZ ;  /* 0x0000000d05067227 */ /* 0x040fe200078e00ff */
[----:B------:R-:W-:Y:S02]  /*09e0*/  LOP3.LUT R20, R4, 0x18, RZ, 0xfc, !PT ;  /* 0x0000001804147812 */ /* 0x000fe400078efcff */
[----:B------:R-:W-:Y:S01]  /*09f0*/  IABS R19, R22 ;  /* 0x0000001600137213 */ /* 0x000fe20000000000 */
[----:B------:R-:W-:Y:S01]  /*0a00*/  IMAD R3, R0, R3, R8 ;  /* 0x0000000300037224 */ /* 0x000fe200078e0208 */
[C---:B------:R-:W-:Y:S01]  /*0a10*/  LOP3.LUT R26, R4.reuse, 0x30, RZ, 0xfc, !PT ;  /* 0x00000030041a7812 */ /* 0x040fe200078efcff */
[----:B------:R-:W-:Y:S01]  /*0a20*/  IMAD.MOV R6, RZ, RZ, -R6 ;  /* 0x000000ffff067224 */ /* 0x000fe200078e0a06 */
[----:B------:R-:W-:Y:S01]  /*0a30*/  LOP3.LUT R27, R4, 0x34, RZ, 0xfc, !PT ;  /* 0x00000034041b7812 */ /* 0x000fe200078efcff */
[----:B------:R-:W-:Y:S01]  /*0a40*/  IMAD.HI.U32 R8, R5, R10, RZ ;  /* 0x0000000a05087227 */ /* 0x000fe200078e00ff */
[----:B------:R-:W-:-:S02]  /*0a50*/  ISETP.GT.U32.AND P0, PT, R0, R3, PT ;  /* 0x000000030000720c */ /* 0x000fc40003f04070 */
[----:B------:R-:W-:Y:S01]  /*0a60*/  IABS R23, R26 ;  /* 0x0000001a00177213 */ /* 0x000fe20000000000 */
[----:B------:R-:W-:Y:S01]  /*0a70*/  IMAD R13, R0, R6, R13 ;  /* 0x00000006000d7224 */ /* 0x000fe200078e020d */
[----:B------:R-:W-:Y:S01]  /*0a80*/  IABS R24, R27 ;  /* 0x0000001b00187213 */ /* 0x000fe20000000000 */
[----:B------:R-:W-:Y:S01]  /*0a90*/  IMAD R9, R14, R9, R11 ;  /* 0x000000090e097224 */ /* 0x000fe200078e020b */
[----:B------:R-:W-:Y:S01]  /*0aa0*/  LOP3.LUT R25, R4, 0x2c, RZ, 0xfc, !PT ;  /* 0x0000002c04197812 */ /* 0x000fe200078efcff */
[----:B------:R-:W-:Y:S01]  /*0ab0*/  IMAD R11, R15, R2, RZ ;  /* 0x000000020f0b7224 */ /* 0x000fe200078e02ff */
[----:B------:R-:W-:Y:S01]  /*0ac0*/  ISETP.GT.U32.AND P4, PT, R0, R13, PT ;  /* 0x0000000d0000720c */ /* 0x000fe20003f84070 */
[----:B------:R-:W-:Y:S01]  /*0ad0*/  IMAD.MOV R15, RZ, RZ, -R8 ;  /* 0x000000ffff0f7224 */ /* 0x000fe200078e0a08 */
[C---:B------:R-:W-:Y:S01]  /*0ae0*/  LOP3.LUT R30, R4.reuse, 0x3c, RZ, 0xfc, !PT ;  /* 0x0000003c041e7812 */ /* 0x040fe200078efcff */
[----:B------:R-:W-:Y:S01]  /*0af0*/  IMAD.MOV.U32 R6, RZ, RZ, RZ ;  /* 0x000000ffff067224 */ /* 0x000fe200078e00ff */
[C---:B------:R-:W-:Y:S01]  /*0b00*/  LOP3.LUT R29, R4.reuse, 0x38, RZ, 0xfc, !PT ;  /* 0x00000038041d7812 */ /* 0x040fe200078efcff */
[----:B------:R-:W-:Y:S01]  /*0b10*/  @!P0 IMAD.IADD R3, R3, 0x1, -R0 ;  /* 0x0000000103038824 */ /* 0x000fe200078e0a00 */
[----:B------:R-:W-:Y:S01]  /*0b20*/  LOP3.LUT R32, R4, 0x44, RZ, 0xfc, !PT ;  /* 0x0000004404207812 */ /* 0x000fe200078efcff */
[----:B------:R-:W-:Y:S01]  /*0b30*/  IMAD R8, R0, R15, R10 ;  /* 0x0000000f00087224 */ /* 0x000fe200078e020a */
[----:B------:R-:W-:Y:S01]  /*0b40*/  LOP3.LUT R10, R4, 0xc, RZ, 0xfc, !PT ;  /* 0x0000000c040a7812 */ /* 0x000fe200078efcff */
[----:B------:R-:W-:Y:S01]  /*0b50*/  IMAD.HI.U32 R7, R7, R11, R6 ;  /* 0x0000000b07077227 */ /* 0x000fe200078e0006 */
[----:B------:R-:W-:-:S02]  /*0b60*/  ISETP.GT.U32.AND P2, PT, R0, R3, PT ;  /* 0x000000030000720c */ /* 0x000fc40003f44070 */
[----:B------:R-:W-:Y:S01]  /*0b70*/  ISETP.GT.U32.AND P0, PT, R0, R8, PT ;  /* 0x000000080000720c */ /* 0x000fe20003f04070 */
[----:B------:R-:W-:Y:S01]  /*0b80*/  @!P4 IMAD.IADD R13, R13, 0x1, -R0 ;  /* 0x000000010d0dc824 */ /* 0x000fe200078e0a00 */
[----:B------:R-:W-:Y:S01]  /*0b90*/  LOP3.LUT R6, R4, 0x8, RZ, 0xfc, !PT ;  /* 0x0000000804067812 */ /* 0x000fe200078efcff */
[----:B------:R-:W-:Y:S01]  /*0ba0*/  IMAD.IADD R9, R12, 0x1, R9 ;  /* 0x000000010c097824 */ /* 0x000fe200078e0209 */
[----:B------:R-:W-:Y:S02]  /*0bb0*/  LOP3.LUT R11, R4, 0x10, RZ, 0xfc, !PT ;  /* 0x00000010040b7812 */ /* 0x000fe400078efcff */
[----:B------:R-:W-:Y:S01]  /*0bc0*/  ISETP.GT.U32.AND P4, PT, R0, R13, PT ;  /* 0x0000000d0000720c */ /* 0x000fe20003f84070 */
[----:B------:R-:W-:Y:S01]  /*0bd0*/  IMAD R64, R9, 0x80, R216 ;  /* 0x0000008009407824 */ /* 0x000fe200078e02d8 */
[----:B------:R-:W-:Y:S02]  /*0be0*/  IABS R12, R6 ;  /* 0x00000006000c7213 */ /* 0x000fe40000000000 */
[----:B------:R-:W-:Y:S01]  /*0bf0*/  IABS R14, R10 ;  /* 0x0000000a000e7213 */ /* 0x000fe20000000000 */
[--C-:B------:R-:W-:Y:S01]  /*0c00*/  @!P2 IMAD.IADD R3, R3, 0x1, -R0.reuse ;  /* 0x000000010303a824 */ /* 0x100fe200078e0a00 */
[----:B------:R-:W-:Y:S01]  /*0c10*/  ISETP.GE.AND P1, PT, R6, RZ, PT ;  /* 0x000000ff0600720c */ /* 0x000fe20003f26270 */
[----:B------:R-:W-:Y:S01]  /*0c20*/  @!P0 IMAD.IADD R8, R8, 0x1, -R0 ;  /* 0x0000000108088824 */ /* 0x000fe200078e0a00 */
[----:B------:R-:W-:Y:S01]  /*0c30*/  IABS R16, R11 ;  /* 0x0000000b00107213 */ /* 0x000fe20000000000 */
[C---:B------:R-:W-:Y:S01]  /*0c40*/  IMAD.HI.U32 R6, R5.reuse, R12, RZ ;  /* 0x0000000c05067227 */ /* 0x040fe200078e00ff */
[----:B------:R-:W-:Y:S01]  /*0c50*/  ISETP.GE.AND P2, PT, R4, RZ, PT ;  /* 0x000000ff0400720c */ /* 0x000fe20003f46270 */
[----:B------:R-:W-:Y:S01]  /*0c60*/  STL [R1+0x5a0], R64 ;  /* 0x0005a04001007387 */ /* 0x000fe20000100800 */
[----:B------:R-:W-:Y:S01]  /*0c70*/  ISETP.GE.AND P5, PT, R10, RZ, PT ;  /* 0x000000ff0a00720c */ /* 0x000fe20003fa6270 */
[----:B------:R-:W-:Y:S01]  /*0c80*/  IMAD.HI.U32 R10, R5, R14, RZ ;  /* 0x0000000e050a7227 */ /* 0x000fe200078e00ff */
[----:B------:R-:W-:-:S02]  /*0c90*/  ISETP.GE.AND P6, PT, R11, RZ, PT ;  /* 0x000000ff0b00720c */ /* 0x000fc40003fc6270 */
[----:B------:R-:W-:Y:S01]  /*0ca0*/  ISETP.GE.AND P0, PT, R18, RZ, PT ;  /* 0x000000ff1200720c */ /* 0x000fe20003f06270 */
[----:B------:R-:W-:Y:S01]  /*0cb0*/  @!P4 IMAD.IADD R13, R13, 0x1, -R0 ;  /* 0x000000010d0dc824 */ /* 0x000fe200078e0a00 */
[----:B------:R-:W-:Y:S01]  /*0cc0*/  ISETP.GT.U32.AND P4, PT, R0, R8, PT ;  /* 0x000000080000720c */ /* 0x000fe20003f84070 */
[C---:B------:R-:W-:Y:S01]  /*0cd0*/  IMAD.HI.U32 R11, R5.reuse, R16, RZ ;  /* 0x00000010050b7227 */ /* 0x040fe200078e00ff */
[----:B------:R-:W-:Y:S02]  /*0ce0*/  IABS R18, R21 ;  /* 0x0000001500127213 */ /* 0x000fe40000000000 */
[----:B------:R-:W-:Y:S01]  /*0cf0*/  IABS R28, R32 ;  /* 0x00000020001c7213 */ /* 0x000fe20000000000 */
[----:B------:R-:W-:Y:S01]  /*0d00*/  IMAD.MOV R15, RZ, RZ, -R6 ;  /* 0x000000ffff0f7224 */ /* 0x000fe200078e0a06 */
[C---:B------:R-:W-:Y:S01]  /*0d10*/  LOP3.LUT R31, R4.reuse, 0x40, RZ, 0xfc, !PT ;  /* 0x00000040041f7812 */ /* 0x040fe200078efcff */
[----:B------:R-:W-:Y:S01]  /*0d20*/  IMAD.MOV R17, RZ, RZ, -R10 ;  /* 0x000000ffff117224 */ /* 0x000fe200078e0a0a */
[C---:B------:R-:W-:Y:S01]  /*0d30*/  LOP3.LUT R33, R4.reuse, 0x48, RZ, 0xfc, !PT ;  /* 0x0000004804217812 */ /* 0x040fe200078efcff */
[----:B------:R-:W-:Y:S01]  /*0d40*/  IMAD.MOV.U32 R6, RZ, RZ, R3 ;  /* 0x000000ffff067224 */ /* 0x000fe200078e0003 */
[----:B------:R-:W-:Y:S01]  /*0d50*/  LOP3.LUT R37, R4, 0x5c, RZ, 0xfc, !PT ;  /* 0x0000005c04257812 */ /* 0x000fe200078efcff */
[----:B------:R-:W-:Y:S01]  /*0d60*/  IMAD R10, R0, R15, R12 ;  /* 0x0000000f000a7224 */ /* 0x000fe200078e020c */
[C---:B------:R-:W-:Y:S01]  /*0d70*/  LOP3.LUT R15, R4.reuse, 0x14, RZ, 0xfc, !PT ;  /* 0x00000014040f7812 */ /* 0x040fe200078efcff */
[----:B------:R-:W-:Y:S01]  /*0d80*/  IMAD.MOV R3, RZ, RZ, -R11 ;  /* 0x000000ffff037224 */ /* 0x000fe200078e0a0b */
[----:B------:R-:W-:Y:S01]  /*0d90*/  LOP3.LUT R34, R4, 0x58, RZ, 0xfc, !PT ;  /* 0x0000005804227812 */ /* 0x000fe200078efcff */
[----:B------:R-:W-:Y:S01]  /*0da0*/  @!P2 IMAD.MOV R6, RZ, RZ, -R6 ;  /* 0x000000ffff06a224 */ /* 0x000fe200078e0a06 */
[C---:B------:R-:W-:Y:S01]  /*0db0*/  ISETP.GT.U32.AND P2, PT, R0.reuse, R10, PT ;  /* 0x0000000a0000720c */ /* 0x040fe20003f44070 */
[----:B------:R-:W-:Y:S01]  /*0dc0*/  IMAD R12, R0, R3, R16 ;  /* 0x00000003000c7224 */ /* 0x000fe200078e0210 */
[----:B------:R-:W-:Y:S01]  /*0dd0*/  LOP3.LUT R38, R4, 0x64, RZ, 0xfc, !PT ;  /* 0x0000006404267812 */ /* 0x000fe200078efcff */
[----:B------:R-:W-:Y:S01]  /*0de0*/  IMAD R11, R0, R17, R14 ;  /* 0x00000011000b7224 */ /* 0x000fe200078e020e */
[----:B------:R-:W-:Y:S01]  /*0df0*/  IABS R14, R15 ;  /* 0x0000000f000e7213 */ /* 0x000fe20000000000 */
[----:B------:R-:W-:Y:S01]  /*0e00*/  IMAD.MOV.U32 R3, RZ, RZ, R13 ;  /* 0x000000ffff037224 */ /* 0x000fe200078e000d */
[----:B------:R-:W-:Y:S01]  /*0e10*/  IABS R17, R20 ;  /* 0x0000001400117213 */ /* 0x000fe20000000000 */
[----:B------:R-:W-:Y:S01]  /*0e20*/  @!P4 IMAD.IADD R8, R8, 0x1, -R0 ;  /* 0x000000010808c824 */ /* 0x000fe200078e0a00 */
[C---:B------:R-:W-:Y:S01]  /*0e30*/  ISETP.GT.U32.AND P4, PT, R0.reuse, R11, PT ;  /* 0x0000000b0000720c */ /* 0x040fe20003f84070 */
[----:B------:R-:W-:Y:S01]  /*0e40*/  @!P0 IMAD.MOV R3, RZ, RZ, -R3 ;  /* 0x000000ffff038224 */ /* 0x000fe200078e0a03 */
[----:B------:R-:W-:Y:S01]  /*0e50*/  ISETP.GT.U32.AND P0, PT, R0, R12, PT ;  /* 0x0000000c0000720c */ /* 0x000fe20003f04070 */
[----:B------:R-:W-:Y:S01]  /*0e60*/  IMAD.HI.U32 R13, R5, R14, RZ ;  /* 0x0000000e050d7227 */ /* 0x000fe200078e00ff */
[----:B------:R-:W-:-:S02]  /*0e70*/  IABS R35, R38 ;  /* 0x0000002600237213 */ /* 0x000fc40000000000 */
[----:B------:R-:W-:Y:S01]  /*0e80*/  LOP3.LUT R39, R4, 0x68, RZ, 0xfc, !PT ;  /* 0x0000006804277812 */ /* 0x000fe200078efcff */
[----:B------:R-:W-:Y:S01]  /*0e90*/  @!P2 IMAD.IADD R10, R10, 0x1, -R0 ;  /* 0x000000010a0aa824 */ /* 0x000fe200078e0a00 */
[----:B------:R-:W-:Y:S01]  /*0ea0*/  LOP3.LUT R40, R4, 0x6c, RZ, 0xfc, !PT ;  /* 0x0000006c04287812 */ /* 0x000fe200078efcff */
[----:B------:R-:W-:Y:S01]  /*0eb0*/  @!P3 IMAD.MOV R8, RZ, RZ, -R8 ;  /* 0x000000ffff08b224 */ /* 0x000fe200078e0a08 */
[----:B------:R-:W-:Y:S01]  /*0ec0*/  ISETP.GE.AND P3, PT, R15, RZ, PT ;  /* 0x000000ff0f00720c */ /* 0x000fe20003f66270 */
[----:B------:R-:W-:Y:S01]  /*0ed0*/  IMAD.MOV R13, RZ, RZ, -R13 ;  /* 0x000000ffff0d7224 */ /* 0x000fe200078e0a0d */
[----:B------:R-:W-:Y:S01]  /*0ee0*/  ISETP.GT.U32.AND P2, PT, R0, R10, PT ;  /* 0x0000000a0000720c */ /* 0x000fe20003f44070 */
[--C-:B------:R-:W-:Y:S01]  /*0ef0*/  @!P4 IMAD.IADD R11, R11, 0x1, -R0.reuse ;  /* 0x000000010b0bc824 */ /* 0x100fe200078e0a00 */
[----:B------:R-:W-:Y:S01]  /*0f00*/  IABS R36, R39 ;  /* 0x0000002700247213 */ /* 0x000fe20000000000 */
[----:B------:R-:W-:Y:S01]  /*0f10*/  @!P0 IMAD.IADD R12, R12, 0x1, -R0 ;  /* 0x000000010c0c8824 */ /* 0x000fe200078e0a00 */
[----:B------:R-:W-:Y:S01]  /*0f20*/  LOP3.LUT R41, R4, 0x70, RZ, 0xfc, !PT ;  /* 0x0000007004297812 */ /* 0x000fe200078efcff */
[----:B------:R-:W-:Y:S01]  /*0f30*/  IMAD.HI.U32 R15, R5, R18, RZ ;  /* 0x00000012050f7227 */ /* 0x000fe200078e00ff */
[----:B------:R-:W-:-:S02]  /*0f40*/  ISETP.GT.U32.AND P4, PT, R0, R11, PT ;  /* 0x0000000b0000720c */ /* 0x000fc40003f84070 */
[C---:B------:R-:W-:Y:S01]  /*0f50*/  ISETP.GT.U32.AND P0, PT, R0.reuse, R12, PT ;  /* 0x0000000c0000720c */ /* 0x040fe20003f04070 */
[----:B------:R-:W-:Y:S01]  /*0f60*/  IMAD R13, R0, R13, R14 ;  /* 0x0000000d000d7224 */ /* 0x000fe200078e020e */
[C---:B------:R-:W-:Y:S01]  /*0f70*/  LOP3.LUT R44, R4.reuse, 0x74, RZ, 0xfc, !PT ;  /* 0x00000074042c7812 */ /* 0x040fe200078efcff */
[C---:B------:R-:W-:Y:S01]  /*0f80*/  IMAD.HI.U32 R16, R5.reuse, R19, RZ ;  /* 0x0000001305107227 */ /* 0x040fe200078e00ff */
[C---:B------:R-:W-:Y:S02]  /*0f90*/  LOP3.LUT R47, R4.reuse, 0x80, RZ, 0xfc, !PT ;  /* 0x00000080042f7812 */ /* 0x040fe400078efcff */
[----:B------:R-:W-:Y:S01]  /*0fa0*/  LOP3.LUT R45, R4, 0x78, RZ, 0xfc, !PT ;  /* 0x00000078042d7812 */ /* 0x000fe200078efcff */
[----:B------:R-:W-:Y:S01]  /*0fb0*/  IMAD.MOV R15, RZ, RZ, -R15 ;  /* 0x000000ffff0f7224 */ /* 0x000fe200078e0a0f */
[----:B------:R-:W-:Y:S01]  /*0fc0*/  IABS R43, R47 ;  /* 0x0000002f002b7213 */ /* 0x000fe20000000000 */
[----:B------:R-:W-:Y:S01]  /*0fd0*/  @!P2 IMAD.IADD R10, R10, 0x1, -R0 ;  /* 0x000000010a0aa824 */ /* 0x000fe200078e0a00 */
[----:B------:R-:W-:Y:S01]  /*0fe0*/  ISETP.GT.U32.AND P2, PT, R0, R13, PT ;  /* 0x0000000d0000720c */ /* 0x000fe20003f44070 */
[----:B------:R-:W-:Y:S01]  /*0ff0*/  IMAD.MOV R16, RZ, RZ, -R16 ;  /* 0x000000ffff107224 */ /* 0x000fe200078e0a10 */
[----:B------:R-:W-:Y:S01]  /*1000*/  LOP3.LUT R46, R4, 0x7c, RZ, 0xfc, !PT ;  /* 0x0000007c042e7812 */ /* 0x000fe200078efcff */
[----:B------:R-:W-:Y:S01]  /*1010*/  IMAD R15, R0, R15, R18 ;  /* 0x0000000f000f7224 */ /* 0x000fe200078e0212 */
[----:B------:R-:W-:Y:S01]  /*1020*/  LOP3.LUT R48, R4, 0x84, RZ, 0xfc, !PT ;  /* 0x0000008404307812 */ /* 0x000fe200078efcff */
[----:B------:R-:W-:Y:S01]  /*1030*/  IMAD.HI.U32 R14, R5, R17, RZ ;  /* 0x00000011050e7227 */ /* 0x000fe200078e00ff */
[----:B------:R-:W-:-:S02]  /*1040*/  IABS R42, R46 ;  /* 0x0000002e002a7213 */ /* 0x000fc40000000000 */
[----:B------:R-:W-:Y:S01]  /*1050*/  LOP3.LUT R49, R4, 0x88, RZ, 0xfc, !PT ;  /* 0x0000008804317812 */ /* 0x000fe200078efcff */
[--C-:B------:R-:W-:Y:S01]  /*1060*/  @!P4 IMAD.IADD R11, R11, 0x1, -R0.reuse ;  /* 0x000000010b0bc824 */ /* 0x100fe200078e0a00 */
[----:B------:R-:W-:Y:S01]  /*1070*/  ISETP.GE.AND P4, PT, R20, RZ, PT ;  /* 0x000000ff1400720c */ /* 0x000fe20003f86270 */
[----:B------:R-:W-:Y:S01]  /*1080*/  IMAD R16, R0, R16, R19 ;  /* 0x0000001000107224 */ /* 0x000fe200078e0213 */
[----:B------:R-:W-:Y:S01]  /*1090*/  LOP3.LUT R20, R4, 0x24, RZ, 0xfc, !PT ;  /* 0x0000002404147812 */ /* 0x000fe200078efcff */
[----:B------:R-:W-:Y:S01]  /*10a0*/  @!P0 IMAD.IADD R12, R12, 0x1, -R0 ;  /* 0x000000010c0c8824 */ /* 0x000fe200078e0a00 */
[C---:B------:R-:W-:Y:S01]  /*10b0*/  ISETP.GT.U32.AND P0, PT, R0.reuse, R15, PT ;  /* 0x0000000f0000720c */ /* 0x040fe20003f04070 */
[----:B------:R-:W-:Y:S01]  /*10c0*/  IMAD.MOV R14, RZ, RZ, -R14 ;  /* 0x000000ffff0e7224 */ /* 0x000fe200078e0a0e */
[----:B------:R-:W-:Y:S01]  /*10d0*/  IABS R18, R20 ;  /* 0x0000001400127213 */ /* 0x000fe20000000000 */
[----:B------:R-:W-:Y:S01]  /*10e0*/  @!P6 IMAD.MOV R12, RZ, RZ, -R12 ;  /* 0x000000ffff0ce224 */ /* 0x000fe200078e0a0c */
[C---:B------:R-:W-:Y:S01]  /*10f0*/  ISETP.GT.U32.AND P6, PT, R0.reuse, R16, PT ;  /* 0x000000100000720c */ /* 0x040fe20003fc4070 */
[----:B------:R-:W-:Y:S01]  /*1100*/  IMAD R14, R0, R14, R17 ;  /* 0x0000000e000e7224 */ /* 0x000fe200078e0211 */
[C---:B------:R-:W-:Y:S01]  /*1110*/  LOP3.LUT R51, R4.reuse, 0x90, RZ, 0xfc, !PT ;  /* 0x0000009004337812 */ /* 0x040fe200078efcff */
[----:B------:R-:W-:Y:S01]  /*1120*/  @!P2 IMAD.IADD R13, R13, 0x1, -R0 ;  /* 0x000000010d0da824 */ /* 0x000fe200078e0a00 */
[----:B------:R-:W-:Y:S01]  /*1130*/  LOP3.LUT R52, R4, 0x98, RZ, 0xfc, !PT ;  /* 0x0000009804347812 */ /* 0x000fe200078efcff */
[----:B------:R-:W-:Y:S01]  /*1140*/  @!P5 IMAD.MOV R11, RZ, RZ, -R11 ;  /* 0x000000ffff0bd224 */ /* 0x000fe200078e0a0b */
[----:B------:R-:W-:Y:S01]  /*1150*/  ISETP.GT.U32.AND P2, PT, R0, R14, PT ;  /* 0x0000000e0000720c */ /* 0x000fe20003f44070 */
[----:B------:R-:W-:Y:S01]  /*1160*/  IMAD.HI.U32 R17, R5, R18, RZ ;  /* 0x0000001205117227 */ /* 0x000fe200078e00ff */
[----:B------:R-:W-:-:S02]  /*1170*/  ISETP.GE.AND P5, PT, R21, RZ, PT ;  /* 0x000000ff1500720c */ /* 0x000fc40003fa6270 */
[C---:B------:R-:W-:Y:S01]  /*1180*/  LOP3.LUT R21, R4.reuse, 0x28, RZ, 0xfc, !PT ;  /* 0x0000002804157812 */ /* 0x040fe200078efcff */
[----:B------:R-:W-:Y:S01]  /*1190*/  @!P0 IMAD.IADD R15, R15, 0x1, -R0 ;  /* 0x000000010f0f8824 */ /* 0x000fe200078e0a00 */
[----:B------:R-:W-:Y:S01]  /*11a0*/  LOP3.LUT R53, R4, 0x9c, RZ, 0xfc, !PT ;  /* 0x0000009c04357812 */ /* 0x000fe200078efcff */
[----:B------:R-:W-:Y:S01]  /*11b0*/  IMAD.MOV R17, RZ, RZ, -R17 ;  /* 0x000000ffff117224 */ /* 0x000fe200078e0a11 */
[----:B------:R-:W-:Y:S01]  /*11c0*/  IABS R19, R21 ;  /* 0x0000001500137213 */ /* 0x000fe20000000000 */
[----:B------:R-:W-:Y:S01]  /*11d0*/  @!P1 IMAD.MOV R10, RZ, RZ, -R10 ;  /* 0x000000ffff0a9224 */ /* 0x000fe200078e0a0a */
[----:B------:R-:W-:Y:S01]  /*11e0*/  ISETP.GT.U32.AND P1, PT, R0, R13, PT ;  /* 0x0000000d0000720c */ /* 0x000fe20003f24070 */
[----:B------:R-:W-:Y:S01]  /*11f0*/  @!P6 IMAD.IADD R16, R16, 0x1, -R0 ;  /* 0x000000011010e824 */ /* 0x000fe200078e0a00 */
[C---:B------:R-:W-:Y:S01]  /*1200*/  ISETP.GT.U32.AND P6, PT, R0.reuse, R15, PT ;  /* 0x0000000f0000720c */ /* 0x040fe20003fc4070 */
[----:B------:R-:W-:Y:S01]  /*1210*/  IMAD R17, R0, R17, R18 ;  /* 0x0000001100117224 */ /* 0x000fe200078e0212 */
[----:B------:R-:W-:Y:S01]  /*1220*/  IABS R50, R53 ;  /* 0x0000003500327213 */ /* 0x000fe20000000000 */
[----:B------:R-:W-:Y:S01]  /*1230*/  IMAD.HI.U32 R18, R5, R19, RZ ;  /* 0x0000001305127227 */ /* 0x000fe200078e00ff */
[----:B------:R-:W-:-:S02]  /*1240*/  LOP3.LUT R54, R4, 0xa0, RZ, 0xfc, !PT ;  /* 0x000000a004367812 */ /* 0x000fc400078efcff */
[----:B------:R-:W-:Y:S01]  /*1250*/  LOP3.LUT R56, R4, 0xd4, RZ, 0xfc, !PT ;  /* 0x000000d404387812 */ /* 0x000fe200078efcff */
[----:B------:R-:W-:Y:S01]  /*1260*/  @!P2 IMAD.IADD R14, R14, 0x1, -R0 ;  /* 0x000000010e0ea824 */ /* 0x000fe200078e0a00 */
[----:B------:R-:W-:Y:S01]  /*1270*/  ISETP.GE.AND P2, PT, R20, RZ, PT ;  /* 0x000000ff1400720c */ /* 0x000fe20003f46270 */
[----:B------:R-:W-:Y:S01]  /*1280*/  IMAD.MOV R18, RZ, RZ, -R18 ;  /* 0x000000ffff127224 */ /* 0x000fe200078e0a12 */
[----:B------:R-:W-:Y:S01]  /*1290*/  IABS R77, R56 ;  /* 0x00000038004d7213 */ /* 0x000fe20000000000 */
[--C-:B------:R-:W-:Y:S01]  /*12a0*/  @!P1 IMAD.IADD R13, R13, 0x1, -R0.reuse ;  /* 0x000000010d0d9824 */ /* 0x100fe200078e0a00 */
[C---:B------:R-:W-:Y:S01]  /*12b0*/  ISETP.GT.U32.AND P0, PT, R0.reuse, R14, PT ;  /* 0x0000000e0000720c */ /* 0x040fe20003f04070 */
[----:B------:R-:W-:Y:S01]  /*12c0*/  IMAD R18, R0, R18, R19 ;  /* 0x0000001200127224 */ /* 0x000fe200078e0213 */
[----:B------:R-:W-:Y:S01]  /*12d0*/  ISETP.GE.AND P1, PT, R22, RZ, PT ;  /* 0x000000ff1600720c */ /* 0x000fe20003f26270 */
[----:B------:R-:W-:Y:S01]  /*12e0*/  @!P6 IMAD.IADD R15, R15, 0x1, -R0 ;  /* 0x000000010f0fe824 */ /* 0x000fe200078e0a00 */
[----:B------:R-:W-:Y:S01]  /*12f0*/  IABS R22, R25 ;  /* 0x0000001900167213 */ /* 0x000fe20000000000 */
[----:B------:R-:W-:Y:S01]  /*1300*/  @!P3 IMAD.MOV R13, RZ, RZ, -R13 ;  /* 0x000000ffff0db224 */ /* 0x000fe200078e0a0d */
[C---:B------:R-:W-:Y:S01]  /*1310*/  ISETP.GT.U32.AND P6, PT, R0.reuse, R18, PT ;  /* 0x000000120000720c */ /* 0x040fe20003fc4070 */
[----:B------:R-:W-:Y:S01]  /*1320*/  IMAD.HI.U32 R20, R5, R23, RZ ;  /* 0x0000001705147227 */ /* 0x000fe200078e00ff */
[----:B------:R-:W-:-:S02]  /*1330*/  ISETP.GT.U32.AND P3, PT, R0, R16, PT ;  /* 0x000000100000720c */ /* 0x000fc40003f64070 */
[----:B------:R-:W-:Y:S01]  /*1340*/  LOP3.LUT R58, R4, 0xf4, RZ, 0xfc, !PT ;  /* 0x000000f4043a7812 */ /* 0x000fe200078efcff */
[----:B------:R-:W-:Y:S02]  /*1350*/  IMAD.MOV R20, RZ, RZ, -R20 ;  /* 0x000000ffff147224 */ /* 0x000fe400078e0a14 */
[----:B------:R-:W-:Y:S01]  /*1360*/  @!P0 IMAD.IADD R14, R14, 0x1, -R0 ;  /* 0x000000010e0e8824 */ /* 0x000fe200078e0a00 */
[C---:B------:R-:W-:Y:S01]  /*1370*/  ISETP.GT.U32.AND P0, PT, R0.reuse, R17, PT ;  /* 0x000000110000720c */ /* 0x040fe20003f04070 */
[----:B------:R-:W-:Y:S02]  /*1380*/  IMAD R20, R0, R20, R23 ;  /* 0x0000001400147224 */ /* 0x000fe400078e0217 */
[----:B------:R-:W-:-:S04]  /*1390*/  IMAD.HI.U32 R19, R5, R22, RZ ;  /* 0x0000001605137227 */ /* 0x000fc800078e00ff */
[--C-:B------:R-:W-:Y:S02]  /*13a0*/  @!P6 IMAD.IADD R18, R18, 0x1, -R0.reuse ;  /* 0x000000011212e824 */ /* 0x100fe400078e0a00 */
[----:B------:R-:W-:Y:S01]  /*13b0*/  @!P3 IMAD.IADD R16, R16, 0x1, -R0 ;  /* 0x000000011010b824 */ /* 0x000fe200078e0a00 */
[----:B------:R-:W-:Y:S01]  /*13c0*/  ISETP.GE.AND P3, PT, R21, RZ, PT ;  /* 0x000000ff1500720c */ /* 0x000fe20003f66270 */
[----:B------:R-:W-:Y:S01]  /*13d0*/  IMAD.HI.U32 R21, R5, R24, RZ ;  /* 0x0000001805157227 */ /* 0x000fe200078e00ff */
[----:B------:R-:W-:-:S03]  /*13e0*/  ISETP.GT.U32.AND P6, PT, R0, R18, PT ;  /* 0x000000120000720c */ /* 0x000fc60003fc4070 */
[----:B------:R-:W-:Y:S01]  /*13f0*/  @!P0 IMAD.IADD R17, R17, 0x1, -R0 ;  /* 0x0000000111118824 */ /* 0x000fe200078e0a00 */
[----:B------:R-:W-:Y:S01]  /*1400*/  ISETP.GE.AND P0, PT, R25, RZ, PT ;  /* 0x000000ff1900720c */ /* 0x000fe20003f06270 */
[----:B------:R-:W-:Y:S02]  /*1410*/  IMAD.MOV R21, RZ, RZ, -R21 ;  /* 0x000000ffff157224 */ /* 0x000fe400078e0a15 */
[----:B------:R-:W-:Y:S01]  /*1420*/  @!P4 IMAD.MOV R14, RZ, RZ, -R14 ;  /* 0x000000ffff0ec224 */ /* 0x000fe200078e0a0e */
[C---:B------:R-:W-:Y:S01]  /*1430*/  ISETP.GT.U32.AND P4, PT, R0.reuse, R17, PT ;  /* 0x000000110000720c */ /* 0x040fe20003f84070 */
[C---:B------:R-:W-:Y:S01]  /*1440*/  IMAD R21, R0.reuse, R21, R24 ;  /* 0x0000001500157224 */ /* 0x040fe200078e0218 */
[----:B------:R-:W-:Y:S01]  /*1450*/  IABS R24, R29 ;  /* 0x0000001d00187213 */ /* 0x000fe20000000000 */
[----:B------:R-:W-:Y:S01]  /*1460*/  @!P1 IMAD.MOV R16, RZ, RZ, -R16 ;  /* 0x000000ffff109224 */ /* 0x000fe200078e0a10 */
[----:B------:R-:W-:Y:S01]  /*1470*/  ISETP.GT.U32.AND P1, PT, R0, R20, PT ;  /* 0x000000140000720c */ /* 0x000fe20003f24070 */
[----:B------:R-:W-:-:S02]  /*1480*/  IMAD.MOV R19, RZ, RZ, -R19 ;  /* 0x000000ffff137224 */ /* 0x000fc400078e0a13 */
[----:B------:R-:W-:Y:S01]  /*1490*/  @!P6 IMAD.IADD R18, R18, 0x1, -R0 ;  /* 0x000000011212e824 */ /* 0x000fe200078e0a00 */
[C---:B------:R-:W-:Y:S01]  /*14a0*/  ISETP.GT.U32.AND P6, PT, R0.reuse, R21, PT ;  /* 0x000000150000720c */ /* 0x040fe20003fc4070 */
[C---:B------:R-:W-:Y:S02]  /*14b0*/  IMAD R19, R0.reuse, R19, R22 ;  /* 0x0000001300137224 */ /* 0x040fe400078e0216 */
[----:B------:R-:W-:Y:S02]  /*14c0*/  @!P5 IMAD.MOV R15, RZ, RZ, -R15 ;  /* 0x000000ffff0fd224 */ /* 0x000fe400078e0a0f */
[--C-:B------:R-:W-:Y:S01]  /*14d0*/  @!P4 IMAD.IADD R17, R17, 0x1, -R0.reuse ;  /* 0x000000011111c824 */ /* 0x100fe200078e0a00 */
[----:B------:R-:W-:Y:S01]  /*14e0*/  ISETP.GT.U32.AND P5, PT, R0, R19, PT ;  /* 0x000000130000720c */ /* 0x000fe20003fa4070 */
[----:B------:R-:W-:Y:S01]  /*14f0*/  IMAD.HI.U32 R22, R5, R24, RZ ;  /* 0x0000001805167227 */ /* 0x000fe200078e00ff */
[----:B------:R-:W-:Y:S02]  /*1500*/  ISETP.GE.AND P4, PT, R26, RZ, PT ;  /* 0x000000ff1a00720c */ /* 0x000fe40003f86270 */
[----:B------:R-:W-:Y:S01]  /*1510*/  IABS R26, R30 ;  /* 0x0000001e001a7213 */ /* 0x000fe20000000000 */
[----:B------:R-:W-:-:S02]  /*1520*/  @!P1 IMAD.IADD R20, R20, 0x1, -R0 ;  /* 0x0000000114149824 */ /* 0x000fc400078e0a00 */
[----:B------:R-:W-:Y:S02]  /*1530*/  @!P6 IMAD.IADD R21, R21, 0x1, -R0 ;  /* 0x000000011515e824 */ /* 0x000fe400078e0a00 */
[----:B------:R-:W-:Y:S01]  /*1540*/  IMAD.HI.U32 R23, R5, R26, RZ ;  /* 0x0000001a05177227 */ /* 0x000fe200078e00ff */
[----:B------:R-:W-:-:S03]  /*1550*/  ISETP.GT.U32.AND P6, PT, R0, R20, PT ;  /* 0x000000140000720c */ /* 0x000fc60003fc4070 */
[----:B------:R-:W-:Y:S01]  /*1560*/  @!P5 IMAD.IADD R19, R19, 0x1, -R0 ;  /* 0x000000011313d824 */ /* 0x000fe200078e0a00 */
[----:B------:R-:W-:Y:S01]  /*1570*/  ISETP.GE.AND P5, PT, R27, RZ, PT ;  /* 0x000000ff1b00720c */ /* 0x000fe20003fa6270 */
[----:B------:R-:W-:Y:S01]  /*1580*/  IMAD.MOV R23, RZ, RZ, -R23 ;  /* 0x000000ffff177224 */ /* 0x000fe200078e0a17 */
[----:B------:R-:W-:Y:S01]  /*1590*/  IABS R27, R31 ;  /* 0x0000001f001b7213 */ /* 0x000fe20000000000 */
[----:B------:R-:W-:Y:S01]  /*15a0*/  IMAD.MOV R25, RZ, RZ, -R22 ;  /* 0x000000ffff197224 */ /* 0x000fe200078e0a16 */
[C---:B------:R-:W-:Y:S01]  /*15b0*/  ISETP.GT.U32.AND P1, PT, R0.reuse, R19, PT ;  /* 0x000000130000720c */ /* 0x040fe20003f24070 */
[C---:B------:R-:W-:Y:S01]  /*15c0*/  IMAD R23, R0.reuse, R23, R26 ;  /* 0x0000001700177224 */ /* 0x040fe200078e021a */
[----:B------:R-:W-:Y:S01]  /*15d0*/  IABS R26, R33 ;  /* 0x00000021001a7213 */ /* 0x000fe20000000000 */
[----:B------:R-:W-:Y:S02]  /*15e0*/  IMAD R22, R0, R25, R24 ;  /* 0x0000001900167224 */ /* 0x000fe400078e0218 */
[----:B------:R-:W-:Y:S01]  /*15f0*/  @!P6 IMAD.IADD R20, R20, 0x1, -R0 ;  /* 0x000000011414e824 */ /* 0x000fe200078e0a00 */
[C---:B------:R-:W-:Y:S01]  /*1600*/  ISETP.GT.U32.AND P6, PT, R0.reuse, R23, PT ;  /* 0x000000170000720c */ /* 0x040fe20003fc4070 */
[----:B------:R-:W-:Y:S01]  /*1610*/  @!P2 IMAD.MOV R17, RZ, RZ, -R17 ;  /* 0x000000ffff11a224 */ /* 0x000fe200078e0a11 */
[----:B------:R-:W-:Y:S01]  /*1620*/  ISETP.GT.U32.AND P2, PT, R0, R21, PT ;  /* 0x000000150000720c */ /* 0x000fe20003f44070 */
[----:B------:R-:W-:-:S04]  /*1630*/  IMAD.HI.U32 R25, R5, R28, RZ ;  /* 0x0000001c05197227 */ /* 0x000fc800078e00ff */
[----:B------:R-:W-:Y:S01]  /*1640*/  @!P1 IMAD.IADD R19, R19, 0x1, -R0 ;  /* 0x0000000113139824 */ /* 0x000fe200078e0a00 */
[----:B------:R-:W-:Y:S01]  /*1650*/  ISETP.GT.U32.AND P1, PT, R0, R22, PT ;  /* 0x000000160000720c */ /* 0x000fe20003f24070 */
[----:B------:R-:W-:Y:S02]  /*1660*/  IMAD.MOV R25, RZ, RZ, -R25 ;  /* 0x000000ffff197224 */ /* 0x000fe400078e0a19 */
[----:B------:R-:W-:-:S04]  /*1670*/  IMAD.HI.U32 R24, R5, R27, RZ ;  /* 0x0000001b05187227 */ /* 0x000fc800078e00ff */
[----:B------:R-:W-:Y:S02]  /*1680*/  @!P6 IMAD.IADD R23, R23, 0x1, -R0 ;  /* 0x000000011717e824 */ /* 0x000fe400078e0a00 */
[----:B------:R-:W-:Y:S02]  /*1690*/  @!P3 IMAD.MOV R18, RZ, RZ, -R18 ;  /* 0x000000ffff12b224 */ /* 0x000fe400078e0a12 */
[C---:B------:R-:W-:Y:S01]  /*16a0*/  IMAD R25, R0.reuse, R25, R28 ;  /* 0x0000001900197224 */ /* 0x040fe200078e021c */
[----:B------:R-:W-:Y:S01]  /*16b0*/  ISETP.GT.U32.AND P6, PT, R0, R23, PT ;  /* 0x000000170000720c */ /* 0x000fe20003fc4070 */
[----:B------:R-:W-:Y:S01]  /*16c0*/  @!P1 IMAD.IADD R22, R22, 0x1, -R0 ;  /* 0x0000000116169824 */ /* 0x000fe200078e0a00 */
[----:B------:R-:W-:Y:S01]  /*16d0*/  ISETP.GE.AND P1, PT, R30, RZ, PT ;  /* 0x000000ff1e00720c */ /* 0x000fe20003f26270 */
[----:B------:R-:W-:Y:S02]  /*16e0*/  IMAD.MOV R24, RZ, RZ, -R24 ;  /* 0x000000ffff187224 */ /* 0x000fe400078e0a18 */
[----:B------:R-:W-:Y:S01]  /*16f0*/  @!P2 IMAD.IADD R21, R21, 0x1, -R0 ;  /* 0x000000011515a824 */ /* 0x000fe200078e0a00 */
[C---:B------:R-:W-:Y:S01]  /*1700*/  ISETP.GT.U32.AND P3, PT, R0.reuse, R22, PT ;  /* 0x000000160000720c */ /* 0x040fe20003f64070 */
[----:B------:R-:W-:Y:S01]  /*1710*/  IMAD R24, R0, R24, R27 ;  /* 0x0000001800187224 */ /* 0x000fe200078e021b */
[----:B------:R-:W-:Y:S01]  /*1720*/  ISETP.GE.AND P2, PT, R29, RZ, PT ;  /* 0x000000ff1d00720c */ /* 0x000fe20003f46270 */
[----:B------:R-:W-:Y:S01]  /*1730*/  IMAD.MOV.U32 R27, RZ, RZ, R26 ;  /* 0x000000ffff1b7224 */ /* 0x000fe200078e001a */
[----:B------:R-:W-:Y:S01]  /*1740*/  LOP3.LUT R29, R4, 0x4c, RZ, 0xfc, !PT ;  /* 0x0000004c041d7812 */ /* 0x000fe200078efcff */
[----:B------:R-:W-:Y:S01]  /*1750*/  @!P0 IMAD.MOV R19, RZ, RZ, -R19 ;  /* 0x000000ffff138224 */ /* 0x000fe200078e0a13 */
[C---:B------:R-:W-:Y:S01]  /*1760*/  ISETP.GT.U32.AND P0, PT, R0.reuse, R24, PT ;  /* 0x000000180000720c */ /* 0x040fe20003f04070 */
[----:B------:R-:W-:Y:S01]  /*1770*/  @!P6 IMAD.IADD R23, R23, 0x1, -R0 ;  /* 0x000000011717e824 */ /* 0x000fe200078e0a00 */
[----:B------:R-:W-:Y:S01]  /*1780*/  ISETP.GT.U32.AND P6, PT, R0, R25, PT ;  /* 0x000000190000720c */ /* 0x000fe20003fc4070 */
[----:B------:R-:W-:Y:S01]  /*1790*/  IMAD.HI.U32 R26, R5, R27, RZ ;  /* 0x0000001b051a7227 */ /* 0x000fe200078e00ff */
[----:B------:R-:W-:-:S03]  /*17a0*/  IABS R28, R29 ;  /* 0x0000001d001c7213 */ /* 0x000fc60000000000 */
[----:B------:R-:W-:Y:S01]  /*17b0*/  @!P3 IMAD.IADD R22, R22, 0x1, -R0 ;  /* 0x000000011616b824 */ /* 0x000fe200078e0a00 */
[----:B------:R-:W-:Y:S01]  /*17c0*/  ISETP.GE.AND P3, PT, R33, RZ, PT ;  /* 0x000000ff2100720c */ /* 0x000fe20003f66270 */
[----:B------:R-:W-:Y:S01]  /*17d0*/  IMAD.MOV R26, RZ, RZ, -R26 ;  /* 0x000000ffff1a7224 */ /* 0x000fe200078e0a1a */
[----:B------:R-:W-:Y:S01]  /*17e0*/  LOP3.LUT R33, R4, 0x54, RZ, 0xfc, !PT ;  /* 0x0000005404217812 */ /* 0x000fe200078efcff */
[----:B------:R-:W-:Y:S01]  /*17f0*/  @!P2 IMAD.MOV R22, RZ, RZ, -R22 ;  /* 0x000000ffff16a224 */ /* 0x000fe200078e0a16 */
[----:B------:R-:W-:Y:S01]  /*1800*/  ISETP.GE.AND P2, PT, R29, RZ, PT ;  /* 0x000000ff1d00720c */ /* 0x000fe20003f46270 */
[----:B------:R-:W-:Y:S01]  /*1810*/  IMAD R26, R0, R26, R27 ;  /* 0x0000001a001a7224 */ /* 0x000fe200078e021b */
[----:B------:R-:W-:Y:S01]  /*1820*/  LOP3.LUT R29, R4, 0x50, RZ, 0xfc, !PT ;  /* 0x00000050041d7812 */ /* 0x000fe200078efcff */
[----:B------:R-:W-:Y:S02]  /*1830*/  @!P6 IMAD.IADD R25, R25, 0x1, -R0 ;  /* 0x000000011919e824 */ /* 0x000fe400078e0a00 */
[----:B------:R-:W-:Y:S01]  /*1840*/  IMAD.HI.U32 R27, R5, R28, RZ ;  /* 0x0000001c051b7227 */ /* 0x000fe200078e00ff */
[----:B------:R-:W-:-:S02]  /*1850*/  IABS R30, R29 ;  /* 0x0000001d001e7213 */ /* 0x000fc40000000000 */
[----:B------:R-:W-:Y:S01]  /*1860*/  ISETP.GT.U32.AND P6, PT, R0, R25, PT ;  /* 0x000000190000720c */ /* 0x000fe20003fc4070 */
[----:B------:R-:W-:Y:S02]  /*1870*/  IMAD.MOV R27, RZ, RZ, -R27 ;  /* 0x000000ffff1b7224 */ /* 0x000fe400078e0a1b */
[----:B------:R-:W-:Y:S01]  /*1880*/  @!P5 IMAD.MOV R21, RZ, RZ, -R21 ;  /* 0x000000ffff15d224 */ /* 0x000fe200078e0a15 */
[----:B------:R-:W-:Y:S01]  /*1890*/  ISETP.GE.AND P5, PT, R32, RZ, PT ;  /* 0x000000ff2000720c */ /* 0x000fe20003fa6270 */
[----:B------:R-:W-:Y:S01]  /*18a0*/  @!P0 IMAD.IADD R24, R24, 0x1, -R0 ;  /* 0x0000000118188824 */ /* 0x000fe200078e0a00 */
[----:B------:R-:W-:Y:S01]  /*18b0*/  IABS R32, R33 ;  /* 0x0000002100207213 */ /* 0x000fe20000000000 */
[C---:B------:R-:W-:Y:S02]  /*18c0*/  IMAD R27, R0.reuse, R27, R28 ;  /* 0x0000001b001b7224 */ /* 0x040fe400078e021c */
[----:B------:R-:W-:Y:S01]  /*18d0*/  IMAD.HI.U32 R28, R5, R30, RZ ;  /* 0x0000001e051c7227 */ /* 0x000fe200078e00ff */
[----:B------:R-:W-:-:S03]  /*18e0*/  ISETP.GT.U32.AND P0, PT, R0, R24, PT ;  /* 0x000000180000720c */ /* 0x000fc60003f04070 */
[----:B------:R-:W-:Y:S01]  /*18f0*/  @!P4 IMAD.MOV R20, RZ, RZ, -R20 ;  /* 0x000000ffff14c224 */ /* 0x000fe200078e0a14 */
[----:B------:R-:W-:Y:S01]  /*1900*/  ISETP.GE.AND P4, PT, R31, RZ, PT ;  /* 0x000000ff1f00720c */ /* 0x000fe20003f86270 */
[----:B------:R-:W-:Y:S02]  /*1910*/  IMAD.MOV R31, RZ, RZ, -R28 ;  /* 0x000000ffff1f7224 */ /* 0x000fe400078e0a1c */
[----:B------:R-:W-:Y:S01]  /*1920*/  @!P6 IMAD.IADD R25, R25, 0x1, -R0 ;  /* 0x000000011919e824 */ /* 0x000fe200078e0a00 */
[----:B------:R-:W-:Y:S01]  /*1930*/  ISETP.GE.AND P6, PT, R33, RZ, PT ;  /* 0x000000ff2100720c */ /* 0x000fe20003fc6270 */
[C---:B------:R-:W-:Y:S01]  /*1940*/  IMAD R28, R0.reuse, R31, R30 ;  /* 0x0000001f001c7224 */ /* 0x040fe200078e021e */
[----:B------:R-:W-:Y:S01]  /*1950*/  IABS R33, R34 ;  /* 0x0000002200217213 */ /* 0x000fe20000000000 */
[----:B------:R-:W-:Y:S01]  /*1960*/  @!P1 IMAD.MOV R23, RZ, RZ, -R23 ;  /* 0x000000ffff179224 */ /* 0x000fe200078e0a17 */
[C---:B------:R-:W-:Y:S01]  /*1970*/  ISETP.GT.U32.AND P1, PT, R0.reuse, R26, PT ;  /* 0x0000001a0000720c */ /* 0x040fe20003f24070 */
[----:B------:R-:W-:Y:S01]  /*1980*/  @!P5 IMAD.MOV R25, RZ, RZ, -R25 ;  /* 0x000000ffff19d224 */ /* 0x000fe200078e0a19 */
[----:B------:R-:W-:Y:S01]  /*1990*/  ISETP.GT.U32.AND P5, PT, R0, R28, PT ;  /* 0x0000001c0000720c */ /* 0x000fe20003fa4070 */
[----:B------:R-:W-:Y:S01]  /*19a0*/  @!P0 IMAD.IADD R24, R24, 0x1, -R0 ;  /* 0x0000000118188824 */ /* 0x000fe200078e0a00 */
[----:B------:R-:W-:Y:S01]  /*19b0*/  ISETP.GE.AND P0, PT, R29, RZ, PT ;  /* 0x000000ff1d00720c */ /* 0x000fe20003f06270 */
[----:B------:R-:W-:-:S04]  /*19c0*/  IMAD.HI.U32 R29, R5, R32, RZ ;  /* 0x00000020051d7227 */ /* 0x000fc800078e00ff */
[----:B------:R-:W-:Y:S02]  /*19d0*/  IMAD.MOV R29, RZ, RZ, -R29 ;  /* 0x000000ffff1d7224 */ /* 0x000fe400078e0a1d */
[----:B------:R-:W-:Y:S01]  /*19e0*/  @!P4 IMAD.MOV R24, RZ, RZ, -R24 ;  /* 0x000000ffff18c224 */ /* 0x000fe200078e0a18 */
[----:B------:R-:W-:Y:S01]  /*19f0*/  ISETP.GT.U32.AND P4, PT, R0, R27, PT ;  /* 0x0000001b0000720c */ /* 0x000fe20003f84070 */
[----:B------:R-:W-:Y:S02]  /*1a00*/  @!P1 IMAD.IADD R26, R26, 0x1, -R0 ;  /* 0x000000011a1a9824 */ /* 0x000fe400078e0a00 */
[----:B------:R-:W-:Y:S01]  /*1a10*/  IMAD R29, R0, R29, R32 ;  /* 0x0000001d001d7224 */ /* 0x000fe200078e0220 */
[----:B------:R-:W-:Y:S01]  /*1a20*/  IABS R32, R37 ;  /* 0x0000002500207213 */ /* 0x000fe20000000000 */
[----:B------:R-:W-:Y:S01]  /*1a30*/  @!P5 IMAD.IADD R28, R28, 0x1, -R0 ;  /* 0x000000011c1cd824 */ /* 0x000fe200078e0a00 */
[----:B------:R-:W-:Y:S01]  /*1a40*/  ISETP.GT.U32.AND P1, PT, R0, R26, PT ;  /* 0x0000001a0000720c */ /* 0x000fe20003f24070 */
[----:B------:R-:W-:-:S03]  /*1a50*/  IMAD.HI.U32 R30, R5, R33, RZ ;  /* 0x00000021051e7227 */ /* 0x000fc600078e00ff */
[----:B------:R-:W-:Y:S01]  /*1a60*/  ISETP.GT.U32.AND P5, PT, R0, R28, PT ;  /* 0x0000001c0000720c */ /* 0x000fe20003fa4070 */
[----:B------:R-:W-:-:S04]  /*1a70*/  IMAD.HI.U32 R31, R5, R32, RZ ;  /* 0x00000020051f7227 */ /* 0x000fc800078e00ff */
[----:B------:R-:W-:Y:S02]  /*1a80*/  IMAD.MOV R31, RZ, RZ, -R31 ;  /* 0x000000ffff1f7224 */ /* 0x000fe400078e0a1f */
[----:B------:R-:W-:Y:S02]  /*1a90*/  IMAD.MOV R30, RZ, RZ, -R30 ;  /* 0x000000ffff1e7224 */ /* 0x000fe400078e0a1e */
[----:B------:R-:W-:Y:S02]  /*1aa0*/  IMAD R31, R0, R31, R32 ;  /* 0x0000001f001f7224 */ /* 0x000fe400078e0220 */
[--C-:B------:R-:W-:Y:S01]  /*1ab0*/  @!P1 IMAD.IADD R26, R26, 0x1, -R0.reuse ;  /* 0x000000011a1a9824 */ /* 0x100fe200078e0a00 */
[----:B------:R-:W-:Y:S01]  /*1ac0*/  ISETP.GE.AND P1, PT, R34, RZ, PT ;  /* 0x000000ff2200720c */ /* 0x000fe20003f26270 */
[--C-:B------:R-:W-:Y:S01]  /*1ad0*/  @!P5 IMAD.IADD R28, R28, 0x1, -R0.reuse ;  /* 0x000000011c1cd824 */ /* 0x100fe200078e0a00 */
[----:B------:R-:W-:Y:S01]  /*1ae0*/  ISETP.GT.U32.AND P5, PT, R0, R31, PT ;  /* 0x0000001f0000720c */ /* 0x000fe20003fa4070 */
[----:B------:R-:W-:Y:S01]  /*1af0*/  @!P4 IMAD.IADD R27, R27, 0x1, -R0 ;  /* 0x000000011b1bc824 */ /* 0x000fe200078e0a00 */
[----:B------:R-:W-:Y:S01]  /*1b00*/  LOP3.LUT R34, R4, 0x60, RZ, 0xfc, !PT ;  /* 0x0000006004227812 */ /* 0x000fe200078efcff */
[----:B------:R-:W-:-:S02]  /*1b10*/  IMAD R30, R0, R30, R33 ;  /* 0x0000001e001e7224 */ /* 0x000fc400078e0221 */
[----:B------:R-:W-:Y:S01]  /*1b20*/  @!P3 IMAD.MOV R26, RZ, RZ, -R26 ;  /* 0x000000ffff1ab224 */ /* 0x000fe200078e0a1a */
[----:B------:R-:W-:Y:S01]  /*1b30*/  IABS R33, R34 ;  /* 0x0000002200217213 */ /* 0x000fe20000000000 */
[----:B------:R-:W-:Y:S01]  /*1b40*/  @!P0 IMAD.MOV R28, RZ, RZ, -R28 ;  /* 0x000000ffff1c8224 */ /* 0x000fe200078e0a1c */
[C---:B------:R-:W-:Y:S02]  /*1b50*/  ISETP.GT.U32.AND P3, PT, R0.reuse, R29, PT ;  /* 0x0000001d0000720c */ /* 0x040fe40003f64070 */
[----:B------:R-:W-:Y:S01]  /*1b60*/  ISETP.GT.U32.AND P4, PT, R0, R27, PT ;  /* 0x0000001b0000720c */ /* 0x000fe20003f84070 */
[----:B------:R-:W-:Y:S01]  /*1b70*/  IMAD.HI.U32 R32, R5, R33, RZ ;  /* 0x0000002105207227 */ /* 0x000fe200078e00ff */
[----:B------:R-:W-:-:S03]  /*1b80*/  ISETP.GE.AND P0, PT, R34, RZ, PT ;  /* 0x000000ff2200720c */ /* 0x000fc60003f06270 */
[----:B------:R-:W-:Y:S02]  /*1b90*/  @!P5 IMAD.IADD R31, R31, 0x1, -R0 ;  /* 0x000000011f1fd824 */ /* 0x000fe400078e0a00 */
[----:B------:R-:W-:Y:S02]  /*1ba0*/  IMAD.MOV R32, RZ, RZ, -R32 ;  /* 0x000000ffff207224 */ /* 0x000fe400078e0a20 */
[----:B------:R-:W-:Y:S01]  /*1bb0*/  IMAD.HI.U32 R34, R5, R36, RZ ;  /* 0x0000002405227227 */ /* 0x000fe200078e00ff */
[----:B------:R-:W-:-:S03]  /*1bc0*/  ISETP.GT.U32.AND P5, PT, R0, R31, PT ;  /* 0x0000001f0000720c */ /* 0x000fc60003fa4070 */
[----:B------:R-:W-:Y:S02]  /*1bd0*/  IMAD R32, R0, R32, R33 ;  /* 0x0000002000207224 */ /* 0x000fe400078e0221 */
[----:B------:R-:W-:Y:S02]  /*1be0*/  @!P3 IMAD.IADD R29, R29, 0x1, -R0 ;  /* 0x000000011d1db824 */ /* 0x000fe400078e0a00 */
[----:B------:R-:W-:-:S03]  /*1bf0*/  IMAD.HI.U32 R33, R5, R35, RZ ;  /* 0x0000002305217227 */ /* 0x000fc600078e00ff */
[C---:B------:R-:W-:Y:S01]  /*1c00*/  ISETP.GT.U32.AND P3, PT, R0.reuse, R29, PT ;  /* 0x0000001d0000720c */ /* 0x040fe20003f64070 */
[--C-:B------:R-:W-:Y:S01]  /*1c10*/  @!P4 IMAD.IADD R27, R27, 0x1, -R0.reuse ;  /* 0x000000011b1bc824 */ /* 0x100fe200078e0a00 */
[C---:B------:R-:W-:Y:S01]  /*1c20*/  ISETP.GT.U32.AND P4, PT, R0.reuse, R30, PT ;  /* 0x0000001e0000720c */ /* 0x040fe20003f84070 */
[----:B------:R-:W-:Y:S02]  /*1c30*/  IMAD.MOV R33, RZ, RZ, -R33 ;  /* 0x000000ffff217224 */ /* 0x000fe400078e0a21 */
[----:B------:R-:W-:Y:S01]  /*1c40*/  @!P2 IMAD.MOV R27, RZ, RZ, -R27 ;  /* 0x000000ffff1ba224 */ /* 0x000fe200078e0a1b */
[----:B------:R-:W-:Y:S01]  /*1c50*/  ISETP.GE.AND P2, PT, R37, RZ, PT ;  /* 0x000000ff2500720c */ /* 0x000fe20003f46270 */
[C---:B------:R-:W-:Y:S01]  /*1c60*/  IMAD R33, R0.reuse, R33, R35 ;  /* 0x0000002100217224 */ /* 0x040fe200078e0223 */
[----:B------:R-:W-:Y:S01]  /*1c70*/  IABS R35, R40 ;  /* 0x0000002800237213 */ /* 0x000fe20000000000 */
[----:B------:R-:W-:Y:S02]  /*1c80*/  @!P5 IMAD.IADD R31, R31, 0x1, -R0 ;  /* 0x000000011f1fd824 */ /* 0x000fe400078e0a00 */
[----:B------:R-:W-:Y:S01]  /*1c90*/  IMAD.MOV R37, RZ, RZ, -R34 ;  /* 0x000000ffff257224 */ /* 0x000fe200078e0a22 */
[C---:B------:R-:W-:Y:S01]  /*1ca0*/  ISETP.GT.U32.AND P5, PT, R0.reuse, R33, PT ;  /* 0x000000210000720c */ /* 0x040fe20003fa4070 */
[--C-:B------:R-:W-:Y:S01]  /*1cb0*/  @!P3 IMAD.IADD R29, R29, 0x1, -R0.reuse ;  /* 0x000000011d1db824 */ /* 0x100fe200078e0a00 */
[----:B------:R-:W-:Y:S01]  /*1cc0*/  ISETP.GT.U32.AND P3, PT, R0, R32, PT ;  /* 0x000000200000720c */ /* 0x000fe20003f64070 */
[----:B------:R-:W-:-:S02]  /*1cd0*/  @!P4 IMAD.IADD R30, R30, 0x1, -R0 ;  /* 0x000000011e1ec824 */ /* 0x000fc400078e0a00 */
[C---:B------:R-:W-:Y:S02]  /*1ce0*/  IMAD R34, R0.reuse, R37, R36 ;  /* 0x0000002500227224 */ /* 0x040fe400078e0224 */
[----:B------:R-:W-:Y:S01]  /*1cf0*/  @!P6 IMAD.MOV R29, RZ, RZ, -R29 ;  /* 0x000000ffff1de224 */ /* 0x000fe200078e0a1d */
[C---:B------:R-:W-:Y:S01]  /*1d00*/  ISETP.GT.U32.AND P4, PT, R0.reuse, R30, PT ;  /* 0x0000001e0000720c */ /* 0x040fe20003f84070 */
[----:B------:R-:W-:Y:S01]  /*1d10*/  IMAD.MOV.U32 R37, RZ, RZ, R35 ;  /* 0x000000ffff257224 */ /* 0x000fe200078e0023 */
[----:B------:R-:W-:Y:S01]  /*1d20*/  ISETP.GT.U32.AND P6, PT, R0, R34, PT ;  /* 0x000000220000720c */ /* 0x000fe20003fc4070 */
[----:B------:R-:W-:Y:S01]  /*1d30*/  @!P2 IMAD.MOV R31, RZ, RZ, -R31 ;  /* 0x000000ffff1fa224 */ /* 0x000fe200078e0a1f */
[----:B------:R-:W-:Y:S01]  /*1d40*/  ISETP.GE.AND P2, PT, R40, RZ, PT ;  /* 0x000000ff2800720c */ /* 0x000fe20003f46270 */
[----:B------:R-:W-:Y:S01]  /*1d50*/  @!P5 IMAD.IADD R33, R33, 0x1, -R0 ;  /* 0x000000012121d824 */ /* 0x000fe200078e0a00 */
[----:B------:R-:W-:Y:S01]  /*1d60*/  IABS R40, R44 ;  /* 0x0000002c00287213 */ /* 0x000fe20000000000 */
[----:B------:R-:W-:-:S03]  /*1d70*/  IMAD.HI.U32 R35, R5, R37, RZ ;  /* 0x0000002505237227 */ /* 0x000fc600078e00ff */
[----:B------:R-:W-:Y:S01]  /*1d80*/  ISETP.GT.U32.AND P5, PT, R0, R33, PT ;  /* 0x000000210000720c */ /* 0x000fe20003fa4070 */
[----:B------:R-:W-:Y:S02]  /*1d90*/  IMAD.MOV R35, RZ, RZ, -R35 ;  /* 0x000000ffff237224 */ /* 0x000fe400078e0a23 */
[--C-:B------:R-:W-:Y:S01]  /*1da0*/  @!P4 IMAD.IADD R30, R30, 0x1, -R0.reuse ;  /* 0x000000011e1ec824 */ /* 0x100fe200078e0a00 */
[----:B------:R-:W-:Y:S01]  /*1db0*/  ISETP.GE.AND P4, PT, R38, RZ, PT ;  /* 0x000000ff2600720c */ /* 0x000fe20003f86270 */
[----:B------:R-:W-:Y:S01]  /*1dc0*/  @!P6 IMAD.IADD R34, R34, 0x1, -R0 ;  /* 0x000000012222e824 */ /* 0x000fe200078e0a00 */
[----:B------:R-:W-:Y:S01]  /*1dd0*/  IABS R38, R41 ;  /* 0x0000002900267213 */ /* 0x000fe20000000000 */
[C---:B------:R-:W-:Y:S02]  /*1de0*/  IMAD R35, R0.reuse, R35, R37 ;  /* 0x0000002300237224 */ /* 0x040fe400078e0225 */
[----:B------:R-:W-:Y:S01]  /*1df0*/  @!P1 IMAD.MOV R30, RZ, RZ, -R30 ;  /* 0x000000ffff1e9224 */ /* 0x000fe200078e0a1e */
[----:B------:R-:W-:Y:S01]  /*1e00*/  ISETP.GT.U32.AND P6, PT, R0, R34, PT ;  /* 0x000000220000720c */ /* 0x000fe20003fc4070 */
[----:B------:R-:W-:Y:S01]  /*1e10*/  IMAD.HI.U32 R36, R5, R38, RZ ;  /* 0x0000002605247227 */ /* 0x000fe200078e00ff */
[----:B------:R-:W-:-:S03]  /*1e20*/  ISETP.GE.AND P1, PT, R39, RZ, PT ;  /* 0x000000ff2700720c */ /* 0x000fc60003f26270 */
[----:B------:R-:W-:Y:S01]  /*1e30*/  @!P5 IMAD.IADD R33, R33, 0x1, -R0 ;  /* 0x000000012121d824 */ /* 0x000fe200078e0a00 */
[----:B------:R-:W-:Y:S01]  /*1e40*/  ISETP.GT.U32.AND P5, PT, R0, R35, PT ;  /* 0x000000230000720c */ /* 0x000fe20003fa4070 */
[----:B------:R-:W-:Y:S02]  /*1e50*/  IMAD.MOV R39, RZ, RZ, -R36 ;  /* 0x000000ffff277224 */ /* 0x000fe400078e0a24 */
[----:B------:R-:W-:-:S04]  /*1e60*/  IMAD.HI.U32 R37, R5, R40, RZ ;  /* 0x0000002805257227 */ /* 0x000fc800078e00ff */
[----:B------:R-:W-:Y:S02]  /*1e70*/  IMAD R36, R0, R39, R38 ;  /* 0x0000002700247224 */ /* 0x000fe400078e0226 */
[----:B------:R-:W-:Y:S02]  /*1e80*/  IMAD.MOV R37, RZ, RZ, -R37 ;  /* 0x000000ffff257224 */ /* 0x000fe400078e0a25 */
[--C-:B------:R-:W-:Y:S02]  /*1e90*/  @!P3 IMAD.IADD R32, R32, 0x1, -R0.reuse ;  /* 0x000000012020b824 */ /* 0x100fe400078e0a00 */
[----:B------:R-:W-:Y:S01]  /*1ea0*/  @!P6 IMAD.IADD R34, R34, 0x1, -R0 ;  /* 0x000000012222e824 */ /* 0x000fe200078e0a00 */
[C---:B------:R-:W-:Y:S01]  /*1eb0*/  ISETP.GT.U32.AND P6, PT, R0.reuse, R36, PT ;  /* 0x000000240000720c */ /* 0x040fe20003fc4070 */
[C---:B------:R-:W-:Y:S01]  /*1ec0*/  IMAD R37, R0.reuse, R37, R40 ;  /* 0x0000002500257224 */ /* 0x040fe200078e0228 */
[----:B------:R-:W-:Y:S01]  /*1ed0*/  ISETP.GT.U32.AND P3, PT, R0, R32, PT ;  /* 0x000000200000720c */ /* 0x000fe20003f64070 */
[----:B------:R-:W-:-:S02]  /*1ee0*/  @!P5 IMAD.IADD R35, R35, 0x1, -R0 ;  /* 0x000000012323d824 */ /* 0x000fc400078e0a00 */
[----:B------:R-:W-:Y:S01]  /*1ef0*/  IMAD.HI.U32 R40, R5, R43, RZ ;  /* 0x0000002b05287227 */ /* 0x000fe200078e00ff */
[----:B------:R-:W-:-:S03]  /*1f00*/  ISETP.GT.U32.AND P5, PT, R0, R37, PT ;  /* 0x000000250000720c */ /* 0x000fc60003fa4070 */
[----:B------:R-:W-:Y:S02]  /*1f10*/  IMAD.MOV R40, RZ, RZ, -R40 ;  /* 0x000000ffff287224 */ /* 0x000fe400078e0a28 */
[----:B------:R-:W-:-:S04]  /*1f20*/  IMAD.HI.U32 R39, R5, R42, RZ ;  /* 0x0000002a05277227 */ /* 0x000fc800078e00ff */
[--C-:B------:R-:W-:Y:S01]  /*1f30*/  @!P6 IMAD.IADD R36, R36, 0x1, -R0.reuse ;  /* 0x000000012424e824 */ /* 0x100fe200078e0a00 */
[----:B------:R-:W-:Y:S01]  /*1f40*/  ISETP.GE.AND P6, PT, R44, RZ, PT ;  /* 0x000000ff2c00720c */ /* 0x000fe20003fc6270 */
[--C-:B------:R-:W-:Y:S01]  /*1f50*/  @!P3 IMAD.IADD R32, R32, 0x1, -R0.reuse ;  /* 0x000000012020b824 */ /* 0x100fe200078e0a00 */
[----:B------:R-:W-:Y:S01]  /*1f60*/  ISETP.GE.AND P3, PT, R41, RZ, PT ;  /* 0x000000ff2900720c */ /* 0x000fe20003f66270 */
[----:B------:R-:W-:Y:S01]  /*1f70*/  @!P5 IMAD.IADD R37, R37, 0x1, -R0 ;  /* 0x000000012525d824 */ /* 0x000fe200078e0a00 */
[C---:B------:R-:W-:Y:S01]  /*1f80*/  ISETP.GT.U32.AND P5, PT, R0.reuse, R36, PT ;  /* 0x000000240000720c */ /* 0x040fe20003fa4070 */
[----:B------:R-:W-:Y:S01]  /*1f90*/  @!P0 IMAD.MOV R32, RZ, RZ, -R32 ;  /* 0x000000ffff208224 */ /* 0x000fe200078e0a20 */
[----:B------:R-:W-:Y:S01]  /*1fa0*/  IABS R41, R45 ;  /* 0x0000002d00297213 */ /* 0x000fe20000000000 */
[C---:B------:R-:W-:Y:S01]  /*1fb0*/  IMAD R40, R0.reuse, R40, R43 ;  /* 0x0000002800287224 */ /* 0x040fe200078e022b */
[----:B------:R-:W-:Y:S01]  /*1fc0*/  ISETP.GT.U32.AND P0, PT, R0, R35, PT ;  /* 0x000000230000720c */ /* 0x000fe20003f04070 */
[----:B------:R-:W-:Y:S01]  /*1fd0*/  IMAD.MOV R39, RZ, RZ, -R39 ;  /* 0x000000ffff277224 */ /* 0x000fe200078e0a27 */
[----:B------:R-:W-:Y:S01]  /*1fe0*/  IABS R44, R49 ;  /* 0x00000031002c7213 */ /* 0x000fe20000000000 */
[----:B------:R-:W-:-:S04]  /*1ff0*/  IMAD.HI.U32 R38, R5, R41, RZ ;  /* 0x0000002905267227 */ /* 0x000fc800078e00ff */
[----:B------:R-:W-:Y:S02]  /*2000*/  IMAD.MOV R38, RZ, RZ, -R38 ;  /* 0x000000ffff267224 */ /* 0x000fe400078e0a26 */
[----:B------:R-:W-:Y:S01]  /*2010*/  @!P5 IMAD.IADD R36, R36, 0x1, -R0 ;  /* 0x000000012424d824 */ /* 0x000fe200078e0a00 */
[C---:B------:R-:W-:Y:S01]  /*2020*/  ISETP.GT.U32.AND P5, PT, R0.reuse, R40, PT ;  /* 0x000000280000720c */ /* 0x040fe20003fa4070 */
[C---:B------:R-:W-:Y:S01]  /*2030*/  IMAD R38, R0.reuse, R38, R41 ;  /* 0x0000002600267224 */ /* 0x040fe200078e0229 */
[----:B------:R-:W-:Y:S01]  /*2040*/  IABS R41, R48 ;  /* 0x0000003000297213 */ /* 0x000fe20000000000 */
[C---:B------:R-:W-:Y:S02]  /*2050*/  IMAD R39, R0.reuse, R39, R42 ;  /* 0x0000002700277224 */ /* 0x040fe400078e022a */
[----:B------:R-:W-:Y:S01]  /*2060*/  @!P4 IMAD.MOV R33, RZ, RZ, -R33 ;  /* 0x000000ffff21c224 */ /* 0x000fe200078e0a21 */
[C---:B------:R-:W-:Y:S01]  /*2070*/  ISETP.GT.U32.AND P4, PT, R0.reuse, R37, PT ;  /* 0x000000250000720c */ /* 0x040fe20003f84070 */
[----:B------:R-:W-:Y:S01]  /*2080*/  @!P0 IMAD.IADD R35, R35, 0x1, -R0 ;  /* 0x0000000123238824 */ /* 0x000fe200078e0a00 */
[----:B------:R-:W-:Y:S01]  /*2090*/  ISETP.GT.U32.AND P0, PT, R0, R38, PT ;  /* 0x000000260000720c */ /* 0x000fe20003f04070 */
[----:B------:R-:W-:-:S02]  /*20a0*/  IMAD.MOV.U32 R42, RZ, RZ, R41 ;  /* 0x000000ffff2a7224 */ /* 0x000fc400078e0029 */
[----:B------:R-:W-:Y:S01]  /*20b0*/  @!P1 IMAD.MOV R34, RZ, RZ, -R34 ;  /* 0x000000ffff229224 */ /* 0x000fe200078e0a22 */
[----:B------:R-:W-:Y:S01]  /*20c0*/  ISETP.GT.U32.AND P1, PT, R0, R39, PT ;  /* 0x000000270000720c */ /* 0x000fe20003f24070 */
[----:B------:R-:W-:-:S04]  /*20d0*/  IMAD.HI.U32 R41, R5, R42, RZ ;  /* 0x0000002a05297227 */ /* 0x000fc800078e00ff */
[--C-:B------:R-:W-:Y:S02]  /*20e0*/  @!P5 IMAD.IADD R40, R40, 0x1, -R0.reuse ;  /* 0x000000012828d824 */ /* 0x100fe400078e0a00 */
[----:B------:R-:W-:Y:S02]  /*20f0*/  IMAD.MOV R41, RZ, RZ, -R41 ;  /* 0x000000ffff297224 */ /* 0x000fe400078e0a29 */
[----:B------:R-:W-:Y:S01]  /*2100*/  @!P4 IMAD.IADD R37, R37, 0x1, -R0 ;  /* 0x000000012525c824 */ /* 0x000fe200078e0a00 */
[C---:B------:R-:W-:Y:S01]  /*2110*/  ISETP.GT.U32.AND P5, PT, R0.reuse, R40, PT ;  /* 0x000000280000720c */ /* 0x040fe20003fa4070 */
[----:B------:R-:W-:Y:S01]  /*2120*/  IMAD R41, R0, R41, R42 ;  /* 0x0000002900297224 */ /* 0x000fe200078e022a */
[----:B------:R-:W-:Y:S01]  /*2130*/  ISETP.GE.AND P4, PT, R46, RZ, PT ;  /* 0x000000ff2e00720c */ /* 0x000fe20003f86270 */
[----:B------:R-:W-:Y:S01]  /*2140*/  @!P0 IMAD.IADD R38, R38, 0x1, -R0 ;  /* 0x0000000126268824 */ /* 0x000fe200078e0a00 */
[----:B------:R-:W-:Y:S01]  /*2150*/  ISETP.GE.AND P0, PT, R47, RZ, PT ;  /* 0x000000ff2f00720c */ /* 0x000fe20003f06270 */
[----:B------:R-:W-:Y:S01]  /*2160*/  IMAD.HI.U32 R42, R5, R44, RZ ;  /* 0x0000002c052a7227 */ /* 0x000fe200078e00ff */
[----:B------:R-:W-:-:S03]  /*2170*/  LOP3.LUT R47, R4, 0x8c, RZ, 0xfc, !PT ;  /* 0x0000008c042f7812 */ /* 0x000fc600078efcff */
[----:B------:R-:W-:Y:S01]  /*2180*/  @!P1 IMAD.IADD R39, R39, 0x1, -R0 ;  /* 0x0000000127279824 */ /* 0x000fe200078e0a00 */
[C---:B------:R-:W-:Y:S01]  /*2190*/  ISETP.GT.U32.AND P1, PT, R0.reuse, R38, PT ;  /* 0x000000260000720c */ /* 0x040fe20003f24070 */
[----:B------:R-:W-:Y:S01]  /*21a0*/  @!P2 IMAD.MOV R35, RZ, RZ, -R35 ;  /* 0x000000ffff23a224 */ /* 0x000fe200078e0a23 */
[----:B------:R-:W-:Y:S01]  /*21b0*/  ISETP.GE.AND P2, PT, R45, RZ, PT ;  /* 0x000000ff2d00720c */ /* 0x000fe20003f46270 */
[----:B------:R-:W-:Y:S01]  /*21c0*/  @!P6 IMAD.MOV R37, RZ, RZ, -R37 ;  /* 0x000000ffff25e224 */ /* 0x000fe200078e0a25 */
[C---:B------:R-:W-:Y:S01]  /*21d0*/  ISETP.GT.U32.AND P6, PT, R0.reuse, R41, PT ;  /* 0x000000290000720c */ /* 0x040fe20003fc4070 */
[----:B------:R-:W-:Y:S01]  /*21e0*/  IMAD.MOV R45, RZ, RZ, -R42 ;  /* 0x000000ffff2d7224 */ /* 0x000fe200078e0a2a */
[----:B------:R-:W-:Y:S01]  /*21f0*/  IABS R46, R47 ;  /* 0x0000002f002e7213 */ /* 0x000fe20000000000 */
[----:B------:R-:W-:Y:S01]  /*2200*/  @!P3 IMAD.MOV R36, RZ, RZ, -R36 ;  /* 0x000000ffff24b224 */ /* 0x000fe200078e0a24 */
[C---:B------:R-:W-:Y:S01]  /*2210*/  ISETP.GT.U32.AND P3, PT, R0.reuse, R39, PT ;  /* 0x000000270000720c */ /* 0x040fe20003f64070 */
[----:B------:R-:W-:Y:S01]  /*2220*/  IMAD R42, R0, R45, R44 ;  /* 0x0000002d002a7224 */ /* 0x000fe200078e022c */
[----:B------:R-:W-:Y:S01]  /*2230*/  IABS R45, R51 ;  /* 0x00000033002d7213 */ /* 0x000fe20000000000 */
[----:B------:R-:W-:-:S04]  /*2240*/  IMAD.HI.U32 R43, R5, R46, RZ ;  /* 0x0000002e052b7227 */ /* 0x000fc800078e00ff */
[--C-:B------:R-:W-:Y:S01]  /*2250*/  @!P5 IMAD.IADD R40, R40, 0x1, -R0.reuse ;  /* 0x000000012828d824 */ /* 0x100fe200078e0a00 */
[----:B------:R-:W-:Y:S01]  /*2260*/  ISETP.GT.U32.AND P5, PT, R0, R42, PT ;  /* 0x0000002a0000720c */ /* 0x000fe20003fa4070 */
[----:B------:R-:W-:Y:S02]  /*2270*/  IMAD.MOV R43, RZ, RZ, -R43 ;  /* 0x000000ffff2b7224 */ /* 0x000fe400078e0a2b */
[--C-:B------:R-:W-:Y:S01]  /*2280*/  @!P1 IMAD.IADD R38, R38, 0x1, -R0.reuse ;  /* 0x0000000126269824 */ /* 0x100fe200078e0a00 */
[----:B------:R-:W-:Y:S01]  /*2290*/  ISETP.GE.AND P1, PT, R48, RZ, PT ;  /* 0x000000ff3000720c */ /* 0x000fe20003f26270 */
[--C-:B------:R-:W-:Y:S01]  /*22a0*/  @!P6 IMAD.IADD R41, R41, 0x1, -R0.reuse ;  /* 0x000000012929e824 */ /* 0x100fe200078e0a00 */
[----:B------:R-:W-:Y:S01]  /*22b0*/  ISETP.GE.AND P6, PT, R47, RZ, PT ;  /* 0x000000ff2f00720c */ /* 0x000fe20003fc6270 */
[----:B------:R-:W-:Y:S01]  /*22c0*/  @!P3 IMAD.IADD R39, R39, 0x1, -R0 ;  /* 0x000000012727b824 */ /* 0x000fe200078e0a00 */
[----:B------:R-:W-:Y:S01]  /*22d0*/  LOP3.LUT R47, R4, 0x94, RZ, 0xfc, !PT ;  /* 0x00000094042f7812 */ /* 0x000fe200078efcff */
[C---:B------:R-:W-:Y:S01]  /*22e0*/  IMAD R43, R0.reuse, R43, R46 ;  /* 0x0000002b002b7224 */ /* 0x040fe200078e022e */
[----:B------:R-:W-:Y:S01]  /*22f0*/  ISETP.GE.AND P3, PT, R49, RZ, PT ;  /* 0x000000ff3100720c */ /* 0x000fe20003f66270 */
[----:B------:R-:W-:Y:S01]  /*2300*/  @!P2 IMAD.MOV R38, RZ, RZ, -R38 ;  /* 0x000000ffff26a224 */ /* 0x000fe200078e0a26 */
[C---:B------:R-:W-:Y:S01]  /*2310*/  ISETP.GT.U32.AND P2, PT, R0.reuse, R41, PT ;  /* 0x000000290000720c */ /* 0x040fe20003f44070 */
[----:B------:R-:W-:Y:S01]  /*2320*/  @!P4 IMAD.MOV R39, RZ, RZ, -R39 ;  /* 0x000000ffff27c224 */ /* 0x000fe200078e0a27 */
[----:B------:R-:W-:Y:S01]  /*2330*/  ISETP.GT.U32.AND P4, PT, R0, R43, PT ;  /* 0x0000002b0000720c */ /* 0x000fe20003f84070 */
[----:B------:R-:W-:Y:S01]  /*2340*/  IMAD.HI.U32 R44, R5, R45, RZ ;  /* 0x0000002d052c7227 */ /* 0x000fe200078e00ff */
[----:B------:R-:W-:-:S02]  /*2350*/  IABS R48, R47 ;  /* 0x0000002f00307213 */ /* 0x000fc40000000000 */
[----:B------:R-:W-:Y:S01]  /*2360*/  IABS R49, R52 ;  /* 0x0000003400317213 */ /* 0x000fe20000000000 */
[----:B------:R-:W-:Y:S02]  /*2370*/  @!P5 IMAD.IADD R42, R42, 0x1, -R0 ;  /* 0x000000012a2ad824 */ /* 0x000fe400078e0a00 */
[----:B------:R-:W-:Y:S02]  /*2380*/  IMAD.MOV R44, RZ, RZ, -R44 ;  /* 0x000000ffff2c7224 */ /* 0x000fe400078e0a2c */
[----:B------:R-:W-:Y:S01]  /*2390*/  IMAD.HI.U32 R46, R5, R49, RZ ;  /* 0x00000031052e7227 */ /* 0x000fe200078e00ff */
[----:B------:R-:W-:-:S03]  /*23a0*/  ISETP.GT.U32.AND P5, PT, R0, R42, PT ;  /* 0x0000002a0000720c */ /* 0x000fc60003fa4070 */
[C---:B------:R-:W-:Y:S02]  /*23b0*/  IMAD R44, R0.reuse, R44, R45 ;  /* 0x0000002c002c7224 */ /* 0x040fe400078e022d */
[--C-:B------:R-:W-:Y:S02]  /*23c0*/  @!P2 IMAD.IADD R41, R41, 0x1, -R0.reuse ;  /* 0x000000012929a824 */ /* 0x100fe400078e0a00 */
[----:B------:R-:W-:Y:S01]  /*23d0*/  @!P4 IMAD.IADD R43, R43, 0x1, -R0 ;  /* 0x000000012b2bc824 */ /* 0x000fe200078e0a00 */
[----:B------:R-:W-:Y:S01]  /*23e0*/  ISETP.GT.U32.AND P2, PT, R0, R44, PT ;  /* 0x0000002c0000720c */ /* 0x000fe20003f44070 */
[----:B------:R-:W-:-:S03]  /*23f0*/  IMAD.HI.U32 R45, R5, R48, RZ ;  /* 0x00000030052d7227 */ /* 0x000fc600078e00ff */
[----:B------:R-:W-:Y:S01]  /*2400*/  ISETP.GT.U32.AND P4, PT, R0, R43, PT ;  /* 0x0000002b0000720c */ /* 0x000fe20003f84070 */
[----:B------:R-:W-:Y:S02]  /*2410*/  IMAD.MOV R45, RZ, RZ, -R45 ;  /* 0x000000ffff2d7224 */ /* 0x000fe400078e0a2d */
[----:B------:R-:W-:Y:S01]  /*2420*/  @!P5 IMAD.IADD R42, R42, 0x1, -R0 ;  /* 0x000000012a2ad824 */ /* 0x000fe200078e0a00 */
[----:B------:R-:W-:Y:S01]  /*2430*/  ISETP.GE.AND P5, PT, R47, RZ, PT ;  /* 0x000000ff2f00720c */ /* 0x000fe20003fa6270 */
[----:B------:R-:W-:-:S04]  /*2440*/  IMAD.HI.U32 R47, R5, R50, RZ ;  /* 0x00000032052f7227 */ /* 0x000fc800078e00ff */
[----:B------:R-:W-:Y:S02]  /*2450*/  IMAD.MOV R46, RZ, RZ, -R46 ;  /* 0x000000ffff2e7224 */ /* 0x000fe400078e0a2e */
[----:B------:R-:W-:Y:S01]  /*2460*/  IMAD R45, R0, R45, R48 ;  /* 0x0000002d002d7224 */ /* 0x000fe200078e0230 */
[----:B------:R-:W-:Y:S01]  /*2470*/  LOP3.LUT R48, R4, 0xa4, RZ, 0xfc, !PT ;  /* 0x000000a404307812 */ /* 0x000fe200078efcff */
[----:B------:R-:W-:Y:S01]  /*2480*/  @!P0 IMAD.MOV R40, RZ, RZ, -R40 ;  /* 0x000000ffff288224 */ /* 0x000fe200078e0a28 */
[----:B------:R-:W-:Y:S01]  /*2490*/  ISETP.GE.AND P0, PT, R51, RZ, PT ;  /* 0x000000ff3300720c */ /* 0x000fe20003f06270 */
[----:B------:R-:W-:Y:S02]  /*24a0*/  IMAD.MOV R51, RZ, RZ, -R47 ;  /* 0x000000ffff337224 */ /* 0x000fe400078e0a2f */
[----:B------:R-:W-:Y:S01]  /*24b0*/  @!P2 IMAD.IADD R44, R44, 0x1, -R0 ;  /* 0x000000012c2ca824 */ /* 0x000fe200078e0a00 */
[C---:B------:R-:W-:Y:S01]  /*24c0*/  ISETP.GT.U32.AND P2, PT, R0.reuse, R45, PT ;  /* 0x0000002d0000720c */ /* 0x040fe20003f44070 */
[C---:B------:R-:W-:Y:S01]  /*24d0*/  IMAD R47, R0.reuse, R46, R49 ;  /* 0x0000002e002f7224 */ /* 0x040fe200078e0231 */
[----:B------:R-:W-:Y:S01]  /*24e0*/  IABS R46, R54 ;  /* 0x00000036002e7213 */ /* 0x000fe20000000000 */
[----:B------:R-:W-:Y:S01]  /*24f0*/  @!P1 IMAD.MOV R41, RZ, RZ, -R41 ;  /* 0x000000ffff299224 */ /* 0x000fe200078e0a29 */
[C---:B------:R-:W-:Y:S01]  /*2500*/  ISETP.GT.U32.AND P1, PT, R0.reuse, R44, PT ;  /* 0x0000002c0000720c */ /* 0x040fe20003f24070 */
[----:B------:R-:W-:Y:S01]  /*2510*/  IMAD R49, R0, R51, R50 ;  /* 0x0000003300317224 */ /* 0x000fe200078e0232 */
[----:B------:R-:W-:Y:S01]  /*2520*/  LOP3.LUT R50, R4, 0xa8, RZ, 0xfc, !PT ;  /* 0x000000a804327812 */ /* 0x000fe200078efcff */
[----:B------:R-:W-:Y:S01]  /*2530*/  @!P4 IMAD.IADD R43, R43, 0x1, -R0 ;  /* 0x000000012b2bc824 */ /* 0x000fe200078e0a00 */
[C---:B------:R-:W-:Y:S01]  /*2540*/  ISETP.GT.U32.AND P4, PT, R0.reuse, R47, PT ;  /* 0x0000002f0000720c */ /* 0x040fe20003f84070 */
[----:B------:R-:W-:Y:S01]  /*2550*/  IMAD.MOV.U32 R51, RZ, RZ, R46 ;  /* 0x000000ffff337224 */ /* 0x000fe200078e002e */
[----:B------:R-:W-:Y:S01]  /*2560*/  IABS R55, R50 ;  /* 0x0000003200377213 */ /* 0x000fe20000000000 */
[----:B------:R-:W-:Y:S01]  /*2570*/  @!P6 IMAD.MOV R43, RZ, RZ, -R43 ;  /* 0x000000ffff2be224 */ /* 0x000fe200078e0a2b */
[----:B------:R-:W-:Y:S01]  /*2580*/  ISETP.GT.U32.AND P6, PT, R0, R49, PT ;  /* 0x000000310000720c */ /* 0x000fe20003fc4070 */
[----:B------:R-:W-:Y:S01]  /*2590*/  @!P2 IMAD.IADD R45, R45, 0x1, -R0 ;  /* 0x000000012d2da824 */ /* 0x000fe200078e0a00 */
[----:B------:R-:W-:Y:S01]  /*25a0*/  ISETP.GE.AND P2, PT, R54, RZ, PT ;  /* 0x000000ff3600720c */ /* 0x000fe20003f46270 */
[----:B------:R-:W-:Y:S01]  /*25b0*/  IMAD.HI.U32 R46, R5, R51, RZ ;  /* 0x00000033052e7227 */ /* 0x000fe200078e00ff */
[----:B------:R-:W-:-:S03]  /*25c0*/  LOP3.LUT R54, R4, 0xb0, RZ, 0xfc, !PT ;  /* 0x000000b004367812 */ /* 0x000fc600078efcff */
[--C-:B------:R-:W-:Y:S01]  /*25d0*/  @!P1 IMAD.IADD R44, R44, 0x1, -R0.reuse ;  /* 0x000000012c2c9824 */ /* 0x100fe200078e0a00 */
[----:B------:R-:W-:Y:S01]  /*25e0*/  ISETP.GE.AND P1, PT, R53, RZ, PT ;  /* 0x000000ff3500720c */ /* 0x000fe20003f26270 */
[----:B------:R-:W-:Y:S01]  /*25f0*/  @!P4 IMAD.IADD R47, R47, 0x1, -R0 ;  /* 0x000000012f2fc824 */ /* 0x000fe200078e0a00 */
[----:B------:R-:W-:Y:S01]  /*2600*/  IABS R53, R48 ;  /* 0x0000003000357213 */ /* 0x000fe20000000000 */
[----:B------:R-:W-:Y:S01]  /*2610*/  IMAD.MOV R46, RZ, RZ, -R46 ;  /* 0x000000ffff2e7224 */ /* 0x000fe200078e0a2e */
[C---:B------:R-:W-:Y:S01]  /*2620*/  ISETP.GT.U32.AND P4, PT, R0.reuse, R45, PT ;  /* 0x0000002d0000720c */ /* 0x040fe20003f84070 */
[----:B------:R-:W-:Y:S01]  /*2630*/  @!P6 IMAD.IADD R49, R49, 0x1, -R0 ;  /* 0x000000013131e824 */ /* 0x000fe200078e0a00 */
[C---:B------:R-:W-:Y:S01]  /*2640*/  ISETP.GT.U32.AND P6, PT, R0.reuse, R47, PT ;  /* 0x0000002f0000720c */ /* 0x040fe20003fc4070 */
[----:B------:R-:W-:Y:S01]  /*2650*/  IMAD R51, R0, R46, R51 ;  /* 0x0000002e00337224 */ /* 0x000fe200078e0233 */
[----:B------:R-:W-:Y:S01]  /*2660*/  IABS R59, R54 ;  /* 0x00000036003b7213 */ /* 0x000fe20000000000 */
[----:B------:R-:W-:-:S04]  /*2670*/  IMAD.HI.U32 R46, R5, R53, RZ ;  /* 0x00000035052e7227 */ /* 0x000fc800078e00ff */
[----:B------:R-:W-:Y:S01]  /*2680*/  @!P0 IMAD.MOV R44, RZ, RZ, -R44 ;  /* 0x000000ffff2c8224 */ /* 0x000fe200078e0a2c */
[C---:B------:R-:W-:Y:S01]  /*2690*/  ISETP.GT.U32.AND P0, PT, R0.reuse, R49, PT ;  /* 0x000000310000720c */ /* 0x040fe20003f04070 */
[----:B------:R-:W-:Y:S02]  /*26a0*/  IMAD.MOV R46, RZ, RZ, -R46 ;  /* 0x000000ffff2e7224 */ /* 0x000fe400078e0a2e */
[----:B------:R-:W-:Y:S01]  /*26b0*/  @!P4 IMAD.IADD R45, R45, 0x1, -R0 ;  /* 0x000000012d2dc824 */ /* 0x000fe200078e0a00 */
[C---:B------:R-:W-:Y:S01]  /*26c0*/  ISETP.GT.U32.AND P4, PT, R0.reuse, R51, PT ;  /* 0x000000330000720c */ /* 0x040fe20003f84070 */
[----:B------:R-:W-:Y:S02]  /*26d0*/  IMAD R53, R0, R46, R53 ;  /* 0x0000002e00357224 */ /* 0x000fe400078e0235 */
[----:B------:R-:W-:Y:S01]  /*26e0*/  @!P3 IMAD.MOV R42, RZ, RZ, -R42 ;  /* 0x000000ffff2ab224 */ /* 0x000fe200078e0a2a */
[----:B------:R-:W-:Y:S01]  /*26f0*/  ISETP.GE.AND P3, PT, R52, RZ, PT ;  /* 0x000000ff3400720c */ /* 0x000fe20003f66270 */
[----:B------:R-:W-:Y:S01]  /*2700*/  @!P6 IMAD.IADD R47, R47, 0x1, -R0 ;  /* 0x000000012f2fe824 */ /* 0x000fe200078e0a00 */
[----:B------:R-:W-:Y:S01]  /*2710*/  ISETP.GT.U32.AND P6, PT, R0, R53, PT ;  /* 0x000000350000720c */ /* 0x000fe20003fc4070 */
[----:B------:R-:W-:Y:S01]  /*2720*/  IMAD.HI.U32 R46, R5, R55, RZ ;  /* 0x00000037052e7227 */ /* 0x000fe200078e00ff */
[----:B------:R-:W-:-:S03]  /*2730*/  LOP3.LUT R52, R4, 0xac, RZ, 0xfc, !PT ;  /* 0x000000ac04347812 */ /* 0x000fc600078efcff */
[----:B------:R-:W-:Y:S01]  /*2740*/  @!P0 IMAD.IADD R49, R49, 0x1, -R0 ;  /* 0x0000000131318824 */ /* 0x000fe200078e0a00 */
[----:B------:R-:W-:Y:S01]  /*2750*/  ISETP.GE.AND P0, PT, R48, RZ, PT ;  /* 0x000000ff3000720c */ /* 0x000fe20003f06270 */
[----:B------:R-:W-:Y:S01]  /*2760*/  IMAD.MOV R48, RZ, RZ, -R46 ;  /* 0x000000ffff307224 */ /* 0x000fe200078e0a2e */
[----:B------:R-:W-:Y:S01]  /*2770*/  IABS R57, R52 ;  /* 0x0000003400397213 */ /* 0x000fe20000000000 */
[--C-:B------:R-:W-:Y:S01]  /*2780*/  @!P4 IMAD.IADD R51, R51, 0x1, -R0.reuse ;  /* 0x000000013333c824 */ /* 0x100fe200078e0a00 */
[----:B------:R-:W-:Y:S01]  /*2790*/  ISETP.GE.AND P4, PT, R50, RZ, PT ;  /* 0x000000ff3200720c */ /* 0x000fe20003f86270 */
[----:B------:R-:W-:Y:S01]  /*27a0*/  IMAD R55, R0, R48, R55 ;  /* 0x0000003000377224 */ /* 0x000fe200078e0237 */
[----:B------:R-:W-:Y:S01]  /*27b0*/  LOP3.LUT R50, R4, 0xb8, RZ, 0xfc, !PT ;  /* 0x000000b804327812 */ /* 0x000fe200078efcff */
[----:B------:R-:W-:Y:S01]  /*27c0*/  @!P6 IMAD.IADD R53, R53, 0x1, -R0 ;  /* 0x000000013535e824 */ /* 0x000fe200078e0a00 */
[C---:B------:R-:W-:Y:S01]  /*27d0*/  ISETP.GT.U32.AND P6, PT, R0.reuse, R51, PT ;  /* 0x000000330000720c */ /* 0x040fe20003fc4070 */
[----:B------:R-:W-:Y:S01]  /*27e0*/  @!P3 IMAD.MOV R47, RZ, RZ, -R47 ;  /* 0x000000ffff2fb224 */ /* 0x000fe200078e0a2f */
[----:B------:R-:W-:Y:S01]  /*27f0*/  ISETP.GT.U32.AND P3, PT, R0, R55, PT ;  /* 0x000000370000720c */ /* 0x000fe20003f64070 */
[----:B------:R-:W-:Y:S01]  /*2800*/  IMAD.HI.U32 R46, R5, R57, RZ ;  /* 0x00000039052e7227 */ /* 0x000fe200078e00ff */
[----:B------:R-:W-:-:S03]  /*2810*/  IABS R63, R50 ;  /* 0x00000032003f7213 */ /* 0x000fc60000000000 */
[----:B------:R-:W-:-:S04]  /*2820*/  IMAD.HI.U32 R48, R5, R59, RZ ;  /* 0x0000003b05307227 */ /* 0x000fc800078e00ff */
[----:B------:R-:W-:Y:S02]  /*2830*/  IMAD.MOV R46, RZ, RZ, -R46 ;  /* 0x000000ffff2e7224 */ /* 0x000fe400078e0a2e */
[----:B------:R-:W-:Y:S02]  /*2840*/  IMAD.MOV R48, RZ, RZ, -R48 ;  /* 0x000000ffff307224 */ /* 0x000fe400078e0a30 */
[----:B------:R-:W-:Y:S01]  /*2850*/  @!P5 IMAD.MOV R45, RZ, RZ, -R45 ;  /* 0x000000ffff2dd224 */ /* 0x000fe200078e0a2d */
[C---:B------:R-:W-:Y:S01]  /*2860*/  ISETP.GT.U32.AND P5, PT, R0.reuse, R53, PT ;  /* 0x000000350000720c */ /* 0x040fe20003fa4070 */
[C---:B------:R-:W-:Y:S02]  /*2870*/  IMAD R57, R0.reuse, R46, R57 ;  /* 0x0000002e00397224 */ /* 0x040fe400078e0239 */
[----:B------:R-:W-:Y:S01]  /*2880*/  IMAD R59, R0, R48, R59 ;  /* 0x00000030003b7224 */ /* 0x000fe200078e023b */
[----:B------:R-:W-:Y:S01]  /*2890*/  LOP3.LUT R48, R4, 0xb4, RZ, 0xfc, !PT ;  /* 0x000000b404307812 */ /* 0x000fe200078efcff */
[--C-:B------:R-:W-:Y:S01]  /*28a0*/  @!P6 IMAD.IADD R51, R51, 0x1, -R0.reuse ;  /* 0x000000013333e824 */ /* 0x100fe200078e0a00 */
[----:B------:R-:W-:Y:S01]  /*28b0*/  ISETP.GT.U32.AND P6, PT, R0, R57, PT ;  /* 0x000000390000720c */ /* 0x000fe20003fc4070 */
[----:B------:R-:W-:Y:S01]  /*28c0*/  @!P3 IMAD.IADD R55, R55, 0x1, -R0 ;  /* 0x000000013737b824 */ /* 0x000fe200078e0a00 */
[----:B------:R-:W-:Y:S01]  /*28d0*/  IABS R61, R48 ;  /* 0x00000030003d7213 */ /* 0x000fe20000000000 */
[----:B------:R-:W-:Y:S01]  /*28e0*/  @!P2 IMAD.MOV R51, RZ, RZ, -R51 ;  /* 0x000000ffff33a224 */ /* 0x000fe200078e0a33 */
[----:B------:R-:W-:Y:S01]  /*28f0*/  ISETP.GE.AND P3, PT, R54, RZ, PT ;  /* 0x000000ff3600720c */ /* 0x000fe20003f66270 */
[----:B------:R-:W-:Y:S01]  /*2900*/  @!P1 IMAD.MOV R49, RZ, RZ, -R49 ;  /* 0x000000ffff319224 */ /* 0x000fe200078e0a31 */
[----:B------:R-:W-:Y:S01]  /*2910*/  ISETP.GT.U32.AND P2, PT, R0, R55, PT ;  /* 0x000000370000720c */ /* 0x000fe20003f44070 */
[----:B------:R-:W-:Y:S01]  /*2920*/  IMAD.HI.U32 R46, R5, R61, RZ ;  /* 0x0000003d052e7227 */ /* 0x000fe200078e00ff */
[----:B------:R-:W-:-:S02]  /*2930*/  ISETP.GE.AND P1, PT, R52, RZ, PT ;  /* 0x000000ff3400720c */ /* 0x000fc40003f26270 */
[----:B------:R-:W-:Y:S01]  /*2940*/  LOP3.LUT R52, R4, 0xc8, RZ, 0xfc, !PT ;  /* 0x000000c804347812 */ /* 0x000fe200078efcff */
[----:B------:R-:W-:Y:S01]  /*2950*/  @!P5 IMAD.IADD R53, R53, 0x1, -R0 ;  /* 0x000000013535d824 */ /* 0x000fe200078e0a00 */
[----:B------:R-:W-:Y:S01]  /*2960*/  ISETP.GT.U32.AND P5, PT, R0, R59, PT ;  /* 0x0000003b0000720c */ /* 0x000fe20003fa4070 */
[----:B------:R-:W-:Y:S01]  /*2970*/  IMAD.MOV R46, RZ, RZ, -R46 ;  /* 0x000000ffff2e7224 */ /* 0x000fe200078e0a2e */
[----:B------:R-:W-:Y:S01]  /*2980*/  IABS R71, R52 ;  /* 0x0000003400477213 */ /* 0x000fe20000000000 */
[--C-:B------:R-:W-:Y:S01]  /*2990*/  @!P6 IMAD.IADD R57, R57, 0x1, -R0.reuse ;  /* 0x000000013939e824 */ /* 0x100fe200078e0a00 */
[----:B------:R-:W-:Y:S01]  /*29a0*/  ISETP.GE.AND P6, PT, R48, RZ, PT ;  /* 0x000000ff3000720c */ /* 0x000fe20003fc6270 */
[----:B------:R-:W-:Y:S01]  /*29b0*/  IMAD R61, R0, R46, R61 ;  /* 0x0000002e003d7224 */ /* 0x000fe200078e023d */
[----:B------:R-:W-:Y:S01]  /*29c0*/  LOP3.LUT R46, R4, 0xbc, RZ, 0xfc, !PT ;  /* 0x000000bc042e7812 */ /* 0x000fe200078efcff */
[--C-:B------:R-:W-:Y:S01]  /*29d0*/  @!P2 IMAD.IADD R55, R55, 0x1, -R0.reuse ;  /* 0x000000013737a824 */ /* 0x100fe200078e0a00 */
[----:B------:R-:W-:Y:S01]  /*29e0*/  ISETP.GE.AND P2, PT, R50, RZ, PT ;  /* 0x000000ff3200720c */ /* 0x000fe20003f46270 */
[----:B------:R-:W-:Y:S01]  /*29f0*/  @!P0 IMAD.MOV R53, RZ, RZ, -R53 ;  /* 0x000000ffff358224 */ /* 0x000fe200078e0a35 */
[C---:B------:R-:W-:Y:S01]  /*2a00*/  ISETP.GT.U32.AND P0, PT, R0.reuse, R57, PT ;  /* 0x000000390000720c */ /* 0x040fe20003f04070 */
[----:B------:R-:W-:Y:S01]  /*2a10*/  @!P4 IMAD.MOV R55, RZ, RZ, -R55 ;  /* 0x000000ffff37c224 */ /* 0x000fe200078e0a37 */
[----:B------:R-:W-:Y:S01]  /*2a20*/  ISETP.GT.U32.AND P4, PT, R0, R61, PT ;  /* 0x0000003d0000720c */ /* 0x000fe20003f84070 */
[----:B------:R-:W-:Y:S01]  /*2a30*/  @!P5 IMAD.IADD R59, R59, 0x1, -R0 ;  /* 0x000000013b3bd824 */ /* 0x000fe200078e0a00 */
[----:B------:R-:W-:Y:S01]  /*2a40*/  IABS R65, R46 ;  /* 0x0000002e00417213 */ /* 0x000fe20000000000 */
[----:B------:R-:W-:Y:S01]  /*2a50*/  IMAD.HI.U32 R48, R5, R63, RZ ;  /* 0x0000003f05307227 */ /* 0x000fe200078e00ff */
[----:B------:R-:W-:-:S02]  /*2a60*/  LOP3.LUT R50, R4, 0xc4, RZ, 0xfc, !PT ;  /* 0x000000c404327812 */ /* 0x000fc400078efcff */
[----:B------:R-:W-:Y:S01]  /*2a70*/  ISETP.GT.U32.AND P5, PT, R0, R59, PT ;  /* 0x0000003b0000720c */ /* 0x000fe20003fa4070 */
[----:B------:R-:W-:Y:S01]  /*2a80*/  IMAD.MOV R48, RZ, RZ, -R48 ;  /* 0x000000ffff307224 */ /* 0x000fe200078e0a30 */
[----:B------:R-:W-:Y:S02]  /*2a90*/  IABS R69, R50 ;  /* 0x0000003200457213 */ /* 0x000fe40000000000 */
[----:B------:R-:W-:Y:S01]  /*2aa0*/  LOP3.LUT R54, R4, 0xd0, RZ, 0xfc, !PT ;  /* 0x000000d004367812 */ /* 0x000fe200078efcff */
[----:B------:R-:W-:Y:S01]  /*2ab0*/  IMAD R63, R0, R48, R63 ;  /* 0x00000030003f7224 */ /* 0x000fe200078e023f */
[----:B------:R-:W-:Y:S01]  /*2ac0*/  LOP3.LUT R48, R4, 0xc0, RZ, 0xfc, !PT ;  /* 0x000000c004307812 */ /* 0x000fe200078efcff */
[--C-:B------:R-:W-:Y:S01]  /*2ad0*/  @!P0 IMAD.IADD R57, R57, 0x1, -R0.reuse ;  /* 0x0000000139398824 */ /* 0x100fe200078e0a00 */
[----:B------:R-:W-:Y:S01]  /*2ae0*/  ISETP.GE.AND P0, PT, R46, RZ, PT ;  /* 0x000000ff2e00720c */ /* 0x000fe20003f06270 */
[--C-:B------:R-:W-:Y:S01]  /*2af0*/  @!P4 IMAD.IADD R61, R61, 0x1, -R0.reuse ;  /* 0x000000013d3dc824 */ /* 0x100fe200078e0a00 */
[----:B------:R-:W-:Y:S01]  /*2b00*/  IABS R67, R48 ;  /* 0x0000003000437213 */ /* 0x000fe20000000000 */
[----:B------:R-:W-:Y:S01]  /*2b10*/  @!P1 IMAD.MOV R57, RZ, RZ, -R57 ;  /* 0x000000ffff399224 */ /* 0x000fe200078e0a39 */
[C---:B------:R-:W-:Y:S01]  /*2b20*/  ISETP.GT.U32.AND P4, PT, R0.reuse, R63, PT ;  /* 0x0000003f0000720c */ /* 0x040fe20003f84070 */
[----:B------:R-:W-:Y:S01]  /*2b30*/  @!P5 IMAD.IADD R59, R59, 0x1, -R0 ;  /* 0x000000013b3bd824 */ /* 0x000fe200078e0a00 */
[----:B------:R-:W-:Y:S01]  /*2b40*/  ISETP.GT.U32.AND P1, PT, R0, R61, PT ;  /* 0x0000003d0000720c */ /* 0x000fe20003f24070 */
[----:B------:R-:W-:Y:S01]  /*2b50*/  IMAD.HI.U32 R46, R5, R65, RZ ;  /* 0x00000041052e7227 */ /* 0x000fe200078e00ff */
[----:B------:R-:W-:-:S02]  /*2b60*/  ISETP.GE.AND P5, PT, R48, RZ, PT ;  /* 0x000000ff3000720c */ /* 0x000fc40003fa6270 */
[----:B------:R-:W-:Y:S01]  /*2b70*/  IABS R75, R54 ;  /* 0x00000036004b7213 */ /* 0x000fe20000000000 */
[----:B------:R-:W-:-:S04]  /*2b80*/  IMAD.HI.U32 R48, R5, R67, RZ ;  /* 0x0000004305307227 */ /* 0x000fc800078e00ff */
[----:B------:R-:W-:Y:S02]  /*2b90*/  IMAD.MOV R48, RZ, RZ, -R48 ;  /* 0x000000ffff307224 */ /* 0x000fe400078e0a30 */
[----:B------:R-:W-:Y:S02]  /*2ba0*/  IMAD.MOV R46, RZ, RZ, -R46 ;  /* 0x000000ffff2e7224 */ /* 0x000fe400078e0a2e */
[C---:B------:R-:W-:Y:S02]  /*2bb0*/  IMAD R67, R0.reuse, R48, R67 ;  /* 0x0000003000437224 */ /* 0x040fe400078e0243 */
[--C-:B------:R-:W-:Y:S02]  /*2bc0*/  @!P1 IMAD.IADD R61, R61, 0x1, -R0.reuse ;  /* 0x000000013d3d9824 */ /* 0x100fe400078e0a00 */
[C---:B------:R-:W-:Y:S02]  /*2bd0*/  IMAD R65, R0.reuse, R46, R65 ;  /* 0x0000002e00417224 */ /* 0x040fe400078e0241 */
[----:B------:R-:W-:Y:S01]  /*2be0*/  @!P6 IMAD.MOV R61, RZ, RZ, -R61 ;  /* 0x000000ffff3de224 */ /* 0x000fe200078e0a3d */
[C---:B------:R-:W-:Y:S01]  /*2bf0*/  ISETP.GT.U32.AND P6, PT, R0.reuse, R67, PT ;  /* 0x000000430000720c */ /* 0x040fe20003fc4070 */
[----:B------:R-:W-:Y:S01]  /*2c00*/  @!P4 IMAD.IADD R63, R63, 0x1, -R0 ;  /* 0x000000013f3fc824 */ /* 0x000fe200078e0a00 */
[----:B------:R-:W-:Y:S01]  /*2c10*/  ISETP.GT.U32.AND P1, PT, R0, R65, PT ;  /* 0x000000410000720c */ /* 0x000fe20003f24070 */
[----:B------:R-:W-:Y:S01]  /*2c20*/  @!P3 IMAD.MOV R59, RZ, RZ, -R59 ;  /* 0x000000ffff3bb224 */ /* 0x000fe200078e0a3b */
[----:B------:R-:W-:Y:S01]  /*2c30*/  ISETP.GE.AND P3, PT, R50, RZ, PT ;  /* 0x000000ff3200720c */ /* 0x000fe20003f66270 */
[----:B------:R-:W-:Y:S01]  /*2c40*/  IMAD.HI.U32 R46, R5, R69, RZ ;  /* 0x00000045052e7227 */ /* 0x000fe200078e00ff */
[----:B------:R-:W-:-:S02]  /*2c50*/  ISETP.GT.U32.AND P4, PT, R0, R63, PT ;  /* 0x0000003f0000720c */ /* 0x000fc40003f84070 */
[----:B------:R-:W-:Y:S01]  /*2c60*/  LOP3.LUT R50, R4, 0xcc, RZ, 0xfc, !PT ;  /* 0x000000cc04327812 */ /* 0x000fe200078efcff */
[----:B------:R-:W-:-:S03]  /*2c70*/  IMAD.HI.U32 R48, R5, R71, RZ ;  /* 0x0000004705307227 */ /* 0x000fc600078e00ff */
[----:B------:R-:W-:Y:S01]  /*2c80*/  IABS R73, R50 ;  /* 0x0000003200497213 */ /* 0x000fe20000000000 */
[----:B------:R-:W-:Y:S02]  /*2c90*/  @!P6 IMAD.IADD R67, R67, 0x1, -R0 ;  /* 0x000000014343e824 */ /* 0x000fe400078e0a00 */
[----:B------:R-:W-:Y:S02]  /*2ca0*/  IMAD.MOV R46, RZ, RZ, -R46 ;  /* 0x000000ffff2e7224 */ /* 0x000fe400078e0a2e */
[----:B------:R-:W-:Y:S01]  /*2cb0*/  IMAD.MOV R48, RZ, RZ, -R48 ;  /* 0x000000ffff307224 */ /* 0x000fe200078e0a30 */
[C---:B------:R-:W-:Y:S01]  /*2cc0*/  ISETP.GT.U32.AND P6, PT, R0.reuse, R67, PT ;  /* 0x000000430000720c */ /* 0x040fe20003fc4070 */
[C---:B------:R-:W-:Y:S02]  /*2cd0*/  IMAD R69, R0.reuse, R46, R69 ;  /* 0x0000002e00457224 */ /* 0x040fe400078e0245 */
[----:B------:R-:W-:Y:S02]  /*2ce0*/  IMAD R71, R0, R48, R71 ;  /* 0x0000003000477224 */ /* 0x000fe400078e0247 */
[----:B------:R-:W-:-:S02]  /*2cf0*/  @!P1 IMAD.IADD R65, R65, 0x1, -R0 ;  /* 0x0000000141419824 */ /* 0x000fc400078e0a00 */
[----:B------:R-:W-:Y:S01]  /*2d00*/  @!P4 IMAD.IADD R63, R63, 0x1, -R0 ;  /* 0x000000013f3fc824 */ /* 0x000fe200078e0a00 */
[C---:B------:R-:W-:Y:S01]  /*2d10*/  ISETP.GT.U32.AND P4, PT, R0.reuse, R69, PT ;  /* 0x000000450000720c */ /* 0x040fe20003f84070 */
[----:B------:R-:W-:Y:S01]  /*2d20*/  IMAD.HI.U32 R46, R5, R73, RZ ;  /* 0x00000049052e7227 */ /* 0x000fe200078e00ff */
[----:B------:R-:W-:-:S03]  /*2d30*/  ISETP.GT.U32.AND P1, PT, R0, R65, PT ;  /* 0x000000410000720c */ /* 0x000fc60003f24070 */
[----:B------:R-:W-:Y:S01]  /*2d40*/  @!P2 IMAD.MOV R63, RZ, RZ, -R63 ;  /* 0x000000ffff3fa224 */ /* 0x000fe200078e0a3f */
[C---:B------:R-:W-:Y:S01]  /*2d50*/  ISETP.GT.U32.AND P2, PT, R0.reuse, R71, PT ;  /* 0x000000470000720c */ /* 0x040fe20003f44070 */
[----:B------:R-:W-:Y:S02]  /*2d60*/  IMAD.MOV R46, RZ, RZ, -R46 ;  /* 0x000000ffff2e7224 */ /* 0x000fe400078e0a2e */
[----:B------:R-:W-:Y:S02]  /*2d70*/  @!P6 IMAD.IADD R67, R67, 0x1, -R0 ;  /* 0x000000014343e824 */ /* 0x000fe400078e0a00 */
[----:B------:R-:W-:Y:S02]  /*2d80*/  IMAD R73, R0, R46, R73 ;  /* 0x0000002e00497224 */ /* 0x000fe400078e0249 */
[----:B------:R-:W-:-:S03]  /*2d90*/  IMAD.HI.U32 R46, R5, R75, RZ ;  /* 0x0000004b052e7227 */ /* 0x000fc600078e00ff */
[----:B------:R-:W-:Y:S01]  /*2da0*/  ISETP.GT.U32.AND P6, PT, R0, R73, PT ;  /* 0x000000490000720c */ /* 0x000fe20003fc4070 */
[--C-:B------:R-:W-:Y:S01]  /*2db0*/  @!P1 IMAD.IADD R65, R65, 0x1, -R0.reuse ;  /* 0x0000000141419824 */ /* 0x100fe200078e0a00 */
[----:B------:R-:W-:Y:S01]  /*2dc0*/  ISETP.GE.AND P1, PT, R52, RZ, PT ;  /* 0x000000ff3400720c */ /* 0x000fe20003f26270 */
[----:B------:R-:W-:Y:S01]  /*2dd0*/  @!P2 IMAD.IADD R71, R71, 0x1, -R0 ;  /* 0x000000014747a824 */ /* 0x000fe200078e0a00 */
[----:B------:R-:W-:Y:S01]  /*2de0*/  ISETP.GE.AND P2, PT, R50, RZ, PT ;  /* 0x000000ff3200720c */ /* 0x000fe20003f46270 */
[----:B------:R-:W-:Y:S01]  /*2df0*/  @!P0 IMAD.MOV R65, RZ, RZ, -R65 ;  /* 0x000000ffff418224 */ /* 0x000fe200078e0a41 */
[----:B------:R-:W-:Y:S01]  /*2e00*/  LOP3.LUT R50, R4, 0xe0, RZ, 0xfc, !PT ;  /* 0x000000e004327812 */ /* 0x000fe200078efcff */
[----:B------:R-:W-:Y:S01]  /*2e10*/  IMAD.MOV R46, RZ, RZ, -R46 ;  /* 0x000000ffff2e7224 */ /* 0x000fe200078e0a2e */
[----:B------:R-:W-:Y:S01]  /*2e20*/  ISETP.GT.U32.AND P0, PT, R0, R71, PT ;  /* 0x000000470000720c */ /* 0x000fe20003f04070 */
[----:B------:R-:W-:Y:S01]  /*2e30*/  IMAD.HI.U32 R48, R5, R77, RZ ;  /* 0x0000004d05307227 */ /* 0x000fe200078e00ff */
[----:B------:R-:W-:-:S03]  /*2e40*/  IABS R83, R50 ;  /* 0x0000003200537213 */ /* 0x000fc60000000000 */
[--C-:B------:R-:W-:Y:S02]  /*2e50*/  @!P6 IMAD.IADD R73, R73, 0x1, -R0.reuse ;  /* 0x000000014949e824 */ /* 0x100fe400078e0a00 */
[----:B------:R-:W-:Y:S01]  /*2e60*/  IMAD R75, R0, R46, R75 ;  /* 0x0000002e004b7224 */ /* 0x000fe200078e024b */
[----:B------:R-:W-:Y:S01]  /*2e70*/  LOP3.LUT R46, R4, 0xd8, RZ, 0xfc, !PT ;  /* 0x000000d8042e7812 */ /* 0x000fe200078efcff */
[----:B------:R-:W-:Y:S01]  /*2e80*/  @!P4 IMAD.IADD R69, R69, 0x1, -R0 ;  /* 0x000000014545c824 */ /* 0x000fe200078e0a00 */
[C---:B------:R-:W-:Y:S01]  /*2e90*/  ISETP.GT.U32.AND P6, PT, R0.reuse, R73, PT ;  /* 0x000000490000720c */ /* 0x040fe20003fc4070 */
[----:B------:R-:W-:Y:S01]  /*2ea0*/  IMAD.MOV R48, RZ, RZ, -R48 ;  /* 0x000000ffff307224 */ /* 0x000fe200078e0a30 */
[----:B------:R-:W-:Y:S01]  /*2eb0*/  IABS R79, R46 ;  /* 0x0000002e004f7213 */ /* 0x000fe20000000000 */
[----:B------:R-:W-:Y:S01]  /*2ec0*/  @!P0 IMAD.IADD R71, R71, 0x1, -R0 ;  /* 0x0000000147478824 */ /* 0x000fe200078e0a00 */
[C---:B------:R-:W-:Y:S01]  /*2ed0*/  ISETP.GT.U32.AND P0, PT, R0.reuse, R75, PT ;  /* 0x0000004b0000720c */ /* 0x040fe20003f04070 */
[C---:B------:R-:W-:Y:S01]  /*2ee0*/  IMAD R77, R0.reuse, R48, R77 ;  /* 0x00000030004d7224 */ /* 0x040fe200078e024d */
[----:B------:R-:W-:Y:S01]  /*2ef0*/  ISETP.GT.U32.AND P4, PT, R0, R69, PT ;  /* 0x000000450000720c */ /* 0x000fe20003f84070 */
[----:B------:R-:W-:Y:S01]  /*2f00*/  @!P5 IMAD.MOV R67, RZ, RZ, -R67 ;  /* 0x000000ffff43d224 */ /* 0x000fe200078e0a43 */
[----:B------:R-:W-:Y:S01]  /*2f10*/  LOP3.LUT R48, R4, 0xdc, RZ, 0xfc, !PT ;  /* 0x000000dc04307812 */ /* 0x000fe200078efcff */
[----:B------:R-:W-:Y:S01]  /*2f20*/  @!P1 IMAD.MOV R71, RZ, RZ, -R71 ;  /* 0x000000ffff479224 */ /* 0x000fe200078e0a47 */
[----:B------:R-:W-:-:S02]  /*2f30*/  ISETP.GE.AND P5, PT, R54, RZ, PT ;  /* 0x000000ff3600720c */ /* 0x000fc40003fa6270 */
[----:B------:R-:W-:Y:S01]  /*2f40*/  IABS R81, R48 ;  /* 0x0000003000517213 */ /* 0x000fe20000000000 */
[--C-:B------:R-:W-:Y:S01]  /*2f50*/  @!P6 IMAD.IADD R73, R73, 0x1, -R0.reuse ;  /* 0x000000014949e824 */ /* 0x100fe200078e0a00 */
[----:B------:R-:W-:Y:S02]  /*2f60*/  ISETP.GT.U32.AND P6, PT, R0, R77, PT ;  /* 0x0000004d0000720c */ /* 0x000fe40003fc4070 */
[----:B------:R-:W-:Y:S01]  /*2f70*/  ISETP.GE.AND P1, PT, R48, RZ, PT ;  /* 0x000000ff3000720c */ /* 0x000fe20003f26270 */
[--C-:B------:R-:W-:Y:S01]  /*2f80*/  @!P0 IMAD.IADD R75, R75, 0x1, -R0.reuse ;  /* 0x000000014b4b8824 */ /* 0x100fe200078e0a00 */
[----:B------:R-:W-:Y:S01]  /*2f90*/  LOP3.LUT R54, R4, 0xe4, RZ, 0xfc, !PT ;  /* 0x000000e404367812 */ /* 0x000fe200078efcff */
[----:B------:R-:W-:Y:S01]  /*2fa0*/  @!P4 IMAD.IADD R69, R69, 0x1, -R0 ;  /* 0x000000014545c824 */ /* 0x000fe200078e0a00 */
[----:B------:R-:W-:Y:S01]  /*2fb0*/  ISETP.GE.AND P4, PT, R56, RZ, PT ;  /* 0x000000ff3800720c */ /* 0x000fe20003f86270 */
[----:B------:R-:W-:Y:S01]  /*2fc0*/  IMAD.HI.U32 R48, R5, R81, RZ ;  /* 0x0000005105307227 */ /* 0x000fe200078e00ff */
[----:B------:R-:W-:-:S02]  /*2fd0*/  ISETP.GT.U32.AND P0, PT, R0, R75, PT ;  /* 0x0000004b0000720c */ /* 0x000fc40003f04070 */
[----:B------:R-:W-:Y:S01]  /*2fe0*/  IABS R85, R54 ;  /* 0x0000003600557213 */ /* 0x000fe20000000000 */
[----:B------:R-:W-:Y:S01]  /*2ff0*/  @!P3 IMAD.MOV R69, RZ, RZ, -R69 ;  /* 0x000000ffff45b224 */ /* 0x000fe200078e0a45 */
[----:B------:R-:W-:Y:S01]  /*3000*/  ISETP.GE.AND P3, PT, R46, RZ, PT ;  /* 0x000000ff2e00720c */ /* 0x000fe20003f66270 */
[----:B------:R-:W-:Y:S01]  /*3010*/  @!P6 IMAD.IADD R77, R77, 0x1, -R0 ;  /* 0x000000014d4de824 */ /* 0x000fe200078e0a00 */
[----:B------:R-:W-:Y:S01]  /*3020*/  LOP3.LUT R56, R4, 0xf0, RZ, 0xfc, !PT ;  /* 0x000000f004387812 */ /* 0x000fe200078efcff */
[----:B------:R-:W-:-:S03]  /*3030*/  IMAD.HI.U32 R46, R5, R79, RZ ;  /* 0x0000004f052e7227 */ /* 0x000fc600078e00ff */
[----:B------:R-:W-:Y:S01]  /*3040*/  ISETP.GT.U32.AND P6, PT, R0, R77, PT ;  /* 0x0000004d0000720c */ /* 0x000fe20003fc4070 */
[----:B------:R-:W-:Y:S01]  /*3050*/  IMAD.MOV R46, RZ, RZ, -R46 ;  /* 0x000000ffff2e7224 */ /* 0x000fe200078e0a2e */
[----:B------:R-:W-:Y:S01]  /*3060*/  IABS R91, R56 ;  /* 0x00000038005b7213 */ /* 0x000fe20000000000 */
[----:B------:R-:W-:Y:S01]  /*3070*/  @!P2 IMAD.MOV R73, RZ, RZ, -R73 ;  /* 0x000000ffff49a224 */ /* 0x000fe200078e0a49 */
[----:B------:R-:W-:Y:S01]  /*3080*/  ISETP.GE.AND P2, PT, R50, RZ, PT ;  /* 0x000000ff3200720c */ /* 0x000fe20003f46270 */
[----:B------:R-:W-:Y:S01]  /*3090*/  @!P0 IMAD.IADD R75, R75, 0x1, -R0 ;  /* 0x000000014b4b8824 */ /* 0x000fe200078e0a00 */
[----:B------:R-:W-:Y:S01]  /*30a0*/  ISETP.GE.AND P0, PT, R54, RZ, PT ;  /* 0x000000ff3600720c */ /* 0x000fe20003f06270 */
[----:B------:R-:W-:Y:S01]  /*30b0*/  IMAD R79, R0, R46, R79 ;  /* 0x0000002e004f7224 */ /* 0x000fe200078e024f */
[----:B------:R-:W-:Y:S01]  /*30c0*/  LOP3.LUT R54, R4, 0xec, RZ, 0xfc, !PT ;  /* 0x000000ec04367812 */ /* 0x000fe200078efcff */
[----:B------:R-:W-:-:S03]  /*30d0*/  IMAD.HI.U32 R50, R5, R83, RZ ;  /* 0x0000005305327227 */ /* 0x000fc600078e00ff */
[----:B------:R-:W-:Y:S01]  /*30e0*/  IABS R89, R54 ;  /* 0x0000003600597213 */ /* 0x000fe20000000000 */
[----:B------:R-:W-:Y:S02]  /*30f0*/  IMAD.MOV R48, RZ, RZ, -R48 ;  /* 0x000000ffff307224 */ /* 0x000fe400078e0a30 */
[----:B------:R-:W-:Y:S01]  /*3100*/  @!P5 IMAD.MOV R75, RZ, RZ, -R75 ;  /* 0x000000ffff4bd224 */ /* 0x000fe200078e0a4b */
[C---:B------:R-:W-:Y:S01]  /*3110*/  ISETP.GT.U32.AND P5, PT, R0.reuse, R79, PT ;  /* 0x0000004f0000720c */ /* 0x040fe20003fa4070 */
[----:B------:R-:W-:Y:S02]  /*3120*/  IMAD.MOV R50, RZ, RZ, -R50 ;  /* 0x000000ffff327224 */ /* 0x000fe400078e0a32 */
[C---:B------:R-:W-:Y:S02]  /*3130*/  IMAD R81, R0.reuse, R48, R81 ;  /* 0x0000003000517224 */ /* 0x040fe400078e0251 */
[C---:B------:R-:W-:Y:S02]  /*3140*/  IMAD R83, R0.reuse, R50, R83 ;  /* 0x0000003200537224 */ /* 0x040fe400078e0253 */
[----:B------:R-:W-:Y:S01]  /*3150*/  @!P6 IMAD.IADD R77, R77, 0x1, -R0 ;  /* 0x000000014d4de824 */ /* 0x000fe200078e0a00 */
[----:B------:R-:W-:Y:S01]  /*3160*/  ISETP.GT.U32.AND P6, PT, R0, R81, PT ;  /* 0x000000510000720c */ /* 0x000fe20003fc4070 */
[----:B------:R-:W-:-:S04]  /*3170*/  IMAD.HI.U32 R52, R5, R85, RZ ;  /* 0x0000005505347227 */ /* 0x000fc800078e00ff */
[----:B------:R-:W-:Y:S01]  /*3180*/  @!P4 IMAD.MOV R77, RZ, RZ, -R77 ;  /* 0x000000ffff4dc224 */ /* 0x000fe200078e0a4d */
[C---:B------:R-:W-:Y:S01]  /*3190*/  ISETP.GT.U32.AND P4, PT, R0.reuse, R83, PT ;  /* 0x000000530000720c */ /* 0x040fe20003f84070 */
[----:B------:R-:W-:Y:S02]  /*31a0*/  IMAD.MOV R52, RZ, RZ, -R52 ;  /* 0x000000ffff347224 */ /* 0x000fe400078e0a34 */
[--C-:B------:R-:W-:Y:S02]  /*31b0*/  @!P5 IMAD.IADD R79, R79, 0x1, -R0.reuse ;  /* 0x000000014f4fd824 */ /* 0x100fe400078e0a00 */
[----:B------:R-:W-:Y:S01]  /*31c0*/  IMAD R85, R0, R52, R85 ;  /* 0x0000003400557224 */ /* 0x000fe200078e0255 */
[----:B------:R-:W-:Y:S01]  /*31d0*/  LOP3.LUT R52, R4, 0xe8, RZ, 0xfc, !PT ;  /* 0x000000e804347812 */ /* 0x000fe200078efcff */
[----:B------:R-:W-:Y:S01]  /*31e0*/  @!P6 IMAD.IADD R81, R81, 0x1, -R0 ;  /* 0x000000015151e824 */ /* 0x000fe200078e0a00 */
[----:B------:R-:W-:Y:S01]  /*31f0*/  ISETP.GT.U32.AND P5, PT, R0, R79, PT ;  /* 0x0000004f0000720c */ /* 0x000fe20003fa4070 */
[----:B------:R-:W-:Y:S01]  /*3200*/  IMAD.HI.U32 R48, R5, R91, RZ ;  /* 0x0000005b05307227 */ /* 0x000fe200078e00ff */
[----:B------:R-:W-:-:S02]  /*3210*/  IABS R87, R52 ;  /* 0x0000003400577213 */ /* 0x000fc40000000000 */
[----:B------:R-:W-:Y:S01]  /*3220*/  ISETP.GT.U32.AND P6, PT, R0, R81, PT ;  /* 0x000000510000720c */ /* 0x000fe20003fc4070 */
[----:B------:R-:W-:Y:S02]  /*3230*/  @!P4 IMAD.IADD R83, R83, 0x1, -R0 ;  /* 0x000000015353c824 */ /* 0x000fe400078e0a00 */
[----:B------:R-:W-:-:S03]  /*3240*/  IMAD.HI.U32 R46, R5, R87, RZ ;  /* 0x00000057052e7227 */ /* 0x000fc600078e00ff */
[----:B------:R-:W-:Y:S01]  /*3250*/  ISETP.GT.U32.AND P4, PT, R0, R83, PT ;  /* 0x000000530000720c */ /* 0x000fe20003f84070 */
[----:B------:R-:W-:Y:S02]  /*3260*/  IMAD.MOV R50, RZ, RZ, -R46 ;  /* 0x000000ffff327224 */ /* 0x000fe400078e0a2e */
[----:B------:R-:W-:-:S04]  /*3270*/  IMAD.HI.U32 R46, R5, R89, RZ ;  /* 0x00000059052e7227 */ /* 0x000fc800078e00ff */
[----:B------:R-:W-:Y:S01]  /*3280*/  @!P5 IMAD.IADD R79, R79, 0x1, -R0 ;  /* 0x000000014f4fd824 */ /* 0x000fe200078e0a00 */
[C---:B------:R-:W-:Y:S01]  /*3290*/  ISETP.GT.U32.AND P5, PT, R0.reuse, R85, PT ;  /* 0x000000550000720c */ /* 0x040fe20003fa4070 */
[C---:B------:R-:W-:Y:S01]  /*32a0*/  IMAD R87, R0.reuse, R50, R87 ;  /* 0x0000003200577224 */ /* 0x040fe200078e0257 */
[----:B------:R-:W-:Y:S01]  /*32b0*/  IABS R50, R58 ;  /* 0x0000003a00327213 */ /* 0x000fe20000000000 */
[----:B------:R-:W-:Y:S02]  /*32c0*/  IMAD.MOV R46, RZ, RZ, -R46 ;  /* 0x000000ffff2e7224 */ /* 0x000fe400078e0a2e */
[--C-:B------:R-:W-:Y:S01]  /*32d0*/  @!P6 IMAD.IADD R81, R81, 0x1, -R0.reuse ;  /* 0x000000015151e824 */ /* 0x100fe200078e0a00 */
[C---:B------:R-:W-:Y:S01]  /*32e0*/  ISETP.GT.U32.AND P6, PT, R0.reuse, R87, PT ;  /* 0x000000570000720c */ /* 0x040fe20003fc4070 */
[----:B------:R-:W-:Y:S02]  /*32f0*/  IMAD R89, R0, R46, R89 ;  /* 0x0000002e00597224 */ /* 0x000fe400078e0259 */
[----:B------:R-:W-:-:S02]  /*3300*/  @!P4 IMAD.IADD R83, R83, 0x1, -R0 ;  /* 0x000000015353c824 */ /* 0x000fc400078e0a00 */
[----:B------:R-:W-:Y:S01]  /*3310*/  IMAD.MOV R48, RZ, RZ, -R48 ;  /* 0x000000ffff307224 */ /* 0x000fe200078e0a30 */
[C---:B------:R-:W-:Y:S01]  /*3320*/  ISETP.GT.U32.AND P4, PT, R0.reuse, R89, PT ;  /* 0x000000590000720c */ /* 0x040fe20003f84070 */
[--C-:B------:R-:W-:Y:S02]  /*3330*/  @!P5 IMAD.IADD R85, R85, 0x1, -R0.reuse ;  /* 0x000000015555d824 */ /* 0x100fe400078e0a00 */
[----:B------:R-:W-:Y:S01]  /*3340*/  IMAD R91, R0, R48, R91 ;  /* 0x00000030005b7224 */ /* 0x000fe200078e025b */
[----:B------:R-:W-:Y:S01]  /*3350*/  LOP3.LUT R48, R4, 0xf8, RZ, 0xfc, !PT ;  /* 0x000000f804307812 */ /* 0x000fe200078efcff */
[----:B------:R-:W-:Y:S01]  /*3360*/  IMAD.HI.U32 R46, R5, R50, RZ ;  /* 0x00000032052e7227 */ /* 0x000fe200078e00ff */
[C---:B------:R-:W-:Y:S02]  /*3370*/  ISETP.GT.U32.AND P5, PT, R0.reuse, R85, PT ;  /* 0x000000550000720c */ /* 0x040fe40003fa4070 */
[----:B------:R-:W-:Y:S01]  /*3380*/  IABS R4, R48 ;  /* 0x0000003000047213 */ /* 0x000fe20000000000 */
[----:B------:R-:W-:Y:S01]  /*3390*/  @!P6 IMAD.IADD R87, R87, 0x1, -R0 ;  /* 0x000000015757e824 */ /* 0x000fe200078e0a00 */
[----:B------:R-:W-:Y:S01]  /*33a0*/  ISETP.GT.U32.AND P6, PT, R0, R91, PT ;  /* 0x0000005b0000720c */ /* 0x000fe20003fc4070 */
[----:B------:R-:W-:-:S02]  /*33b0*/  IMAD.MOV R93, RZ, RZ, -R46 ;  /* 0x000000ffff5d7224 */ /* 0x000fc400078e0a2e */
[----:B------:R-:W-:Y:S01]  /*33c0*/  @!P4 IMAD.IADD R89, R89, 0x1, -R0 ;  /* 0x000000015959c824 */ /* 0x000fe200078e0a00 */
[C---:B------:R-:W-:Y:S01]  /*33d0*/  ISETP.GT.U32.AND P4, PT, R0.reuse, R87, PT ;  /* 0x000000570000720c */ /* 0x040fe20003f84070 */
[C---:B------:R-:W-:Y:S02]  /*33e0*/  IMAD R9, R0.reuse, R93, R50 ;  /* 0x0000005d00097224 */ /* 0x040fe400078e0232 */
[----:B------:R-:W-:Y:S01]  /*33f0*/  IMAD.MOV.U32 R93, RZ, RZ, R4 ;  /* 0x000000ffff5d7224 */ /* 0x000fe200078e0004 */
[----:B------:R-:W-:Y:S01]  /*3400*/  IABS R4, R64 ;  /* 0x0000004000047213 */ /* 0x000fe20000000000 */
[----:B------:R-:W-:Y:S01]  /*3410*/  @!P3 IMAD.MOV R79, RZ, RZ, -R79 ;  /* 0x000000ffff4fb224 */ /* 0x000fe200078e0a4f */
[----:B------:R-:W-:Y:S01]  /*3420*/  ISETP.GT.U32.AND P3, PT, R0, R89, PT ;  /* 0x000000590000720c */ /* 0x000fe20003f64070 */
[----:B------:R-:W-:-:S04]  /*3430*/  IMAD.HI.U32 R5, R5, R93, RZ ;  /* 0x0000005d05057227 */ /* 0x000fc800078e00ff */
[--C-:B------:R-:W-:Y:S01]  /*3440*/  @!P5 IMAD.IADD R85, R85, 0x1, -R0.reuse ;  /* 0x000000015555d824 */ /* 0x100fe200078e0a00 */
[----:B------:R-:W-:Y:S01]  /*3450*/  ISETP.GT.U32.AND P5, PT, R0, R9, PT ;  /* 0x000000090000720c */ /* 0x000fe20003fa4070 */
[----:B------:R-:W-:Y:S02]  /*3460*/  IMAD.MOV R5, RZ, RZ, -R5 ;  /* 0x000000ffff057224 */ /* 0x000fe400078e0a05 */
[----:B------:R-:W-:Y:S01]  /*3470*/  @!P6 IMAD.IADD R91, R91, 0x1, -R0 ;  /* 0x000000015b5be824 */ /* 0x000fe200078e0a00 */
[----:B------:R-:W-:Y:S01]  /*3480*/  ISETP.GE.AND P6, PT, R52, RZ, PT ;  /* 0x000000ff3400720c */ /* 0x000fe20003fc6270 */
[----:B------:R-:W-:Y:S02]  /*3490*/  @!P1 IMAD.MOV R81, RZ, RZ, -R81 ;  /* 0x000000ffff519224 */ /* 0x000fe400078e0a51 */
[C---:B------:R-:W-:Y:S01]  /*34a0*/  IMAD R93, R0.reuse, R5, R93 ;  /* 0x00000005005d7224 */ /* 0x040fe200078e025d */
[----:B------:R-:W-:Y:S01]  /*34b0*/  ISETP.GT.U32.AND P1, PT, R0, R91, PT ;  /* 0x0000005b0000720c */ /* 0x000fe20003f24070 */
[----:B------:R-:W-:-:S04]  /*34c0*/  IMAD.HI.U32 R7, R7, R4, RZ ;  /* 0x0000000407077227 */ /* 0x000fc800078e00ff */
[--C-:B------:R-:W-:Y:S01]  /*34d0*/  @!P3 IMAD.IADD R89, R89, 0x1, -R0.reuse ;  /* 0x000000015959b824 */ /* 0x100fe200078e0a00 */
[----:B------:R-:W-:Y:S01]  /*34e0*/  ISETP.GT.U32.AND P3, PT, R0, R93, PT ;  /* 0x0000005d0000720c */ /* 0x000fe20003f64070 */
[----:B------:R-:W-:Y:S02]  /*34f0*/  IMAD.MOV R7, RZ, RZ, -R7 ;  /* 0x000000ffff077224 */ /* 0x000fe400078e0a07 */
[----:B------:R-:W-:Y:S02]  /*3500*/  @!P5 IMAD.IADD R9, R9, 0x1, -R0 ;  /* 0x000000010909d824 */ /* 0x000fe400078e0a00 */
[----:B------:R-:W-:Y:S02]  /*3510*/  IMAD R7, R2, R7, R4 ;  /* 0x0000000702077224 */ /* 0x000fe400078e0204 */
[--C-:B------:R-:W-:Y:S01]  /*3520*/  @!P1 IMAD.IADD R91, R91, 0x1, -R0.reuse ;  /* 0x000000015b5b9824 */ /* 0x100fe200078e0a00 */
[----:B------:R-:W-:Y:S01]  /*3530*/  ISETP.GT.U32.AND P5, PT, R0, R9, PT ;  /* 0x000000090000720c */ /* 0x000fe20003fa4070 */
[--C-:B------:R-:W-:Y:S01]  /*3540*/  @!P4 IMAD.IADD R87, R87, 0x1, -R0.reuse ;  /* 0x000000015757c824 */ /* 0x100fe200078e0a00 */
[----:B------:R-:W-:Y:S01]  /*3550*/  ISETP.GT.U32.AND P1, PT, R2, R7, PT ;  /* 0x000000070200720c */ /* 0x000fe20003f24070 */
[----:B------:R-:W-:Y:S01]  /*3560*/  @!P2 IMAD.MOV R83, RZ, RZ, -R83 ;  /* 0x000000ffff53a224 */ /* 0x000fe200078e0a53 */
[----:B------:R-:W-:Y:S01]  /*3570*/  ISETP.GE.AND P2, PT, R56, RZ, PT ;  /* 0x000000ff3800720c */ /* 0x000fe20003f46270 */
[----:B------:R-:W-:Y:S01]  /*3580*/  @!P3 IMAD.IADD R93, R93, 0x1, -R0 ;  /* 0x000000015d5db824 */ /* 0x000fe200078e0a00 */
[----:B------:R-:W-:Y:S01]  /*3590*/  ISETP.GE.AND P4, PT, R54, RZ, PT ;  /* 0x000000ff3600720c */ /* 0x000fe20003f86270 */
[----:B------:R-:W-:-:S02]  /*35a0*/  @!P6 IMAD.MOV R87, RZ, RZ, -R87 ;  /* 0x000000ffff57e224 */ /* 0x000fc400078e0a57 */
[----:B------:R-:W-:Y:S01]  /*35b0*/  IMAD.MOV.U32 R5, RZ, RZ, c[0x0][0x180] ;  /* 0x00006000ff057624 */ /* 0x000fe200078e00ff */
[----:B------:R-:W-:Y:S01]  /*35c0*/  ISETP.GT.U32.AND P6, PT, R0, R93, PT ;  /* 0x0000005d0000720c */ /* 0x000fe20003fc4070 */
[----:B------:R-:W-:Y:S02]  /*35d0*/  @!P0 IMAD.MOV R85, RZ, RZ, -R85 ;  /* 0x000000ffff558224 */ /* 0x000fe400078e0a55 */
[----:B------:R-:W-:Y:S01]  /*35e0*/  @!P5 IMAD.IADD R9, R9, 0x1, -R0 ;  /* 0x000000010909d824 */ /* 0x000fe200078e0a00 */
[----:B------:R-:W-:Y:S01]  /*35f0*/  ISETP.GE.AND P5, PT, R58, RZ, PT ;  /* 0x000000ff3a00720c */ /* 0x000fe20003fa6270 */
[----:B------:R-:W-:Y:S01]  /*3600*/  @!P1 IMAD.IADD R7, R7, 0x1, -R2 ;  /* 0x0000000107079824 */ /* 0x000fe200078e0a02 */
[----:B------:R-:W-:Y:S01]  /*3610*/  ISETP.GE.AND P1, PT, R48, RZ, PT ;  /* 0x000000ff3000720c */ /* 0x000fe20003f26270 */
[----:B------:R-:W-:Y:S01]  /*3620*/  @!P2 IMAD.MOV R91, RZ, RZ, -R91 ;  /* 0x000000ffff5ba224 */ /* 0x000fe200078e0a5b */
[C---:B------:R-:W-:Y:S01]  /*3630*/  IADD3 R4, R5.reuse, -0x1, RZ ;  /* 0xffffffff05047810 */ /* 0x040fe20007ffe0ff */
[----:B------:R-:W-:Y:S01]  /*3640*/  @!P4 IMAD.MOV R89, RZ, RZ, -R89 ;  /* 0x000000ffff59c224 */ /* 0x000fe200078e0a59 */
[----:B------:R-:W-:-:S02]  /*3650*/  IADD3 R46, R5, -0x5, RZ ;  /* 0xfffffffb052e7810 */ /* 0x000fc40007ffe0ff */
[----:B------:R-:W-:Y:S01]  /*3660*/  ISETP.GE.U32.AND P0, PT, R4, 0x7fffffe0, PT ;  /* 0x7fffffe00400780c */ /* 0x000fe20003f06070 */
[----:B------:R-:W-:Y:S01]  /*3670*/  @!P6 IMAD.IADD R93, R93, 0x1, -R0 ;  /* 0x000000015d5de824 */ /* 0x000fe200078e0a00 */
[C---:B------:R-:W-:Y:S01]  /*3680*/  IADD3 R4, R5.reuse, -0x9, RZ ;  /* 0xfffffff705047810 */ /* 0x040fe20007ffe0ff */
[----:B------:R-:W-:Y:S01]  /*3690*/  IMAD.MOV.U32 R0, RZ, RZ, R9 ;  /* 0x000000ffff007224 */ /* 0x000fe200078e0009 */
[----:B------:R-:W-:Y:S02]  /*36a0*/  ISETP.GT.U32.AND P2, PT, R2, R7, PT ;  /* 0x000000070200720c */ /* 0x000fe40003f44070 */
[----:B------:R-:W-:Y:S01]  /*36b0*/  ISETP.GE.U32.AND P3, PT, R46, 0x7fffffdc, PT ;  /* 0x7fffffdc2e00780c */ /* 0x000fe20003f66070 */
[----:B------:R-:W-:Y:S01]  /*36c0*/  @!P5 IMAD.MOV R0, RZ, RZ, -R0 ;  /* 0x000000ffff00d224 */ /* 0x000fe200078e0a00 */
[----:B------:R-:W-:Y:S01]  /*36d0*/  IADD3 R46, R5, -0xd, RZ ;  /* 0xfffffff3052e7810 */ /* 0x000fe20007ffe0ff */
[----:B------:R-:W-:Y:S01]  /*36e0*/  @!P1 IMAD.MOV R93, RZ, RZ, -R93 ;  /* 0x000000ffff5d9224 */ /* 0x000fe200078e0a5d */
[----:B------:R-:W-:-:S02]  /*36f0*/  ISETP.GE.U32.AND P4, PT, R4, 0x7fffffd8, PT ;  /* 0x7fffffd80400780c */ /* 0x000fc40003f86070 */
[----:B------:R-:W-:Y:S02]  /*3700*/  IADD3 R4, R5, -0x11, RZ ;  /* 0xffffffef05047810 */ /* 0x000fe40007ffe0ff */
[----:B------:R-:W-:Y:S02]  /*3710*/  ISETP.NE.AND P5, PT, RZ, c[0x0][0x17c], PT ;  /* 0x00005f00ff007a0c */ /* 0x000fe40003fa5270 */
[----:B------:R-:W-:Y:S01]  /*3720*/  LOP3.LUT R9, RZ, c[0x0][0x17c], RZ, 0x33, !PT ;  /* 0x00005f00ff097a12 */ /* 0x000fe200078e33ff */
[----:B------:R-:W-:Y:S01]  /*3730*/  @!P2 IMAD.IADD R7, R7, 0x1, -R2 ;  /* 0x000000010707a824 */ /* 0x000fe200078e0a02 */
[----:B------:R-:W-:Y:S02]  /*3740*/  ISETP.GE.U32.AND P6, PT, R46, 0x7fffffd4, PT ;  /* 0x7fffffd42e00780c */ /* 0x000fe40003fc6070 */
[----:B------:R-:W-:Y:S01]  /*3750*/  ISETP.GE.U32.AND P1, PT, R4, 0x7fffffd0, PT ;  /* 0x7fffffd00400780c */ /* 0x000fe20003f26070 */
[----:B------:R-:W-:Y:S01]  /*3760*/  IMAD.MOV.U32 R2, RZ, RZ, R7 ;  /* 0x000000ffff027224 */ /* 0x000fe200078e0007 */
[----:B------:R-:W-:-:S02]  /*3770*/  SEL R46, R9, R16, !P5 ;  /* 0x00000010092e7207 */ /* 0x000fc40006800000 */
[C---:B------:R-:W-:Y:S02]  /*3780*/  SEL R48, R9.reuse, R17, !P5 ;  /* 0x0000001109307207 */ /* 0x040fe40006800000 */
[C---:B------:R-:W-:Y:S01]  /*3790*/  SEL R50, R9.reuse, R18, !P5 ;  /* 0x0000001209327207 */ /* 0x040fe20006800000 */
[----:B------:R-:W-:Y:S01]  /*37a0*/  IMAD R46, R46, c[0x0][0x190], RZ ;  /* 0x000064002e2e7a24 */ /* 0x000fe200078e02ff */
[C---:B------:R-:W-:Y:S01]  /*37b0*/  SEL R52, R9.reuse, R19, !P5 ;  /* 0x0000001309347207 */ /* 0x040fe20006800000 */
[----:B------:R-:W-:Y:S01]  /*37c0*/  IMAD R48, R48, c[0x0][0x190], RZ ;  /* 0x0000640030307a24 */ /* 0x000fe200078e02ff */
[C---:B------:R-:W-:Y:S02]  /*37d0*/  SEL R54, R9.reuse, R24, !P5 ;  /* 0x0000001809367207 */ /* 0x040fe40006800000 */
[C---:B------:R-:W-:Y:S02]  /*37e0*/  SEL R56, R9.reuse, R25, !P5 ;  /* 0x0000001909387207 */ /* 0x040fe40006800000 */
[----:B------:R-:W-:-:S02]  /*37f0*/  SEL R58, R9, R26, !P5 ;  /* 0x0000001a093a7207 */ /* 0x000fc40006800000 */
[C---:B------:R-:W-:Y:S02]  /*3800*/  SEL R60, R9.reuse, R27, !P5 ;  /* 0x0000001b093c7207 */ /* 0x040fe40006800000 */
[C---:B------:R-:W-:Y:S02]  /*3810*/  SEL R62, R9.reuse, R28, !P5 ;  /* 0x0000001c093e7207 */ /* 0x040fe40006800000 */
[C---:B------:R-:W-:Y:S02]  /*3820*/  SEL R252, R9.reuse, R36, !P5 ;  /* 0x0000002409fc7207 */ /* 0x040fe40006800000 */
[C---:B------:R-:W-:Y:S02]  /*3830*/  SEL R251, R9.reuse, R37, !P5 ;  /* 0x0000002509fb7207 */ /* 0x040fe40006800000 */
[C---:B------:R-:W-:Y:S01]  /*3840*/  SEL R250, R9.reuse, R38, !P5 ;  /* 0x0000002609fa7207 */ /* 0x040fe20006800000 */
[----:B------:R-:W-:Y:S01]  /*3850*/  IMAD R252, R252, c[0x0][0x190], RZ ;  /* 0x00006400fcfc7a24 */ /* 0x000fe200078e02ff */
[----:B------:R-:W-:Y:S01]  /*3860*/  SEL R249, R9, R39, !P5 ;  /* 0x0000002709f97207 */ /* 0x000fe20006800000 */
[----:B------:R-:W-:Y:S01]  /*3870*/  IMAD R251, R251, c[0x0][0x190], RZ ;  /* 0x00006400fbfb7a24 */ /* 0x000fe200078e02ff */
[C---:B------:R-:W-:Y:S01]  /*3880*/  SEL R6, R9.reuse, R6, !P5 ;  /* 0x0000000609067207 */ /* 0x040fe20006800000 */
[----:B------:R-:W-:Y:S01]  /*3890*/  IMAD R250, R250, c[0x0][0x190], RZ ;  /* 0x00006400fafa7a24 */ /* 0x000fe200078e02ff */
[----:B------:R-:W-:Y:S01]  /*38a0*/  SEL R8, R9, R8, !P5 ;  /* 0x0000000809087207 */ /* 0x000fe20006800000 */
[----:B------:R-:W-:Y:S01]  /*38b0*/  IMAD R249, R249, c[0x0][0x190], RZ ;  /* 0x00006400f9f97a24 */ /* 0x000fe200078e02ff */
[C---:B------:R-:W-:Y:S01]  /*38c0*/  SEL R10, R9.reuse, R10, !P5 ;  /* 0x0000000a090a7207 */ /* 0x040fe20006800000 */
[----:B------:R-:W-:Y:S01]  /*38d0*/  IMAD R6, R6, c[0x0][0x190], RZ ;  /* 0x0000640006067a24 */ /* 0x000fe200078e02ff */
[C---:B------:R-:W-:Y:S01]  /*38e0*/  SEL R11, R9.reuse, R11, !P5 ;  /* 0x0000000b090b7207 */ /* 0x040fe20006800000 */
[----:B------:R-:W-:Y:S01]  /*38f0*/  IMAD R8, R8, c[0x0][0x190], RZ ;  /* 0x0000640008087a24 */ /* 0x000fe200078e02ff */
[C---:B------:R-:W-:Y:S01]  /*3900*/  SEL R12, R9.reuse, R12, !P5 ;  /* 0x0000000c090c7207 */ /* 0x040fe20006800000 */
[----:B------:R-:W-:Y:S01]  /*3910*/  IMAD R10, R10, c[0x0][0x190], RZ ;  /* 0x000064000a0a7a24 */ /* 0x000fe200078e02ff */
[----:B------:R-:W-:Y:S01]  /*3920*/  SEL R13, R9, R13, !P5 ;  /* 0x0000000d090d7207 */ /* 0x000fe20006800000 */
[----:B------:R-:W-:Y:S01]  /*3930*/  IMAD R11, R11, c[0x0][0x190], RZ ;  /* 0x000064000b0b7a24 */ /* 0x000fe200078e02ff */
[C---:B------:R-:W-:Y:S01]  /*3940*/  SEL R14, R9.reuse, R14, !P5 ;  /* 0x0000000e090e7207 */ /* 0x040fe20006800000 */
[----:B------:R-:W-:Y:S01]  /*3950*/  STL [R1+0x260], R6 ;  /* 0x0002600601007387 */ /* 0x000fe20000100800 */
[----:B------:R-:W-:-:S02]  /*3960*/  SEL R15, R9, R15, !P5 ;  /* 0x0000000f090f7207 */ /* 0x000fc40006800000 */
[C---:B------:R-:W-:Y:S01]  /*3970*/  SEL R20, R9.reuse, R20, !P5 ;  /* 0x0000001409147207 */ /* 0x040fe20006800000 */
[----:B------:R-:W-:Y:S01]  /*3980*/  IMAD R14, R14, c[0x0][0x190], RZ ;  /* 0x000064000e0e7a24 */ /* 0x000fe200078e02ff */
[C---:B------:R-:W-:Y:S01]  /*3990*/  SEL R21, R9.reuse, R21, !P5 ;  /* 0x0000001509157207 */ /* 0x040fe20006800000 */
[----:B------:R-:W-:Y:S01]  /*39a0*/  STL [R1+0x25c], R8 ;  /* 0x00025c0801007387 */ /* 0x000fe20000100800 */
[----:B------:R-:W-:Y:S01]  /*39b0*/  SEL R22, R9, R22, !P5 ;  /* 0x0000001609167207 */ /* 0x000fe20006800000 */
[----:B------:R-:W-:Y:S01]  /*39c0*/  IMAD R15, R15, c[0x0][0x190], RZ ;  /* 0x000064000f0f7a24 */ /* 0x000fe200078e02ff */
[C---:B------:R-:W-:Y:S01]  /*39d0*/  SEL R23, R9.reuse, R23, !P5 ;  /* 0x0000001709177207 */ /* 0x040fe20006800000 */
[----:B------:R1:W-:Y:S01]  /*39e0*/  STL [R1+0x254], R10 ;  /* 0x0002540a01007387 */ /* 0x0003e20000100800 */
[C---:B------:R-:W-:Y:S01]  /*39f0*/  SEL R29, R9.reuse, R29, !P5 ;  /* 0x0000001d091d7207 */ /* 0x040fe20006800000 */
[----:B------:R-:W-:Y:S01]  /*3a00*/  IMAD R20, R20, c[0x0][0x190], RZ ;  /* 0x0000640014147a24 */ /* 0x000fe200078e02ff */
[C---:B------:R-:W-:Y:S01]  /*3a10*/  SEL R30, R9.reuse, R30, !P5 ;  /* 0x0000001e091e7207 */ /* 0x040fe20006800000 */
[----:B------:R2:W-:Y:S01]  /*3a20*/  STL [R1+0x250], R11 ;  /* 0x0002500b01007387 */ /* 0x0005e20000100800 */
[----:B------:R-:W-:Y:S01]  /*3a30*/  SEL R31, R9, R31, !P5 ;  /* 0x0000001f091f7207 */ /* 0x000fe20006800000 */
[----:B------:R-:W-:Y:S01]  /*3a40*/  IMAD R21, R21, c[0x0][0x190], RZ ;  /* 0x0000640015157a24 */ /* 0x000fe200078e02ff */
[C---:B------:R-:W-:Y:S01]  /*3a50*/  SEL R32, R9.reuse, R32, !P5 ;  /* 0x0000002009207207 */ /* 0x040fe20006800000 */
[----:B------:R-:W-:Y:S01]  /*3a60*/  IMAD R22, R22, c[0x0][0x190], RZ ;  /* 0x0000640016167a24 */ /* 0x000fe200078e02ff */
[----:B------:R-:W-:Y:S01]  /*3a70*/  SEL R33, R9, R33, !P5 ;  /* 0x0000002109217207 */ /* 0x000fe20006800000 */
        /* <DEDUP_REMOVED lines=50> */
[----:B------:R-:W-:Y:S01]  /*3da0*/  STL [R1+0xfc], R51 ;  /* 0x0000fc3301007387 */ /* 0x000fe20000100800 */
[----:B------:R-:W-:Y:S01]  /*3db0*/  SEL R26, R9, R81, !P5 ;  /* 0x00000051091a7207 */ /* 0x000fe20006800000 */
[----:B------:R-:W-:Y:S01]  /*3dc0*/  IMAD R239, R239, c[0x0][0x190], RZ ;  /* 0x00006400efef7a24 */ /* 0x000fe200078e02ff */
[C---:B------:R-:W-:Y:S01]  /*3dd0*/  SEL R25, R9.reuse, R83, !P5 ;  /* 0x0000005309197207 */ /* 0x040fe20006800000 */
[----:B------:R-:W-:Y:S01]  /*3de0*/  STL [R1+0xf8], R49 ;  /* 0x0000f83101007387 */ /* 0x000fe20000100800 */
        /* <DEDUP_REMOVED lines=14> */
[----:B------:R-:W-:Y:S01]  /*3ed0*/  ISETP.GE.AND P5, PT, R64, RZ, PT ;  /* 0x000000ff4000720c */ /* 0x000fe20003fa6270 */
[----:B------:R-:W-:Y:S01]  /*3ee0*/  STL [R1+0xd8], R48 ;  /* 0x0000d83001007387 */ /* 0x000fe20000100800 */
[----:B------:R-:W-:Y:S01]  /*3ef0*/  ISETP.NE.AND P2, PT, RZ, c[0x0][0x178], PT ;  /* 0x00005e00ff007a0c */ /* 0x000fe20003f45270 */
[----:B------:R-:W-:-:S02]  /*3f00*/  IMAD R236, R236, c[0x0][0x190], RZ ;  /* 0x00006400ecec7a24 */ /* 0x000fc400078e02ff */
[----:B------:R-:W-:Y:S01]  /*3f10*/  STL [R1+0xd4], R47 ;  /* 0x0000d42f01007387 */ /* 0x000fe20000100800 */
[----:B------:R-:W-:Y:S02]  /*3f20*/  IMAD R235, R235, c[0x0][0x190], RZ ;  /* 0x00006400ebeb7a24 */ /* 0x000fe400078e02ff */
[----:B------:R-:W-:Y:S01]  /*3f30*/  IMAD R234, R234, c[0x0][0x190], RZ ;  /* 0x00006400eaea7a24 */ /* 0x000fe200078e02ff */
[----:B------:R-:W-:Y:S01]  /*3f40*/  STL [R1+0xd0], R45 ;  /* 0x0000d02d01007387 */ /* 0x000fe20000100800 */
[----:B------:R-:W-:Y:S02]  /*3f50*/  IMAD R233, R233, c[0x0][0x190], RZ ;  /* 0x00006400e9e97a24 */ /* 0x000fe400078e02ff */
[----:B------:R-:W-:Y:S01]  /*3f60*/  IMAD R232, R232, c[0x0][0x190], RZ ;  /* 0x00006400e8e87a24 */ /* 0x000fe200078e02ff */
[----:B------:R-:W-:Y:S01]  /*3f70*/  STL [R1+0x6c], R20 ;  /* 0x00006c1401007387 */ /* 0x000fe20000100800 */
[----:B------:R-:W-:Y:S01]  /*3f80*/  @!P5 IMAD.MOV R2, RZ, RZ, -R2 ;  /* 0x000000ffff02d224 */ /* 0x000fe200078e0a02 */
[----:B------:R-:W-:Y:S01]  /*3f90*/  LEA R91, P5, R0, c[0x0][0x168], 0x2 ;  /* 0x00005a00005b7a11 */ /* 0x000fe200078a10ff */
[----:B------:R-:W-:Y:S01]  /*3fa0*/  IMAD R28, R28, c[0x0][0x190], RZ ;  /* 0x000064001c1c7a24 */ /* 0x000fe200078e02ff */
[----:B------:R-:W-:Y:S01]  /*3fb0*/  @!P2 LOP3.LUT R2, RZ, c[0x0][0x178], RZ, 0x33, !PT ;  /* 0x00005e00ff02aa12 */ /* 0x000fe200078e33ff */
[----:B------:R-:W-:Y:S01]  /*3fc0*/  STL [R1+0x68], R21 ;  /* 0x0000681501007387 */ /* 0x000fe20000100800 */
[----:B------:R-:W-:Y:S01]  /*3fd0*/  LEA.HI.X.SX32 R7, R0, c[0x0][0x16c], 0x2, P5 ;  /* 0x00005b0000077a11 */ /* 0x000fe200028f16ff */
[----:B------:R-:W-:Y:S01]  /*3fe0*/  IMAD R27, R27, c[0x0][0x190], RZ ;  /* 0x000064001b1b7a24 */ /* 0x000fe200078e02ff */
[-C--:B------:R-:W-:Y:S01]  /*3ff0*/  LEA R12, P2, R6, R91.reuse, 0x2 ;  /* 0x0000005b060c7211 */ /* 0x080fe200078410ff */
[----:B------:R-:W-:Y:S01]  /*4000*/  STL [R1+0x64], R22 ;  /* 0x0000641601007387 */ /* 0x000fe20000100800 */
[----:B------:R-:W-:Y:S01]  /*4010*/  LEA R150, P5, R8, R91, 0x2 ;  /* 0x0000005b08967211 */ /* 0x000fe200078a10ff */
[----:B------:R-:W-:Y:S01]  /*4020*/  IMAD R26, R26, c[0x0][0x190], RZ ;  /* 0x000064001a1a7a24 */ /* 0x000fe200078e02ff */
[----:B------:R-:W-:Y:S01]  /*4030*/  LEA.HI.X.SX32 R13, R6, R7, 0x2, P2 ;  /* 0x00000007060d7211 */ /* 0x000fe200010f16ff */
        /* <DEDUP_REMOVED lines=13> */
[----:B-1----:R-:W-:Y:S01]  /*4110*/  LEA R10, P5, R49, R91, 0x2 ;  /* 0x0000005b310a7211 */ /* 0x002fe200078a10ff */
[----:B------:R-:W-:Y:S01]  /*4120*/  IMAD R18, R18, c[0x0][0x190], RZ ;  /* 0x0000640012127a24 */ /* 0x000fe200078e02ff */
[----:B------:R-:W-:Y:S01]  /*4130*/  LEA.HI.X.SX32 R87, R51, R7, 0x2, P2 ;  /* 0x0000000733577211 */ /* 0x000fe200010f16ff */
[----:B------:R-:W-:Y:S01]  /*4140*/  STL [R1+0x50], R41 ;  /* 0x0000502901007387 */ /* 0x000fe20000100800 */
[----:B------:R-:W-:Y:S01]  /*4150*/  LEA R84, P2, R14, R91, 0x2 ;  /* 0x0000005b0e547211 */ /* 0x000fe200078410ff */
[----:B------:R-:W-:Y:S01]  /*4160*/  IMAD R17, R17, c[0x0][0x190], RZ ;  /* 0x0000640011117a24 */ /* 0x000fe200078e02ff */
[----:B--2---:R-:W-:Y:S01]  /*4170*/  LEA.HI.X.SX32 R11, R49, R7, 0x2, P5 ;  /* 0x00000007310b7211 */ /* 0x004fe200028f16ff */
[----:B------:R-:W-:Y:S01]  /*4180*/  STL [R1+0x3c], R40 ;  /* 0x00003c2801007387 */ /* 0x000fe20000100800 */
[C---:B------:R-:W-:Y:S01]  /*4190*/  LEA R146, P5, R15.reuse, R91, 0x2 ;  /* 0x0000005b0f927211 */ /* 0x040fe200078a10ff */
[----:B------:R-:W-:Y:S01]  /*41a0*/  IMAD R16, R16, c[0x0][0x190], RZ ;  /* 0x0000640010107a24 */ /* 0x000fe200078e02ff */
[----:B------:R-:W-:Y:S01]  /*41b0*/  LEA.HI.X.SX32 R85, R14, R7, 0x2, P2 ;  /* 0x000000070e557211 */ /* 0x000fe200010f16ff */
[----:B------:R1:W-:Y:S01]  /*41c0*/  STL [R1+0x38], R29 ;  /* 0x0000381d01007387 */ /* 0x0003e20000100800 */
[----:B------:R-:W-:Y:S01]  /*41d0*/  LEA R82, P2, R46, R91, 0x2 ;  /* 0x0000005b2e527211 */ /* 0x000fe200078410ff */
        /* <DEDUP_REMOVED lines=12> */
[----:B------:R-:W-:Y:S01]  /*42a0*/  IMAD.SHL.U32 R6, R2, 0x4, RZ ;  /* 0x0000000402067824 */ /* 0x000fe200078e00ff */
[----:B------:R-:W-:Y:S01]  /*42b0*/  LEA.HI.X.SX32 R81, R47, R7, 0x2, P2 ;  /* 0x000000072f517211 */ /* 0x000fe200010f16ff */
[----:B------:R5:W-:Y:S01]  /*42c0*/  STL [R1+0x28], R33 ;  /* 0x0000282101007387 */ /* 0x000be20000100800 */
[----:B------:R-:W-:-:S02]  /*42d0*/  LEA R78, P2, R20, R91, 0x2 ;  /* 0x0000005b144e7211 */ /* 0x000fc400078410ff */
[----:B------:R-:W-:Y:S01]  /*42e0*/  LEA.HI.X.SX32 R143, R45, R7, 0x2, P5 ;  /* 0x000000072d8f7211 */ /* 0x000fe200028f16ff */
[----:B------:R1:W-:Y:S01]  /*42f0*/  STL [R1+0x24], R34 ;  /* 0x0000242201007387 */ /* 0x0003e20000100800 */
[C---:B------:R-:W-:Y:S02]  /*4300*/  LEA R140, P5, R21.reuse, R91, 0x2 ;  /* 0x0000005b158c7211 */ /* 0x040fe400078a10ff */
[----:B------:R-:W-:Y:S01]  /*4310*/  LEA.HI.X.SX32 R79, R20, R7, 0x2, P2 ;  /* 0x00000007144f7211 */ /* 0x000fe200010f16ff */
[----:B------:R-:W-:Y:S01]  /*4320*/  STL [R1+0x20], R9 ;  /* 0x0000200901007387 */ /* 0x000fe20000100800 */
[----:B------:R-:W-:Y:S02]  /*4330*/  LEA R76, P2, R22, R91, 0x2 ;  /* 0x0000005b164c7211 */ /* 0x000fe400078410ff */
[----:B------:R-:W-:Y:S01]  /*4340*/  LEA.HI.X.SX32 R141, R21, R7, 0x2, P5 ;  /* 0x00000007158d7211 */ /* 0x000fe200028f16ff */
[----:B------:R1:W-:Y:S01]  /*4350*/  STL [R1+0x270], R6 ;  /* 0x0002700601007387 */ /* 0x0003e20000100800 */
[----:B------:R-:W-:-:S02]  /*4360*/  LEA R138, P5, R23, R91, 0x2 ;  /* 0x0000005b178a7211 */ /* 0x000fc400078a10ff */
[----:B------:R-:W-:Y:S01]  /*4370*/  LEA.HI.X.SX32 R77, R22, R7, 0x2, P2 ;  /* 0x00000007164d7211 */ /* 0x000fe200010f16ff */
[----:B------:R1:W-:Y:S01]  /*4380*/  STL [R1+0x150], RZ ;  /* 0x000150ff01007387 */ /* 0x0003e20000100800 */
[C---:B------:R-:W-:Y:S02]  /*4390*/  LEA R74, P2, R44.reuse, R91, 0x2 ;  /* 0x0000005b2c4a7211 */ /* 0x040fe400078410ff */
[----:B------:R-:W-:Y:S01]  /*43a0*/  LEA.HI.X.SX32 R139, R23, R7, 0x2, P5 ;  /* 0x00000007178b7211 */ /* 0x000fe200028f16ff */
[----:B------:R1:W-:Y:S01]  /*43b0*/  STL [R1+0x154], RZ ;  /* 0x000154ff01007387 */ /* 0x0003e20000100800 */
[----:B------:R-:W-:Y:S02]  /*43c0*/  LEA R136, P5, R43, R91, 0x2 ;  /* 0x0000005b2b887211 */ /* 0x000fe400078a10ff */
[----:B------:R-:W-:Y:S01]  /*43d0*/  LEA.HI.X.SX32 R75, R44, R7, 0x2, P2 ;  /* 0x000000072c4b7211 */ /* 0x000fe200010f16ff */
[----:B------:R1:W-:Y:S01]  /*43e0*/  STL [R1+0x158], RZ ;  /* 0x000158ff01007387 */ /* 0x0003e20000100800 */
        /* <DEDUP_REMOVED lines=14> */
[----:B-1----:R-:W-:Y:S01]  /*44d0*/  IMAD R29, R39, c[0x0][0x190], RZ ;  /* 0x00006400271d7a24 */ /* 0x002fe200078e02ff */
[C---:B------:R-:W-:Y:S01]  /*44e0*/  LEA R130, P5, R31.reuse, R91, 0x2 ;  /* 0x0000005b1f827211 */ /* 0x040fe200078a10ff */
[----:B------:R1:W-:Y:S01]  /*44f0*/  STL [R1+0x14c], RZ ;  /* 0x00014cff01007387 */ /* 0x0003e20000100800 */
[----:B------:R-:W-:Y:S01]  /*4500*/  LEA.HI.X.SX32 R69, R30, R7, 0x2, P2 ;  /* 0x000000071e457211 */ /* 0x000fe200010f16ff */
[----:B--2---:R-:W-:Y:S01]  /*4510*/  IMAD R30, R38, c[0x0][0x190], RZ ;  /* 0x00006400261e7a24 */ /* 0x004fe200078e02ff */
[C---:B------:R-:W-:Y:S01]  /*4520*/  LEA R66, P2, R32.reuse, R91, 0x2 ;  /* 0x0000005b20427211 */ /* 0x040fe200078410ff */
[----:B------:R1:W-:Y:S01]  /*4530*/  STL [R1+0x130], RZ ;  /* 0x000130ff01007387 */ /* 0x0003e20000100800 */
[----:B------:R-:W-:Y:S01]  /*4540*/  LEA.HI.X.SX32 R131, R31, R7, 0x2, P5 ;  /* 0x000000071f837211 */ /* 0x000fe200028f16ff */
[----:B---3--:R-:W-:Y:S01]  /*4550*/  IMAD R31, R37, c[0x0][0x190], RZ ;  /* 0x00006400251f7a24 */ /* 0x008fe200078e02ff */
[C---:B------:R-:W-:Y:S01]  /*4560*/  LEA R128, P5, R33.reuse, R91, 0x2 ;  /* 0x0000005b21807211 */ /* 0x040fe200078a10ff */
[----:B------:R1:W-:Y:S01]  /*4570*/  STL [R1+0x134], RZ ;  /* 0x000134ff01007387 */ /* 0x0003e20000100800 */
[----:B------:R-:W-:Y:S01]  /*4580*/  LEA.HI.X.SX32 R67, R32, R7, 0x2, P2 ;  /* 0x0000000720437211 */ /* 0x000fe200010f16ff */
[----:B----4-:R-:W-:Y:S01]  /*4590*/  IMAD R32, R36, c[0x0][0x190], RZ ;  /* 0x0000640024207a24 */ /* 0x010fe200078e02ff */
[----:B------:R-:W-:Y:S01]  /*45a0*/  LEA R64, P2, R34, R91, 0x2 ;  /* 0x0000005b22407211 */ /* 0x000fe200078410ff */
[----:B------:R1:W-:Y:S01]  /*45b0*/  STL [R1+0x138], RZ ;  /* 0x000138ff01007387 */ /* 0x0003e20000100800 */
[----:B------:R-:W-:Y:S01]  /*45c0*/  LEA.HI.X.SX32 R129, R33, R7, 0x2, P5 ;  /* 0x0000000721817211 */ /* 0x000fe200028f16ff */
[----:B-----5:R-:W-:Y:S01]  /*45d0*/  IMAD R33, R214, 0x1f, RZ ;  /* 0x0000001fd6217824 */ /* 0x020fe200078e02ff */
[----:B------:R-:W-:Y:S01]  /*45e0*/  LEA R126, P5, R9, R91, 0x2 ;  /* 0x0000005b097e7211 */ /* 0x000fe200078a10ff */
[----:B------:R1:W-:Y:S01]  /*45f0*/  STL [R1+0x13c], RZ ;  /* 0x00013cff01007387 */ /* 0x0003e20000100800 */
[----:B------:R-:W-:-:S02]  /*4600*/  LEA.HI.X.SX32 R65, R34, R7, 0x2, P2 ;  /* 0x0000000722417211 */ /* 0x000fc400010f16ff */
[C---:B------:R-:W-:Y:S01]  /*4610*/  LEA R62, P2, R252.reuse, R91, 0x2 ;  /* 0x0000005bfc3e7211 */ /* 0x040fe200078410ff */
[----:B------:R1:W-:Y:S01]  /*4620*/  STL [R1+0x120], RZ ;  /* 0x000120ff01007387 */ /* 0x0003e20000100800 */
[----:B------:R-:W-:Y:S02]  /*4630*/  LEA.HI.X.SX32 R127, R9, R7, 0x2, P5 ;  /* 0x00000007097f7211 */ /* 0x000fe400028f16ff */
[C---:B------:R-:W-:Y:S01]  /*4640*/  LEA R124, P5, R251.reuse, R91, 0x2 ;  /* 0x0000005bfb7c7211 */ /* 0x040fe200078a10ff */
[----:B------:R1:W-:Y:S01]  /*4650*/  STL [R1+0x124], RZ ;  /* 0x000124ff01007387 */ /* 0x0003e20000100800 */
[----:B------:R-:W-:Y:S02]  /*4660*/  LEA.HI.X.SX32 R63, R252, R7, 0x2, P2 ;  /* 0x00000007fc3f7211 */ /* 0x000fe400010f16ff */
        /* <DEDUP_REMOVED lines=57> */
[----:B------:R-:W-:Y:S01]  /*4a00*/  LEA R104, P5, R32, R91, 0x2 ;  /* 0x0000005b20687211 */ /* 0x000fe200078a10ff */
        /* <DEDUP_REMOVED lines=38> */
[----:B------:R-:W-:Y:S01]  /*4c70*/  LEA R14, P2, R4, R91, 0x2 ;  /* 0x0000005b040e7211 */ /* 0x000fe200078410ff */
[----:B------:R1:W-:Y:S01]  /*4c80*/  STL [R1+0x208], RZ ;  /* 0x000208ff01007387 */ /* 0x0003e20000100800 */
[----:B------:R-:W-:Y:S02]  /*4c90*/  LEA.HI.X.SX32 R93, R16, R7, 0x2, P5 ;  /* 0x00000007105d7211 */ /* 0x000fe400028f16ff */
[----:B------:R-:W-:Y:S01]  /*4ca0*/  LEA R90, P5, R3, R91, 0x2 ;  /* 0x0000005b035a7211 */ /* 0x000fe200078a10ff */
[----:B------:R1:W-:Y:S01]  /*4cb0*/  STL [R1+0x20c], RZ ;  /* 0x00020cff01007387 */ /* 0x0003e20000100800 */
[----:B------:R-:W-:-:S02]  /*4cc0*/  LEA.HI.X.SX32 R15, R4, R7, 0x2, P2 ;  /* 0x00000007040f7211 */ /* 0x000fc400010f16ff */
[----:B------:R-:W-:Y:S01]  /*4cd0*/  IADD3 R210, P2, R6, c[0x0][0x160], RZ ;  /* 0x0000580006d27a10 */ /* 0x000fe20007f5e0ff */
[C---:B------:R-:W-:Y:S01]  /*4ce0*/  IMAD R6, R214.reuse, 0x1b, RZ ;  /* 0x0000001bd6067824 */ /* 0x040fe200078e02ff */
[----:B------:R-:W-:Y:S01]  /*4cf0*/  LEA.HI.X.SX32 R91, R3, R7, 0x2, P5 ;  /* 0x00000007035b7211 */ /* 0x000fe200028f16ff */
[----:B------:R-:W-:Y:S01]  /*4d00*/  IMAD R7, R214, 0x1a, RZ ;  /* 0x0000001ad6077824 */ /* 0x000fe200078e02ff */
[----:B------:R-:W-:Y:S01]  /*4d10*/  LEA.HI.X.SX32 R211, R2, c[0x0][0x164], 0x2, P2 ;  /* 0x0000590002d37a11 */ /* 0x000fe200010f16ff */
[----:B------:R1:W-:Y:S01]  /*4d20*/  STL [R1+0x1f0], RZ ;  /* 0x0001f0ff01007387 */ /* 0x0003e20000100800 */
[-C--:B------:R-:W-:Y:S02]  /*4d30*/  IADD3 R200, P5, R163, R210.reuse, RZ ;  /* 0x000000d2a3c87210 */ /* 0x080fe40007fbe0ff */
[C---:B------:R-:W-:Y:S01]  /*4d40*/  LEA R180, P2, R214.reuse, R210, 0x3 ;  /* 0x000000d2d6b47211 */ /* 0x040fe200078418ff */
[----:B------:R2:W-:Y:S01]  /*4d50*/  LDGSTS.E [R224+0x20000], [R210.64], !P0 ;  /* 0x20000000d2e07fae */ /* 0x0005e2000c121844 */
[----:B------:R-:W-:-:S02]  /*4d60*/  LEA.HI.X.SX32 R201, R214, R211, 0x2, P5 ;  /* 0x000000d3d6c97211 */ /* 0x000fc400028f16ff */
[-C--:B------:R-:W-:Y:S01]  /*4d70*/  IADD3 R8, P5, R177, R210.reuse, RZ ;  /* 0x000000d2b1087210 */ /* 0x080fe20007fbe0ff */
[----:B------:R1:W-:Y:S01]  /*4d80*/  STL [R1+0x1f4], RZ ;  /* 0x0001f4ff01007387 */ /* 0x0003e20000100800 */
[-C--:B------:R-:W-:Y:S02]  /*4d90*/  LEA.HI.X.SX32 R181, R168, R211.reuse, 0x2, P2 ;  /* 0x000000d3a8b57211 */ /* 0x080fe400010f16ff */
[-C--:B------:R-:W-:Y:S01]  /*4da0*/  LEA.HI.X.SX32 R9, R184, R211.reuse, 0x2, P5 ;  /* 0x000000d3b8097211 */ /* 0x080fe200028f16ff */
[----:B------:R1:W-:Y:S01]  /*4db0*/  STL [R1+0x1f8], RZ ;  /* 0x0001f8ff01007387 */ /* 0x0003e20000100800 */
[-C--:B------:R-:W-:Y:S02]  /*4dc0*/  LEA R168, P2, R214, R210.reuse, 0x4 ;  /* 0x000000d2d6a87211 */ /* 0x080fe400078420ff */
[----:B------:R-:W-:Y:S01]  /*4dd0*/  IADD3 R190, P5, R167, R210, RZ ;  /* 0x000000d2a7be7210 */ /* 0x000fe20007fbe0ff */
[----:B------:R1:W-:Y:S01]  /*4de0*/  STL [R1+0x1fc], RZ ;  /* 0x0001fcff01007387 */ /* 0x0003e20000100800 */
[----:B------:R-:W-:-:S02]  /*4df0*/  LEA.HI.X.SX32 R169, R163, R211, 0x2, P2 ;  /* 0x000000d3a3a97211 */ /* 0x000fc400010f16ff */
[-C--:B------:R-:W-:Y:S01]  /*4e00*/  LEA.HI.X.SX32 R191, R162, R211.reuse, 0x2, P5 ;  /* 0x000000d3a2bf7211 */ /* 0x080fe200028f16ff */
[----:B------:R1:W-:Y:S01]  /*4e10*/  STL [R1+0x1e0], RZ ;  /* 0x0001e0ff01007387 */ /* 0x0003e20000100800 */
[-C--:B------:R-:W-:Y:S02]  /*4e20*/  IADD3 R184, P2, R152, R210.reuse, RZ ;  /* 0x000000d298b87210 */ /* 0x080fe40007f5e0ff */
[-C--:B------:R-:W-:Y:S01]  /*4e30*/  IADD3 R162, P5, R171, R210.reuse, RZ ;  /* 0x000000d2aba27210 */ /* 0x080fe20007fbe0ff */
[----:B------:R3:W-:Y:S01]  /*4e40*/  LDGSTS.E [R224+0x20800], [R168.64], !P3 ;  /* 0x20800000a8e07fae */ /* 0x0007e2000d921844 */
[-C--:B------:R-:W-:Y:S01]  /*4e50*/  LEA.HI.X.SX32 R185, R172, R211.reuse, 0x2, P2 ;  /* 0x000000d3acb97211 */ /* 0x080fe200010f16ff */
[C---:B------:R-:W-:Y:S01]  /*4e60*/  IMAD R172, R214.reuse, 0x68, RZ ;  /* 0x00000068d6ac7824 */ /* 0x040fe200078e02ff */
[----:B------:R-:W-:Y:S01]  /*4e70*/  LEA.HI.X.SX32 R163, R193, R211, 0x2, P5 ;  /* 0x000000d3c1a37211 */ /* 0x000fe200028f16ff */
[----:B------:R1:W-:Y:S01]  /*4e80*/  STL [R1+0x1e4], RZ ;  /* 0x0001e4ff01007387 */ /* 0x0003e20000100800 */
[----:B------:R-:W-:-:S02]  /*4e90*/  LEA R212, P2, R214, R210, 0x5 ;  /* 0x000000d2d6d47211 */ /* 0x000fc400078428ff */
[-C--:B------:R-:W-:Y:S01]  /*4ea0*/  IADD3 R194, P5, R194, R210.reuse, RZ ;  /* 0x000000d2c2c27210 */ /* 0x080fe20007fbe0ff */
[----:B------:R1:W-:Y:S01]  /*4eb0*/  STL [R1+0x1e8], RZ ;  /* 0x0001e8ff01007387 */ /* 0x0003e20000100800 */
[-C--:B------:R-:W-:Y:S02]  /*4ec0*/  LEA.HI.X.SX32 R213, R175, R211.reuse, 0x2, P2 ;  /* 0x000000d3afd57211 */ /* 0x080fe400010f16ff */
[-C--:B------:R-:W-:Y:S01]  /*4ed0*/  LEA.HI.X.SX32 R195, R165, R211.reuse, 0x2, P5 ;  /* 0x000000d3a5c37211 */ /* 0x080fe200028f16ff */
[----:B---3--:R-:W-:Y:S01]  /*4ee0*/  IMAD.WIDE R168, R219, 0x4, R168 ;  /* 0x00000004dba87825 */ /* 0x008fe200078e02a8 */
[-C--:B------:R-:W-:Y:S01]  /*4ef0*/  IADD3 R174, P2, R174, R210.reuse, RZ ;  /* 0x000000d2aeae7210 */ /* 0x080fe20007f5e0ff */
[----:B------:R3:W-:Y:S01]  /*4f00*/  LDGSTS.E [R224+0x21000], [R212.64], !P4 ;  /* 0x21000000d4e07fae */ /* 0x0007e2000e121844 */
[-C--:B------:R-:W-:Y:S02]  /*4f10*/  IADD3 R164, P5, R164, R210.reuse, RZ ;  /* 0x000000d2a4a47210 */ /* 0x080fe40007fbe0ff */
[-C--:B------:R-:W-:Y:S01]  /*4f20*/  LEA.HI.X.SX32 R175, R154, R211.reuse, 0x2, P2 ;  /* 0x000000d39aaf7211 */ /* 0x080fe200010f16ff */
[----:B------:R-:W-:Y:S01]  /*4f30*/  IMAD R154, R214, 0x6c, RZ ;  /* 0x0000006cd69a7824 */ /* 0x000fe200078e02ff */
[----:B------:R-:W-:Y:S01]  /*4f40*/  LEA.HI.X.SX32 R165, R187, R211, 0x2, P5 ;  /* 0x000000d3bba57211 */ /* 0x000fe200028f16ff */
[----:B------:R1:W-:Y:S01]  /*4f50*/  STL [R1+0x1ec], RZ ;  /* 0x0001ecff01007387 */ /* 0x0003e20000100800 */
[----:B------:R-:W-:-:S02]  /*4f60*/  IADD3 R204, P2, R204, R210, RZ ;  /* 0x000000d2cccc7210 */ /* 0x000fc40007f5e0ff */
[-C--:B------:R-:W-:Y:S01]  /*4f70*/  IADD3 R196, P5, R196, R210.reuse, RZ ;  /* 0x000000d2c4c47210 */ /* 0x080fe20007fbe0ff */
[----:B------:R1:W-:Y:S01]  /*4f80*/  STL [R1+0x1d0], RZ ;  /* 0x0001d0ff01007387 */ /* 0x0003e20000100800 */
[-C--:B------:R-:W-:Y:S01]  /*4f90*/  LEA.HI.X.SX32 R205, R177, R211.reuse, 0x2, P2 ;  /* 0x000000d3b1cd7211 */ /* 0x080fe200010f16ff */
[----:B---3--:R-:W-:Y:S01]  /*4fa0*/  IMAD.WIDE R212, R219, 0x4, R212 ;  /* 0x00000004dbd47825 */ /* 0x008fe200078e02d4 */
[-C--:B------:R-:W-:Y:S01]  /*4fb0*/  LEA.HI.X.SX32 R197, R157, R211.reuse, 0x2, P5 ;  /* 0x000000d39dc57211 */ /* 0x080fe200028f16ff */
[----:B------:R1:W-:Y:S01]  /*4fc0*/  STL [R1+0x1d4], RZ ;  /* 0x0001d4ff01007387 */ /* 0x0003e20000100800 */
[-C--:B------:R-:W-:Y:S02]  /*4fd0*/  IADD3 R176, P2, R176, R210.reuse, RZ ;  /* 0x000000d2b0b07210 */ /* 0x080fe40007f5e0ff */
[-C--:B------:R-:W-:Y:S01]  /*4fe0*/  IADD3 R156, P5, R156, R210.reuse, RZ ;  /* 0x000000d29c9c7210 */ /* 0x080fe20007fbe0ff */
[----:B------:R3:W-:Y:S01]  /*4ff0*/  LDGSTS.E [R224+0x21800], [R204.64], !P6 ;  /* 0x21800000cce07fae */ /* 0x0007e2000f121844 */
[-C--:B------:R-:W-:Y:S01]  /*5000*/  LEA.HI.X.SX32 R177, R153, R211.reuse, 0x2, P2 ;  /* 0x000000d399b17211 */ /* 0x080fe200010f16ff */
[----:B------:R-:W-:Y:S01]  /*5010*/  IMAD R153, R214, 0x1d, RZ ;  /* 0x0000001dd6997824 */ /* 0x000fe200078e02ff */
[----:B------:R-:W-:Y:S01]  /*5020*/  LEA.HI.X.SX32 R157, R182, R211, 0x2, P5 ;  /* 0x000000d3b69d7211 */ /* 0x000fe200028f16ff */
[C---:B------:R-:W-:Y:S01]  /*5030*/  IMAD R182, R214.reuse, 0x74, RZ ;  /* 0x00000074d6b67824 */ /* 0x040fe200078e02ff */
[-C--:B------:R-:W-:Y:S01]  /*5040*/  LEA R206, P2, R214, R210.reuse, 0x6 ;  /* 0x000000d2d6ce7211 */ /* 0x080fe200078430ff */
[----:B------:R1:W-:Y:S01]  /*5050*/  STL [R1+0x1d8], RZ ;  /* 0x0001d8ff01007387 */ /* 0x0003e20000100800 */
[----:B------:R-:W-:-:S02]  /*5060*/  IADD3 R186, P5, R186, R210, RZ ;  /* 0x000000d2baba7210 */ /* 0x000fc40007fbe0ff */
[-C--:B------:R-:W-:Y:S01]  /*5070*/  LEA.HI.X.SX32 R207, R179, R211.reuse, 0x2, P2 ;  /* 0x000000d3b3cf7211 */ /* 0x080fe200010f16ff */
[----:B------:R1:W-:Y:S01]  /*5080*/  STL [R1+0x1dc], RZ ;  /* 0x0001dcff01007387 */ /* 0x0003e20000100800 */
[-C--:B------:R-:W-:Y:S01]  /*5090*/  LEA.HI.X.SX32 R187, R159, R211.reuse, 0x2, P5 ;  /* 0x000000d39fbb7211 */ /* 0x080fe200028f16ff */
[----:B---3--:R-:W-:Y:S01]  /*50a0*/  IMAD.WIDE R204, R219, 0x4, R204 ;  /* 0x00000004dbcc7825 */ /* 0x008fe200078e02cc */
[-C--:B------:R-:W-:Y:S01]  /*50b0*/  IADD3 R178, P2, R178, R210.reuse, RZ ;  /* 0x000000d2b2b27210 */ /* 0x080fe20007f5e0ff */
[----:B------:R3:W-:Y:S01]  /*50c0*/  LDGSTS.E [R224+0x22000], [R206.64], !P1 ;  /* 0x22000000cee07fae */ /* 0x0007e2000c921844 */
[-C--:B------:R-:W-:Y:S02]  /*50d0*/  IADD3 R158, P5, R158, R210.reuse, RZ ;  /* 0x000000d29e9e7210 */ /* 0x080fe40007fbe0ff */
[-C--:B------:R-:W-:Y:S01]  /*50e0*/  LEA.HI.X.SX32 R179, R189, R211.reuse, 0x2, P2 ;  /* 0x000000d3bdb37211 */ /* 0x080fe200010f16ff */
[----:B------:R1:W-:Y:S01]  /*50f0*/  STL [R1+0xc0], RZ ;  /* 0x0000c0ff01007387 */ /* 0x0003e20000100800 */
[----:B------:R-:W-:Y:S01]  /*5100*/  LEA.HI.X.SX32 R159, R170, R211, 0x2, P5 ;  /* 0x000000d3aa9f7211 */ /* 0x000fe200028f16ff */
[----:B------:R-:W-:Y:S01]  /*5110*/  IMAD R170, R214, 0x78, RZ ;  /* 0x00000078d6aa7824 */ /* 0x000fe200078e02ff */
[-C--:B------:R-:W-:Y:S01]  /*5120*/  IADD3 R208, P2, R208, R210.reuse, RZ ;  /* 0x000000d2d0d07210 */ /* 0x080fe20007f5e0ff */
[----:B------:R1:W-:Y:S01]  /*5130*/  STL [R1+0xc4], RZ ;  /* 0x0000c4ff01007387 */ /* 0x0003e20000100800 */
[----:B------:R-:W-:-:S02]  /*5140*/  IADD3 R188, P5, R188, R210, RZ ;  /* 0x000000d2bcbc7210 */ /* 0x000fc40007fbe0ff */
[-C--:B------:R-:W-:Y:S01]  /*5150*/  LEA.HI.X.SX32 R209, R167, R211.reuse, 0x2, P2 ;  /* 0x000000d3a7d17211 */ /* 0x080fe200010f16ff */
[----:B---3--:R-:W-:Y:S01]  /*5160*/  IMAD.WIDE R206, R219, 0x4, R206 ;  /* 0x00000004dbce7825 */ /* 0x008fe200078e02ce */
[-C--:B------:R-:W-:Y:S01]  /*5170*/  LEA.HI.X.SX32 R189, R161, R211.reuse, 0x2, P5 ;  /* 0x000000d3a1bd7211 */ /* 0x080fe200028f16ff */
[----:B------:R1:W-:Y:S01]  /*5180*/  STL [R1+0xc8], RZ ;  /* 0x0000c8ff01007387 */ /* 0x0003e20000100800 */
[-C--:B------:R-:W-:Y:S02]  /*5190*/  IADD3 R166, P2, R166, R210.reuse, RZ ;  /* 0x000000d2a6a67210 */ /* 0x080fe40007f5e0ff */
[-C--:B------:R-:W-:Y:S01]  /*51a0*/  IADD3 R160, P5, R160, R210.reuse, RZ ;  /* 0x000000d2a0a07210 */ /* 0x080fe20007fbe0ff */
[----:B------:R1:W-:Y:S01]  /*51b0*/  STL [R1+0xcc], RZ ;  /* 0x0000ccff01007387 */ /* 0x0003e20000100800 */
[-C--:B------:R-:W-:Y:S02]  /*51c0*/  LEA.HI.X.SX32 R167, R183, R211.reuse, 0x2, P2 ;  /* 0x000000d3b7a77211 */ /* 0x080fe400010f16ff */
[----:B------:R-:W-:Y:S01]  /*51d0*/  LEA.HI.X.SX32 R161, R173, R211, 0x2, P5 ;  /* 0x000000d3ada17211 */ /* 0x000fe200028f16ff */
[----:B------:R1:W-:Y:S01]  /*51e0*/  STL [R1+0xb0], RZ ;  /* 0x0000b0ff01007387 */ /* 0x0003e20000100800 */
[----:B------:R-:W-:-:S02]  /*51f0*/  IADD3 R198, P2, R198, R210, RZ ;  /* 0x000000d2c6c67210 */ /* 0x000fc40007f5e0ff */
[-C--:B------:R-:W-:Y:S01]  /*5200*/  IADD3 R192, P5, R192, R210.reuse, RZ ;  /* 0x000000d2c0c07210 */ /* 0x080fe20007fbe0ff */
[----:B------:R1:W-:Y:S01]  /*5210*/  STL [R1+0xb4], RZ ;  /* 0x0000b4ff01007387 */ /* 0x0003e20000100800 */
[-C--:B------:R-:W-:Y:S01]  /*5220*/  LEA.HI.X.SX32 R199, R152, R211.reuse, 0x2, P2 ;  /* 0x000000d398c77211 */ /* 0x080fe200010f16ff */
[----:B------:R-:W-:Y:S01]  /*5230*/  IMAD R152, R214, 0x7c, RZ ;  /* 0x0000007cd6987824 */ /* 0x000fe200078e02ff */
[-C--:B------:R-:W-:Y:S01]  /*5240*/  LEA.HI.X.SX32 R193, R155, R211.reuse, 0x2, P5 ;  /* 0x000000d39bc17211 */ /* 0x080fe200028f16ff */
[----:B------:R1:W-:Y:S01]  /*5250*/  STL [R1+0xb8], RZ ;  /* 0x0000b8ff01007387 */ /* 0x0003e20000100800 */
[-C--:B------:R-:W-:Y:S02]  /*5260*/  IADD3 R172, P2, R172, R210.reuse, RZ ;  /* 0x000000d2acac7210 */ /* 0x080fe40007f5e0ff */
[----:B------:R-:W-:Y:S01]  /*5270*/  IADD3 R154, P5, R154, R210, RZ ;  /* 0x000000d29a9a7210 */ /* 0x000fe20007fbe0ff */
[----:B------:R1:W-:Y:S01]  /*5280*/  STL [R1+0xbc], RZ ;  /* 0x0000bcff01007387 */ /* 0x0003e20000100800 */
[----:B------:R-:W-:-:S02]  /*5290*/  LEA.HI.X.SX32 R173, R7, R211, 0x2, P2 ;  /* 0x000000d307ad7211 */ /* 0x000fc400010f16ff */
        /* <DEDUP_REMOVED lines=9> */
[----:B------:R-:W-:Y:S01]  /*5330*/  IADD3 R152, P5, R152, R210, RZ ;  /* 0x000000d298987210 */ /* 0x000fe20007fbe0ff */
[----:B------:R1:W-:Y:S01]  /*5340*/  STL [R1+0xac], RZ ;  /* 0x0000acff01007387 */ /* 0x0003e20000100800 */
[C---:B------:R-:W-:Y:S02]  /*5350*/  IADD3 R7, R5.reuse, -0x15, RZ ;  /* 0xffffffeb05077810 */ /* 0x040fe40007ffe0ff */
[----:B------:R-:W-:Y:S01]  /*5360*/  IADD3 R6, R5, -0x19, RZ ;  /* 0xffffffe705067810 */ /* 0x000fe20007ffe0ff */
[----:B------:R1:W-:Y:S01]  /*5370*/  STL [R1+0x90], RZ ;  /* 0x000090ff01007387 */ /* 0x0003e20000100800 */
[-C--:B------:R-:W-:Y:S02]  /*5380*/  LEA.HI.X.SX32 R171, R217, R211.reuse, 0x2, P2 ;  /* 0x000000d3d9ab7211 */ /* 0x080fe400010f16ff */
[----:B------:R-:W-:Y:S01]  /*5390*/  LEA.HI.X.SX32 R153, R33, R211, 0x2, P5 ;  /* 0x000000d321997211 */ /* 0x000fe200028f16ff */
[----:B--2---:R-:W-:Y:S01]  /*53a0*/  IMAD.WIDE R210, R219, 0x4, R210 ;  /* 0x00000004dbd27825 */ /* 0x004fe200078e02d2 */
[----:B------:R-:W-:Y:S01]  /*53b0*/  ISETP.GE.U32.AND P2, PT, R7, 0x7fffffcc, PT ;  /* 0x7fffffcc0700780c */ /* 0x000fe20003f46070 */
[----:B------:R1:W-:Y:S01]  /*53c0*/  STL [R1+0x94], RZ ;  /* 0x000094ff01007387 */ /* 0x0003e20000100800 */
[----:B------:R-:W-:-:S02]  /*53d0*/  ISETP.GE.U32.AND P5, PT, R6, 0x7fffffc8, PT ;  /* 0x7fffffc80600780c */ /* 0x000fc40003fa6070 */
[C---:B------:R-:W-:Y:S01]  /*53e0*/  IADD3 R6, R5.reuse, -0x1d, RZ ;  /* 0xffffffe305067810 */ /* 0x040fe20007ffe0ff */
[----:B------:R1:W-:Y:S01]  /*53f0*/  STL [R1+0x98], RZ ;  /* 0x000098ff01007387 */ /* 0x0003e20000100800 */
[----:B------:R-:W-:Y:S02]  /*5400*/  IADD3 R7, R5, -0x2, RZ ;  /* 0xfffffffe05077810 */ /* 0x000fe40007ffe0ff */
[----:B------:R-:W-:Y:S01]  /*5410*/  ISETP.GE.U32.AND P0, PT, R6, 0x7fffffc4, PT ;  /* 0x7fffffc40600780c */ /* 0x000fe20003f06070 */
[----:B------:R1:W-:Y:S01]  /*5420*/  STL [R1+0x9c], RZ ;  /* 0x00009cff01007387 */ /* 0x0003e20000100800 */
[----:B------:R-:W-:Y:S02]  /*5430*/  ISETP.GE.U32.AND P3, PT, R7, 0x7fffffdf, PT ;  /* 0x7fffffdf0700780c */ /* 0x000fe40003f66070 */
[C---:B------:R-:W-:Y:S01]  /*5440*/  IADD3 R6, R5.reuse, -0x6, RZ ;  /* 0xfffffffa05067810 */ /* 0x040fe20007ffe0ff */
[----:B------:R2:W-:Y:S01]  /*5450*/  LDGSTS.E [R224+0x22800], [R208.64], !P2 ;  /* 0x22800000d0e07fae */ /* 0x0005e2000d121844 */
[----:B------:R-:W-:-:S02]  /*5460*/  IADD3 R7, R5, -0xa, RZ ;  /* 0xfffffff605077810 */ /* 0x000fc40007ffe0ff */
[----:B------:R-:W-:Y:S01]  /*5470*/  ISETP.GE.U32.AND P4, PT, R6, 0x7fffffdb, PT ;  /* 0x7fffffdb0600780c */ /* 0x000fe20003f86070 */
[----:B------:R3:W-:Y:S01]  /*5480*/  LDGSTS.E [R224+0x23000], [R198.64], !P5 ;  /* 0x23000000c6e07fae */ /* 0x0007e2000e921844 */
[----:B------:R-:W-:Y:S02]  /*5490*/  ISETP.GE.U32.AND P6, PT, R7, 0x7fffffd7, PT ;  /* 0x7fffffd70700780c */ /* 0x000fe40003fc6070 */
[C---:B------:R-:W-:Y:S01]  /*54a0*/  IADD3 R6, R5.reuse, -0xe, RZ ;  /* 0xfffffff205067810 */ /* 0x040fe20007ffe0ff */
[----:B------:R4:W-:Y:S01]  /*54b0*/  LDGSTS.E [R224+0x23800], [R202.64], !P0 ;  /* 0x23800000cae07fae */ /* 0x0009e2000c121844 */
[----:B------:R-:W-:Y:S02]  /*54c0*/  IADD3 R7, R5, -0x12, RZ ;  /* 0xffffffee05077810 */ /* 0x000fe40007ffe0ff */
[----:B------:R-:W-:Y:S01]  /*54d0*/  ISETP.GE.U32.AND P1, PT, R6, 0x7fffffd3, PT ;  /* 0x7fffffd30600780c */ /* 0x000fe20003f26070 */
[----:B------:R5:W-:Y:S01]  /*54e0*/  LDGSTS.E [R223+0x20200], [R200.64], !P3 ;  /* 0x20200000c8df7fae */ /* 0x000be2000d921844 */
[----:B------:R-:W-:Y:S01]  /*54f0*/  ISETP.GE.U32.AND P2, PT, R7, 0x7fffffcf, PT ;  /* 0x7fffffcf0700780c */ /* 0x000fe20003f46070 */
[----:B--2---:R-:W-:Y:S01]  /*5500*/  IMAD.WIDE R208, R219, 0x4, R208 ;  /* 0x00000004dbd07825 */ /* 0x004fe200078e02d0 */
[C---:B------:R-:W-:Y:S01]  /*5510*/  IADD3 R6, R5.reuse, -0x16, RZ ;  /* 0xffffffea05067810 */ /* 0x040fe20007ffe0ff */
[----:B------:R2:W-:Y:S01]  /*5520*/  LDGSTS.E [R223+0x20a00], [R190.64], !P4 ;  /* 0x20a00000bedf7fae */ /* 0x0005e2000e121844 */
[----:B------:R-:W-:Y:S01]  /*5530*/  IADD3 R7, R5, -0x1a, RZ ;  /* 0xffffffe605077810 */ /* 0x000fe20007ffe0ff */
[----:B---3--:R-:W-:Y:S01]  /*5540*/  IMAD.WIDE R198, R219, 0x4, R198 ;  /* 0x00000004dbc67825 */ /* 0x008fe200078e02c6 */
[----:B------:R-:W-:Y:S01]  /*5550*/  ISETP.GE.U32.AND P5, PT, R6, 0x7fffffcb, PT ;  /* 0x7fffffcb0600780c */ /* 0x000fe20003fa6070 */
[----:B------:R3:W-:Y:S01]  /*5560*/  LDGSTS.E [R223+0x21200], [R194.64], !P6 ;  /* 0x21200000c2df7fae */ /* 0x0007e2000f121844 */
[----:B------:R-:W-:Y:S01]  /*5570*/  ISETP.GE.U32.AND P0, PT, R7, 0x7fffffc7, PT ;  /* 0x7fffffc70700780c */ /* 0x000fe20003f06070 */
[----:B----4-:R-:W-:Y:S01]  /*5580*/  IMAD.WIDE R202, R219, 0x4, R202 ;  /* 0x00000004dbca7825 */ /* 0x010fe200078e02ca */
[C---:B------:R-:W-:Y:S01]  /*5590*/  IADD3 R6, R5.reuse, -0x1e, RZ ;  /* 0xffffffe205067810 */ /* 0x040fe20007ffe0ff */
[----:B------:R4:W-:Y:S01]  /*55a0*/  LDGSTS.E [R223+0x21a00], [R196.64], !P1 ;  /* 0x21a00000c4df7fae */ /* 0x0009e2000c921844 */
[----:B------:R-:W-:Y:S01]  /*55b0*/  IADD3 R7, R5, -0x3, RZ ;  /* 0xfffffffd05077810 */ /* 0x000fe20007ffe0ff */
[----:B-----5:R-:W-:Y:S01]  /*55c0*/  IMAD.WIDE R200, R219, 0x4, R200 ;  /* 0x00000004dbc87825 */ /* 0x020fe200078e02c8 */
        /* <DEDUP_REMOVED lines=61> */
[----:B------:R1:W-:Y:S01]  /*59a0*/  STL [R1+0x80], RZ ;  /* 0x000080ff01007387 */ /* 0x0003e20000100800 */
[----:B------:R-:W-:Y:S01]  /*59b0*/  IADD3 R6, R5, -0x20, RZ ;  /* 0xffffffe005067810 */ /* 0x000fe20007ffe0ff */
[----:B-----5:R-:W-:Y:S01]  /*59c0*/  IMAD.WIDE R8, R219, 0x4, R8 ;  /* 0x00000004db087825 */ /* 0x020fe200078e0208 */
[----:B------:R-:W-:Y:S01]  /*59d0*/  ISETP.GE.U32.AND P2, PT, R7, 0x7fffffc0, PT ;  /* 0x7fffffc00700780c */ /* 0x000fe20003f46070 */
[----:B------:R4:W-:Y:S01]  /*59e0*/  LDGSTS.E [R218+0x21e00], [R156.64], !P5 ;  /* 0x21e000009cda7fae */ /* 0x0009e2000e921844 */
[----:B------:R-:W-:Y:S01]  /*59f0*/  ISETP.GE.U32.AND P6, PT, R6, 0x7fffffc1, PT ;  /* 0x7fffffc10600780c */ /* 0x000fe20003fc6070 */
[----:B------:R-:W-:Y:S01]  /*5a00*/  IMAD.MOV.U32 R7, RZ, RZ, 0x1f ;  /* 0x0000001fff077424 */ /* 0x000fe200078e00ff */
[----:B------:R-:W-:Y:S01]  /*5a10*/  ISETP.GE.AND P1, PT, R221, R6, PT ;  /* 0x00000006dd00720c */ /* 0x000fe20003f26270 */
[----:B------:R5:W-:Y:S01]  /*5a20*/  LDGSTS.E [R218+0x22600], [R158.64], !P0 ;  /* 0x226000009eda7fae */ /* 0x000be2000c121844 */
[----:B------:R-:W-:Y:S01]  /*5a30*/  IADD3 R6, R5, -0x25, RZ ;  /* 0xffffffdb05067810 */ /* 0x000fe20007ffe0ff */
[----:B--2---:R-:W-:Y:S01]  /*5a40*/  IMAD.WIDE R162, R219, 0x4, R162 ;  /* 0x00000004dba27825 */ /* 0x004fe200078e02a2 */
[----:B------:R-:W-:Y:S01]  /*5a50*/  IADD3 R220, R7, c[0x0][0x180], RZ ;  /* 0x0000600007dc7a10 */ /* 0x000fe20007ffe0ff */
[----:B------:R2:W-:Y:S01]  /*5a60*/  LDGSTS.E [R218+0x22e00], [R160.64], !P3 ;  /* 0x22e00000a0da7fae */ /* 0x0005e2000d921844 */
[----:B------:R-:W-:Y:S01]  /*5a70*/  ISETP.GE.U32.AND P5, PT, R6, 0x7fffffbc, PT ;  /* 0x7fffffbc0600780c */ /* 0x000fe20003fa6070 */
[----:B---3--:R-:W-:Y:S01]  /*5a80*/  IMAD.WIDE R164, R219, 0x4, R164 ;  /* 0x00000004dba47825 */ /* 0x008fe200078e02a4 */
[----:B------:R-:W-:Y:S01]  /*5a90*/  IADD3 R6, R5, -0x29, RZ ;  /* 0xffffffd705067810 */ /* 0x000fe20007ffe0ff */
[----:B------:R3:W-:Y:S01]  /*5aa0*/  LDGSTS.E [R218+0x23600], [R154.64], !P4 ;  /* 0x236000009ada7fae */ /* 0x0007e2000e121844 */
[----:B------:R-:W-:Y:S01]  /*5ab0*/  ISETP.GT.AND P3, PT, R220, 0x1f, PT ;  /* 0x0000001fdc00780c */ /* 0x000fe20003f64270 */
[----:B----4-:R-:W-:Y:S01]  /*5ac0*/  IMAD.WIDE R156, R219, 0x4, R156 ;  /* 0x00000004db9c7825 */ /* 0x010fe200078e029c */
[----:B------:R-:W-:Y:S01]  /*5ad0*/  ISETP.GE.U32.AND P0, PT, R6, 0x7fffffb8, PT ;  /* 0x7fffffb80600780c */ /* 0x000fe20003f06070 */
[----:B------:R4:W-:Y:S01]  /*5ae0*/  LDGSTS.E [R218+0x23e00], [R152.64], !P6 ;  /* 0x23e0000098da7fae */ /* 0x0009e2000f121844 */
[----:B------:R-:W-:Y:S01]  /*5af0*/  ISETP.GE.AND P4, PT, R221, c[0x0][0x180], PT ;  /* 0x00006000dd007a0c */ /* 0x000fe20003f86270 */
[----:B-----5:R-:W-:Y:S01]  /*5b00*/  IMAD.WIDE R158, R219, 0x4, R158 ;  /* 0x00000004db9e7825 */ /* 0x020fe200078e029e */
[----:B------:R-:W-:Y:S01]  /*5b10*/  SEL R6, RZ, 0x4, !P3 ;  /* 0x00000004ff067807 */ /* 0x000fe20005800000 */
[----:B------:R-:W0:Y:S01]  /*5b20*/  LDGDEPBAR ;  /* 0x00000000000079af */ /* 0x000e220000000000 */
[----:B------:R-:W-:Y:S01]  /*5b30*/  IADD3 R7, R5, -0x2d, RZ ;  /* 0xffffffd305077810 */ /* 0x000fe20007ffe0ff */
[----:B--2---:R-:W-:Y:S01]  /*5b40*/  IMAD.WIDE R160, R219, 0x4, R160 ;  /* 0x00000004dba07825 */ /* 0x004fe200078e02a0 */
[----:B------:R-:W-:Y:S01]  /*5b50*/  SEL R6, R6, RZ, !P4 ;  /* 0x000000ff06067207 */ /* 0x000fe20006000000 */
[----:B------:R1:W-:Y:S01]  /*5b60*/  STL [R1+0x84], RZ ;  /* 0x000084ff01007387 */ /* 0x0003e20000100800 */
[----:B------:R-:W-:Y:S01]  /*5b70*/  ISETP.GE.U32.AND P3, PT, R7, 0x7fffffb4, PT ;  /* 0x7fffffb40700780c */ /* 0x000fe20003f66070 */
[----:B---3--:R-:W-:Y:S01]  /*5b80*/  IMAD.WIDE R154, R219, 0x4, R154 ;  /* 0x00000004db9a7825 */ /* 0x008fe200078e029a */
[----:B------:R-:W-:Y:S01]  /*5b90*/  IADD3 R7, R5, -0x31, RZ ;  /* 0xffffffcf05077810 */ /* 0x000fe20007ffe0ff */
[----:B------:R1:W-:Y:S01]  /*5ba0*/  STL [R1+0x88], RZ ;  /* 0x000088ff01007387 */ /* 0x0003e20000100800 */
[----:B------:R-:W-:Y:S01]  /*5bb0*/  LOP3.LUT R33, R215, 0x60, RZ, 0xc0, !PT ;  /* 0x00000060d7217812 */ /* 0x000fe200078ec0ff */
[----:B----4-:R-:W-:Y:S01]  /*5bc0*/  IMAD.WIDE R152, R219, 0x4, R152 ;  /* 0x00000004db987825 */ /* 0x010fe200078e0298 */
[----:B------:R-:W-:Y:S01]  /*5bd0*/  ISETP.NE.U32.AND P6, PT, R6, RZ, PT ;  /* 0x000000ff0600720c */ /* 0x000fe20003fc5070 */
[----:B------:R1:W-:Y:S01]  /*5be0*/  STL [R1+0x8c], RZ ;  /* 0x00008cff01007387 */ /* 0x0003e20000100800 */
[----:B------:R-:W-:-:S02]  /*5bf0*/  ISETP.GE.U32.AND P4, PT, R7, 0x7fffffb0, PT ;  /* 0x7fffffb00700780c */ /* 0x000fc40003f86070 */
[----:B------:R-:W-:Y:S01]  /*5c00*/  SHF.R.U32.HI R7, RZ, 0x1, R33 ;  /* 0x00000001ff077819 */ /* 0x000fe20000011621 */
[----:B------:R1:W-:Y:S01]  /*5c10*/  STL [R1+0x70], RZ ;  /* 0x000070ff01007387 */ /* 0x0003e20000100800 */
[----:B------:R-:W-:Y:S02]  /*5c20*/  SEL R6, RZ, 0x4, P1 ;  /* 0x00000004ff067807 */ /* 0x000fe40000800000 */
[----:B------:R-:W-:Y:S01]  /*5c30*/  LOP3.LUT R217, R224, R7, RZ, 0x3c, !PT ;  /* 0x00000007e0d97212 */ /* 0x000fe200078e3cff */
[----:B------:R1:W-:Y:S01]  /*5c40*/  STL [R1+0x74], RZ ;  /* 0x000074ff01007387 */ /* 0x0003e20000100800 */
[----:B------:R-:W-:Y:S02]  /*5c50*/  ISETP.GT.AND P1, PT, R220, 0x3f, PT ;  /* 0x0000003fdc00780c */ /* 0x000fe40003f24270 */
[----:B------:R-:W-:Y:S01]  /*5c60*/  LOP3.LUT R215, R217, 0x40, RZ, 0x3c, !PT ;  /* 0x00000040d9d77812 */ /* 0x000fe200078e3cff */
[----:B------:R2:W-:Y:S01]  /*5c70*/  LDGSTS.E [R217], [R12.64], P6 ;  /* 0x000000000cd97fae */ /* 0x0005e2000b121844 */
[----:B------:R-:W-:-:S02]  /*5c80*/  IADD3 R7, R5, -0x39, RZ ;  /* 0xffffffc705077810 */ /* 0x000fc40007ffe0ff */
[----:B------:R-:W-:Y:S01]  /*5c90*/  SEL R6, R6, RZ, P1 ;  /* 0x000000ff06067207 */ /* 0x000fe20000800000 */
[----:B------:R3:W-:Y:S01]  /*5ca0*/  LDGSTS.E [R217+0x400], [R88.64], P6 ;  /* 0x0040000058d97fae */ /* 0x0007e2000b121844 */
[----:B------:R-:W-:Y:S02]  /*5cb0*/  ISETP.GE.U32.AND P1, PT, R7, 0x7fffffa8, PT ;  /* 0x7fffffa80700780c */ /* 0x000fe40003f26070 */
[C---:B------:R-:W-:Y:S01]  /*5cc0*/  IADD3 R7, R5.reuse, -0x22, RZ ;  /* 0xffffffde05077810 */ /* 0x040fe20007ffe0ff */
[----:B------:R4:W-:Y:S01]  /*5cd0*/  LDGSTS.E [R217+0x800], [R86.64], P6 ;  /* 0x0080000056d97fae */ /* 0x0009e2000b121844 */
[C---:B------:R-:W-:Y:S02]  /*5ce0*/  IADD3 R33, R5.reuse, -0x35, RZ ;  /* 0xffffffcb05217810 */ /* 0x040fe40007ffe0ff */
[----:B------:R-:W-:Y:S01]  /*5cf0*/  IADD3 R214, R5, -0x69, RZ ;  /* 0xffffff9705d67810 */ /* 0x000fe20007ffe0ff */
[----:B------:R5:W-:Y:S04]  /*5d00*/  LDGSTS.E [R217+0xc00], [R84.64], P6 ;  /* 0x00c0000054d97fae */ /* 0x000be8000b121844 */
        /* <DEDUP_REMOVED lines=59> */
[----:B------:R1:W-:Y:S01]  /*60c0*/  LDGSTS.E [R215+0x7e00], [R90.64], P6 ;  /* 0x07e000005ad77fae */ /* 0x0003e2000b121844 */
[----:B------:R-:W-:-:S02]  /*60d0*/  ISETP.GE.U32.AND P6, PT, R33, 0x7fffffac, PT ;  /* 0x7fffffac2100780c */ /* 0x000fc40003fc6070 */
[----:B------:R-:W-:Y:S01]  /*60e0*/  IADD3 R33, R5, -0x3d, RZ ;  /* 0xffffffc305217810 */ /* 0x000fe20007ffe0ff */
[----:B------:R-:W0:Y:S04]  /*60f0*/  LDGDEPBAR ;  /* 0x00000000000079af */ /* 0x000e280000000000 */
[----:B------:R-:W-:Y:S06]  /*6100*/  BAR.SYNC.DEFER_BLOCKING 0x0 ;  /* 0x0000000000007b1d */ /* 0x000fec0000010000 */
[----:B------:R1:W-:Y:S04]  /*6110*/  STL [R1+0x78], RZ ;  /* 0x000078ff01007387 */ /* 0x0003e80000100800 */
[----:B------:R1:W-:Y:S04]  /*6120*/  STL [R1+0x7c], RZ ;  /* 0x00007cff01007387 */ /* 0x0003e80000100800 */
[----:B------:R1:W-:Y:S04]  /*6130*/  STL [R1+0x1c0], RZ ;  /* 0x0001c0ff01007387 */ /* 0x0003e80000100800 */
[----:B------:R1:W-:Y:S04]  /*6140*/  STL [R1+0x1c4], RZ ;  /* 0x0001c4ff01007387 */ /* 0x0003e80000100800 */
[----:B------:R1:W-:Y:S04]  /*6150*/  STL [R1+0x1c8], RZ ;  /* 0x0001c8ff01007387 */ /* 0x0003e80000100800 */
[----:B------:R-:W-:Y:S01]  /*6160*/  @!PT LDS RZ, [RZ] ;  /* 0x00000000fffff984 */ /* 0x000fe20000000800 */
[----:B------:R-:W-:Y:S01]  /*6170*/  @!PT LDS RZ, [RZ] ;  /* 0x00000000fffff984 */ /* 0x000fe20000000800 */
[----:B------:R-:W-:Y:S01]  /*6180*/  @!PT LDS RZ, [RZ] ;  /* 0x00000000fffff984 */ /* 0x000fe20000000800 */
[----:B------:R1:W-:Y:S01]  /*6190*/  LDGSTS.E [R224+0x24000], [R210.64], !P2 ;  /* 0x24000000d2e07fae */ /* 0x0003e2000d121844 */
[----:B------:R-:W-:-:S02]  /*61a0*/  ISETP.GE.U32.AND P2, PT, R33, 0x7fffffa4, PT ;  /* 0x7fffffa42100780c */ /* 0x000fc40003f46070 */
[----:B------:R-:W-:Y:S01]  /*61b0*/  IADD3 R33, R5, -0x2a, RZ ;  /* 0xffffffd605217810 */ /* 0x000fe20007ffe0ff */
[----:B------:R2:W-:Y:S01]  /*61c0*/  LDGSTS.E [R224+0x24800], [R168.64], !P5 ;  /* 0x24800000a8e07fae */ /* 0x0005e2000e921844 */
[----:B------:R-:W-:Y:S02]  /*61d0*/  ISETP.GE.U32.AND P5, PT, R7, 0x7fffffbf, PT ;  /* 0x7fffffbf0700780c */ /* 0x000fe40003fa6070 */
[----:B------:R-:W-:Y:S01]  /*61e0*/  IADD3 R7, R5, -0x26, RZ ;  /* 0xffffffda05077810 */ /* 0x000fe20007ffe0ff */
[----:B------:R3:W-:Y:S03]  /*61f0*/  LDGSTS.E [R224+0x25000], [R212.64], !P0 ;  /* 0x25000000d4e07fae */ /* 0x0007e6000c121844 */
[----:B------:R-:W-:Y:S01]  /*6200*/  ISETP.GE.U32.AND P0, PT, R7, 0x7fffffbb, PT ;  /* 0x7fffffbb0700780c */ /* 0x000fe20003f06070 */
[----:B------:R4:W-:Y:S01]  /*6210*/  LDGSTS.E [R224+0x25800], [R204.64], !P3 ;  /* 0x25800000cce07fae */ /* 0x0009e2000d921844 */
[----:B------:R-:W-:Y:S01]  /*6220*/  IADD3 R7, R5, -0x2e, RZ ;  /* 0xffffffd205077810 */ /* 0x000fe20007ffe0ff */
[----:B-1----:R-:W-:Y:S01]  /*6230*/  IMAD.WIDE R210, R219, 0x4, R210 ;  /* 0x00000004dbd27825 */ /* 0x002fe200078e02d2 */
        /* <DEDUP_REMOVED lines=10> */
[----:B------:R-:W-:Y:S01]  /*62e0*/  IADD3 R7, R5, -0x3a, RZ ;  /* 0xffffffc605077810 */ /* 0x000fe20007ffe0ff */
[----:B----4-:R-:W-:Y:S01]  /*62f0*/  IMAD.WIDE R204, R219, 0x4, R204 ;  /* 0x00000004dbcc7825 */ /* 0x010fe200078e02cc */
[----:B------:R-:W-:Y:S01]  /*6300*/  ISETP.GE.U32.AND P1, PT, R33, 0x7fffffab, PT ;  /* 0x7fffffab2100780c */ /* 0x000fe20003f26070 */
[----:B------:R4:W-:Y:S01]  /*6310*/  LDGSTS.E [R224+0x27800], [R202.64], !P2 ;  /* 0x27800000cae07fae */ /* 0x0009e2000d121844 */
[----:B------:R-:W-:Y:S01]  /*6320*/  ISETP.GE.U32.AND P2, PT, R7, 0x7fffffa7, PT ;  /* 0x7fffffa70700780c */ /* 0x000fe20003f46070 */
[----:B-1----:R-:W-:Y:S01]  /*6330*/  IMAD.WIDE R206, R219, 0x4, R206 ;  /* 0x00000004dbce7825 */ /* 0x002fe200078e02ce */
[C---:B------:R-:W-:Y:S01]  /*6340*/  IADD3 R7, R5.reuse, -0x3e, RZ ;  /* 0xffffffc205077810 */ /* 0x040fe20007ffe0ff */
[----:B------:R1:W-:Y:S01]  /*6350*/  LDGSTS.E [R223+0x24200], [R200.64], !P5 ;  /* 0x24200000c8df7fae */ /* 0x0003e2000e921844 */
[----:B------:R-:W-:Y:S01]  /*6360*/  IADD3 R33, R5, -0x23, RZ ;  /* 0xffffffdd05217810 */ /* 0x000fe20007ffe0ff */
[----:B--2---:R-:W-:Y:S01]  /*6370*/  IMAD.WIDE R208, R219, 0x4, R208 ;  /* 0x00000004dbd07825 */ /* 0x004fe200078e02d0 */
[----:B------:R-:W-:Y:S01]  /*6380*/  ISETP.GE.U32.AND P5, PT, R7, 0x7fffffa3, PT ;  /* 0x7fffffa30700780c */ /* 0x000fe20003fa6070 */
        /* <DEDUP_REMOVED lines=10> */
[----:B-1----:R-:W-:Y:S01]  /*6430*/  IMAD.WIDE R200, R219, 0x4, R200 ;  /* 0x00000004dbc87825 */ /* 0x002fe200078e02c8 */
[----:B------:R-:W-:Y:S01]  /*6440*/  ISETP.GE.U32.AND P4, PT, R7, 0x7fffffb6, PT ;  /* 0x7fffffb60700780c */ /* 0x000fe20003f86070 */
[----:B------:R1:W-:Y:S01]  /*6450*/  LDGSTS.E [R223+0x26200], [R186.64], !P6 ;  /* 0x26200000badf7fae */ /* 0x0003e2000f121844 */
[----:B------:R-:W-:Y:S01]  /*6460*/  IADD3 R7, R5, -0x33, RZ ;  /* 0xffffffcd05077810 */ /* 0x000fe20007ffe0ff */
[----:B--2---:R-:W-:Y:S01]  /*6470*/  IMAD.WIDE R190, R219, 0x4, R190 ;  /* 0x00000004dbbe7825 */ /* 0x004fe200078e02be */
[----:B------:R-:W-:Y:S01]  /*6480*/  ISETP.GE.U32.AND P6, PT, R33, 0x7fffffb2, PT ;  /* 0x7fffffb22100780c */ /* 0x000fe20003fc6070 */
[----:B------:R2:W-:Y:S01]  /*6490*/  LDGSTS.E [R223+0x26a00], [R188.64], !P1 ;  /* 0x26a00000bcdf7fae */ /* 0x0005e2000c921844 */
[----:B------:R-:W-:Y:S01]  /*64a0*/  ISETP.GE.U32.AND P1, PT, R7, 0x7fffffae, PT ;  /* 0x7fffffae0700780c */ /* 0x000fe20003f26070 */
[----:B---3--:R-:W-:Y:S01]  /*64b0*/  IMAD.WIDE R194, R219, 0x4, R194 ;  /* 0x00000004dbc27825 */ /* 0x008fe200078e02c2 */
[C---:B------:R-:W-:Y:S01]  /*64c0*/  IADD3 R7, R5.reuse, -0x37, RZ ;  /* 0xffffffc905077810 */ /* 0x040fe20007ffe0ff */
[----:B------:R3:W-:Y:S01]  /*64d0*/  LDGSTS.E [R223+0x27200], [R192.64], !P2 ;  /* 0x27200000c0df7fae */ /* 0x0007e2000d121844 */
[----:B------:R-:W-:Y:S01]  /*64e0*/  IADD3 R33, R5, -0x3b, RZ ;  /* 0xffffffc505217810 */ /* 0x000fe20007ffe0ff */
[----:B----4-:R-:W-:Y:S01]  /*64f0*/  IMAD.WIDE R196, R219, 0x4, R196 ;  /* 0x00000004dbc47825 */ /* 0x010fe200078e02c4 */
        /* <DEDUP_REMOVED lines=38> */
[----:B------:R-:W-:Y:S01]  /*6760*/  ISETP.GE.U32.AND P3, PT, R7, 0x7fffffa1, PT ;  /* 0x7fffffa10700780c */ /* 0x000fe20003f66070 */
[----:B--2---:R-:W-:Y:S01]  /*6770*/  IMAD.WIDE R166, R219, 0x4, R166 ;  /* 0x00000004dba67825 */ /* 0x004fe200078e02a6 */
[----:B------:R-:W-:Y:S01]  /*6780*/  IADD3 R33, R5, -0x45, RZ ;  /* 0xffffffbb05217810 */ /* 0x000fe20007ffe0ff */
[----:B------:R2:W-:Y:S01]  /*6790*/  LDGSTS.E [R218+0x24e00], [R162.64], !P4 ;  /* 0x24e00000a2da7fae */ /* 0x0005e2000e121844 */
[----:B------:R-:W-:Y:S01]  /*67a0*/  ISETP.GE.AND P4, PT, R221, R7, PT ;  /* 0x00000007dd00720c */ /* 0x000fe20003f86270 */
[----:B---3--:R-:W-:Y:S01]  /*67b0*/  IMAD.WIDE R172, R219, 0x4, R172 ;  /* 0x00000004dbac7825 */ /* 0x008fe200078e02ac */
[----:B------:R-:W-:Y:S01]  /*67c0*/  IADD3 R7, R5, -0x41, RZ ;  /* 0xffffffbf05077810 */ /* 0x000fe20007ffe0ff */
[----:B------:R3:W-:Y:S02]  /*67d0*/  LDGSTS.E [R218+0x25600], [R164.64], !P6 ;  /* 0x25600000a4da7fae */ /* 0x0007e4000f121844 */
        /* <DEDUP_REMOVED lines=8> */
[----:B--2---:R-:W-:-:S02]  /*6860*/  IMAD.WIDE R162, R219, 0x4, R162 ;  /* 0x00000004dba27825 */ /* 0x004fc400078e02a2 */
[----:B------:R2:W-:Y:S01]  /*6870*/  LDGSTS.E [R218+0x26e00], [R160.64], !P5 ;  /* 0x26e00000a0da7fae */ /* 0x0005e2000e921844 */
[----:B------:R-:W-:Y:S01]  /*6880*/  ISETP.GE.U32.AND P5, PT, R33, 0x7fffff94, PT ;  /* 0x7fffff942100780c */ /* 0x000fe20003fa6070 */
[----:B------:R-:W-:Y:S01]  /*6890*/  IMAD.MOV.U32 R33, RZ, RZ, c[0x0][0x18c] ;  /* 0x00006300ff217624 */ /* 0x000fe200078e00ff */
[----:B------:R-:W-:Y:S01]  /*68a0*/  ISETP.GE.U32.AND P2, PT, R7, 0x7fffff98, PT ;  /* 0x7fffff980700780c */ /* 0x000fe20003f46070 */
[----:B------:R1:W-:Y:S01]  /*68b0*/  LDGSTS.E [R218+0x27600], [R154.64], !P0 ;  /* 0x276000009ada7fae */ /* 0x0003e2000c121844 */
[----:B------:R-:W-:Y:S01]  /*68c0*/  IADD3 R7, R5, -0x51, RZ ;  /* 0xffffffaf05077810 */ /* 0x000fe20007ffe0ff */
[----:B------:R-:W-:Y:S01]  /*68d0*/  IMAD.SHL.U32 R216, R33, 0x20, RZ ;  /* 0x0000002021d87824 */ /* 0x000fe200078e00ff */
[----:B------:R-:W-:Y:S01]  /*68e0*/  IADD3 R33, R5, -0x59, RZ ;  /* 0xffffffa705217810 */ /* 0x000fe20007ffe0ff */
[----:B------:R1:W-:Y:S01]  /*68f0*/  LDGSTS.E [R218+0x27e00], [R152.64], !P3 ;  /* 0x27e0000098da7fae */ /* 0x0003e2000d921844 */
[----:B------:R-:W-:Y:S01]  /*6900*/  ISETP.NE.U32.AND P3, PT, R6, RZ, PT ;  /* 0x000000ff0600720c */ /* 0x000fe20003f65070 */
[C---:B------:R-:W-:Y:S01]  /*6910*/  IMAD.WIDE R12, R216.reuse, 0x4, R12 ;  /* 0x00000004d80c7825 */ /* 0x040fe200078e020c */
[----:B------:R-:W-:Y:S01]  /*6920*/  ISETP.GE.U32.AND P0, PT, R7, 0x7fffff90, PT ;  /* 0x7fffff900700780c */ /* 0x000fe20003f06070 */
[----:B------:R-:W0:Y:S01]  /*6930*/  LDGDEPBAR ;  /* 0x00000000000079af */ /* 0x000e220000000000 */
[----:B------:R-:W-:Y:S01]  /*6940*/  IADD3 R7, R5, -0x55, RZ ;  /* 0xffffffab05077810 */ /* 0x000fe20007ffe0ff */
[----:B------:R-:W-:Y:S01]  /*6950*/  IMAD.WIDE R88, R216, 0x4, R88 ;  /* 0x00000004d8587825 */ /* 0x000fe200078e0258 */
[----:B------:R-:W-:Y:S01]  /*6960*/  SEL R6, RZ, 0x4, P4 ;  /* 0x00000004ff067807 */ /* 0x000fe20002000000 */
[----:B------:R1:W-:Y:S01]  /*6970*/  STL [R1+0x1cc], RZ ;  /* 0x0001ccff01007387 */ /* 0x0003e20000100800 */
[----:B------:R-:W-:Y:S01]  /*6980*/  ISETP.GT.AND P4, PT, R220, 0x5f, PT ;  /* 0x0000005fdc00780c */ /* 0x000fe20003f84270 */
[----:B------:R-:W-:-:S02]  /*6990*/  IMAD.WIDE R86, R216, 0x4, R86 ;  /* 0x00000004d8567825 */ /* 0x000fc400078e0256 */
[----:B------:R1:W-:Y:S01]  /*69a0*/  STL [R1+0x1b0], RZ ;  /* 0x0001b0ff01007387 */ /* 0x0003e20000100800 */
[----:B------:R-:W-:Y:S01]  /*69b0*/  SEL R6, R6, RZ, P4 ;  /* 0x000000ff06067207 */ /* 0x000fe20002000000 */
[C---:B-----5:R-:W-:Y:S01]  /*69c0*/  IMAD.WIDE R84, R216.reuse, 0x4, R84 ;  /* 0x00000004d8547825 */ /* 0x060fe200078e0254 */
[----:B------:R-:W-:Y:S01]  /*69d0*/  ISETP.GE.U32.AND P4, PT, R33, 0x7fffff88, PT ;  /* 0x7fffff882100780c */ /* 0x000fe20003f86070 */
[----:B------:R5:W-:Y:S01]  /*69e0*/  LDGSTS.E [R217+0x8000], [R12.64], P3 ;  /* 0x080000000cd97fae */ /* 0x000be20009921844 */
[----:B------:R-:W-:Y:S01]  /*69f0*/  IADD3 R33, R5, -0x5d, RZ ;  /* 0xffffffa305217810 */ /* 0x000fe20007ffe0ff */
[C---:B------:R-:W-:Y:S02]  /*6a00*/  IMAD.WIDE R82, R216.reuse, 0x4, R82 ;  /* 0x00000004d8527825 */ /* 0x040fe400078e0252 */
[----:B------:R1:W-:Y:S02]  /*6a10*/  LDGSTS.E [R217+0x8400], [R88.64], P3 ;  /* 0x0840000058d97fae */ /* 0x0003e40009921844 */
[----:B------:R-:W-:-:S02]  /*6a20*/  IMAD.WIDE R80, R216, 0x4, R80 ;  /* 0x00000004d8507825 */ /* 0x000fc400078e0250 */
[----:B------:R1:W-:Y:S02]  /*6a30*/  LDGSTS.E [R217+0x8800], [R86.64], P3 ;  /* 0x0880000056d97fae */ /* 0x0003e40009921844 */
[C---:B------:R-:W-:Y:S02]  /*6a40*/  IMAD.WIDE R78, R216.reuse, 0x4, R78 ;  /* 0x00000004d84e7825 */ /* 0x040fe400078e024e */
[----:B------:R1:W-:Y:S02]  /*6a50*/  LDGSTS.E [R217+0x8c00], [R84.64], P3 ;  /* 0x08c0000054d97fae */ /* 0x0003e40009921844 */
        /* <DEDUP_REMOVED lines=112> */
[----:B------:R-:W-:Y:S02]  /*7160*/  IMAD.WIDE R90, R216, 0x4, R90 ;  /* 0x00000004d85a7825 */ /* 0x000fe400078e025a */
[----:B------:R2:W-:Y:S02]  /*7170*/  LDGSTS.E [R215+0xf200], [R96.64], P3 ;  /* 0x0f20000060d77fae */ /* 0x0005e40009921844 */
[C---:B---3--:R-:W-:Y:S02]  /*7180*/  IMAD.WIDE R164, R219.reuse, 0x4, R164 ;  /* 0x00000004dba47825 */ /* 0x048fe400078e02a4 */
[----:B------:R3:W-:Y:S02]  /*7190*/  LDGSTS.E [R215+0xf600], [R94.64], P3 ;  /* 0x0f6000005ed77fae */ /* 0x0007e40009921844 */
[----:B----4-:R-:W-:-:S02]  /*71a0*/  IMAD.WIDE R156, R219, 0x4, R156 ;  /* 0x00000004db9c7825 */ /* 0x010fc400078e029c */
[----:B------:R4:W-:Y:S02]  /*71b0*/  LDGSTS.E [R215+0xfa00], [R92.64], P3 ;  /* 0x0fa000005cd77fae */ /* 0x0009e40009921844 */
[----:B-1----:R-:W-:Y:S02]  /*71c0*/  IMAD.WIDE R158, R219, 0x4, R158 ;  /* 0x00000004db9e7825 */ /* 0x002fe400078e029e */
[----:B------:R1:W-:Y:S01]  /*71d0*/  LDGSTS.E [R215+0xfe00], [R90.64], P3 ;  /* 0x0fe000005ad77fae */ /* 0x0003e20009921844 */
[----:B------:R-:W-:Y:S01]  /*71e0*/  ISETP.GE.U32.AND P3, PT, R7, 0x7fffff8c, PT ;  /* 0x7fffff8c0700780c */ /* 0x000fe20003f66070 */
[----:B--2---:R-:W-:Y:S01]  /*71f0*/  IMAD.WIDE R160, R219, 0x4, R160 ;  /* 0x00000004dba07825 */ /* 0x004fe200078e02a0 */
[----:B------:R-:W-:Y:S01]  /*7200*/  IADD3 R7, R5, -0x42, RZ ;  /* 0xffffffbe05077810 */ /* 0x000fe20007ffe0ff */
[----:B------:R-:W0:Y:S02]  /*7210*/  LDGDEPBAR ;  /* 0x00000000000079af */ /* 0x000e240000000000 */
[----:B------:R-:W-:-:S02]  /*7220*/  IMAD.WIDE R154, R219, 0x4, R154 ;  /* 0x00000004db9a7825 */ /* 0x000fc400078e029a */
[----:B------:R-:W-:Y:S02]  /*7230*/  BAR.SYNC.DEFER_BLOCKING 0x0 ;  /* 0x0000000000007b1d */ /* 0x000fe40000010000 */
[----:B------:R-:W-:-:S04]  /*7240*/  IMAD.WIDE R152, R219, 0x4, R152 ;  /* 0x00000004db987825 */ /* 0x000fc800078e0298 */
[C---:B-----5:R-:W-:Y:S01]  /*7250*/  IMAD.WIDE R12, R216.reuse, 0x4, R12 ;  /* 0x00000004d80c7825 */ /* 0x060fe200078e020c */
[----:B------:R2:W-:Y:S03]  /*7260*/  STL [R1+0x1b4], RZ ;  /* 0x0001b4ff01007387 */ /* 0x0005e60000100800 */
[C---:B------:R-:W-:Y:S01]  /*7270*/  IMAD.WIDE R88, R216.reuse, 0x4, R88 ;  /* 0x00000004d8587825 */ /* 0x040fe200078e0258 */
[----:B------:R2:W-:Y:S03]  /*7280*/  STL [R1+0x1b8], RZ ;  /* 0x0001b8ff01007387 */ /* 0x0005e60000100800 */
[C---:B------:R-:W-:Y:S01]  /*7290*/  IMAD.WIDE R86, R216.reuse, 0x4, R86 ;  /* 0x00000004d8567825 */ /* 0x040fe200078e0256 */
[----:B------:R2:W-:Y:S03]  /*72a0*/  STL [R1+0x1bc], RZ ;  /* 0x0001bcff01007387 */ /* 0x0005e60000100800 */
[C---:B------:R-:W-:Y:S01]  /*72b0*/  IMAD.WIDE R84, R216.reuse, 0x4, R84 ;  /* 0x00000004d8547825 */ /* 0x040fe200078e0254 */
[----:B------:R2:W-:Y:S03]  /*72c0*/  STL [R1+0x1a0], RZ ;  /* 0x0001a0ff01007387 */ /* 0x0005e60000100800 */
[C---:B------:R-:W-:Y:S01]  /*72d0*/  IMAD.WIDE R82, R216.reuse, 0x4, R82 ;  /* 0x00000004d8527825 */ /* 0x040fe200078e0252 */
[----:B------:R2:W-:Y:S03]  /*72e0*/  STL [R1+0x1a4], RZ ;  /* 0x0001a4ff01007387 */ /* 0x0005e60000100800 */
[----:B------:R-:W-:Y:S01]  /*72f0*/  IMAD.WIDE R80, R216, 0x4, R80 ;  /* 0x00000004d8507825 */ /* 0x000fe200078e0250 */
[----:B------:R-:W-:Y:S01]  /*7300*/  @!PT LDS RZ, [RZ] ;  /* 0x00000000fffff984 */ /* 0x000fe20000000800 */
[----:B------:R-:W-:Y:S01]  /*7310*/  @!PT LDS RZ, [RZ] ;  /* 0x00000000fffff984 */ /* 0x000fe20000000800 */
[----:B------:R-:W-:Y:S01]  /*7320*/  @!PT LDS RZ, [RZ] ;  /* 0x00000000fffff984 */ /* 0x000fe20000000800 */
[----:B------:R5:W-:Y:S01]  /*7330*/  LDGSTS.E [R224+0x28000], [R210.64], !P6 ;  /* 0x28000000d2e07fae */ /* 0x000be2000f121844 */
[----:B------:R-:W-:-:S02]  /*7340*/  ISETP.GE.U32.AND P6, PT, R33, 0x7fffff84, PT ;  /* 0x7fffff842100780c */ /* 0x000fc40003fc6070 */
[----:B------:R-:W-:Y:S01]  /*7350*/  IADD3 R33, R5, -0x4a, RZ ;  /* 0xffffffb605217810 */ /* 0x000fe20007ffe0ff */
[----:B------:R1:W-:Y:S01]  /*7360*/  LDGSTS.E [R224+0x28800], [R168.64], !P1 ;  /* 0x28800000a8e07fae */ /* 0x0003e2000c921844 */
[----:B------:R-:W-:Y:S01]  /*7370*/  ISETP.GE.U32.AND P1, PT, R7, 0x7fffff9f, PT ;  /* 0x7fffff9f0700780c */ /* 0x000fe20003f26070 */
[C---:B------:R-:W-:Y:S01]  /*7380*/  IMAD.WIDE R78, R216.reuse, 0x4, R78 ;  /* 0x00000004d84e7825 */ /* 0x040fe200078e024e */
[----:B------:R-:W-:Y:S01]  /*7390*/  IADD3 R7, R5, -0x46, RZ ;  /* 0xffffffba05077810 */ /* 0x000fe20007ffe0ff */
[----:B------:R1:W-:Y:S02]  /*73a0*/  LDGSTS.E [R224+0x29000], [R212.64], !P2 ;  /* 0x29000000d4e07fae */ /* 0x0003e4000d121844 */
[C---:B------:R-:W-:Y:S01]  /*73b0*/  IMAD.WIDE R76, R216.reuse, 0x4, R76 ;  /* 0x00000004d84c7825 */ /* 0x040fe200078e024c */
[----:B------:R-:W-:Y:S01]  /*73c0*/  ISETP.GE.U32.AND P2, PT, R7, 0x7fffff9b, PT ;  /* 0x7fffff9b0700780c */ /* 0x000fe20003f46070 */
[----:B------:R1:W-:Y:S01]  /*73d0*/  LDGSTS.E [R224+0x29800], [R204.64], !P5 ;  /* 0x29800000cce07fae */ /* 0x0003e2000e921844 */
[----:B------:R-:W-:Y:S01]  /*73e0*/  IADD3 R7, R5, -0x4e, RZ ;  /* 0xffffffb205077810 */ /* 0x000fe20007ffe0ff */
[C---:B------:R-:W-:Y:S01]  /*73f0*/  IMAD.WIDE R74, R216.reuse, 0x4, R74 ;  /* 0x00000004d84a7825 */ /* 0x040fe200078e024a */
[----:B------:R-:W-:Y:S01]  /*7400*/  ISETP.GE.U32.AND P5, PT, R33, 0x7fffff97, PT ;  /* 0x7fffff972100780c */ /* 0x000fe20003fa6070 */
[----:B------:R1:W-:Y:S01]  /*7410*/  LDGSTS.E [R224+0x2a000], [R206.64], !P0 ;  /* 0x2a000000cee07fae */ /* 0x0003e2000c121844 */
[----:B------:R-:W-:Y:S01]  /*7420*/  ISETP.GE.U32.AND P0, PT, R7, 0x7fffff93, PT ;  /* 0x7fffff930700780c */ /* 0x000fe20003f06070 */
[C---:B------:R-:W-:Y:S01]  /*7430*/  IMAD.WIDE R72, R216.reuse, 0x4, R72 ;  /* 0x00000004d8487825 */ /* 0x040fe200078e0248 */
[C---:B------:R-:W-:Y:S01]  /*7440*/  IADD3 R7, R5.reuse, -0x52, RZ ;  /* 0xffffffae05077810 */ /* 0x040fe20007ffe0ff */
[----:B------:R1:W-:Y:S01]  /*7450*/  LDGSTS.E [R224+0x2a800], [R208.64], !P3 ;  /* 0x2a800000d0e07fae */ /* 0x0003e2000d921844 */
[----:B------:R-:W-:Y:S01]  /*7460*/  IADD3 R33, R5, -0x56, RZ ;  /* 0xffffffaa05217810 */ /* 0x000fe20007ffe0ff */
        /* <DEDUP_REMOVED lines=84> */
[----:B------:R-:W-:Y:S01]  /*79b0*/  IMAD.WIDE R14, R216, 0x4, R14 ;  /* 0x00000004d80e7825 */ /* 0x000fe200078e020e */
[----:B------:R-:W-:Y:S01]  /*79c0*/  ISETP.GE.U32.AND P3, PT, R7, 0x7fffff81, PT ;  /* 0x7fffff810700780c */ /* 0x000fe20003f66070 */
[----:B------:R1:W-:Y:S01]  /*79d0*/  LDGSTS.E [R218+0x29e00], [R156.64], !P4 ;  /* 0x29e000009cda7fae */ /* 0x0003e2000e121844 */
[----:B------:R-:W-:Y:S01]  /*79e0*/  ISETP.GE.U32.AND P4, PT, R214, 0x7fffff78, PT ;  /* 0x7fffff78d600780c */ /* 0x000fe20003f86070 */
[C---:B------:R-:W-:Y:S01]  /*79f0*/  IMAD.WIDE R150, R216.reuse, 0x4, R150 ;  /* 0x00000004d8967825 */ /* 0x040fe200078e0296 */
[----:B------:R-:W-:Y:S01]  /*7a00*/  IADD3 R214, R5, -0x71, RZ ;  /* 0xffffff8f05d67810 */ /* 0x000fe20007ffe0ff */
[----:B------:R1:W-:Y:S01]  /*7a10*/  LDGSTS.E [R218+0x2a600], [R158.64], !P6 ;  /* 0x2a6000009eda7fae */ /* 0x0003e2000f121844 */
[----:B------:R-:W-:Y:S01]  /*7a20*/  ISETP.GE.U32.AND P6, PT, R33, 0x7fffff74, PT ;  /* 0x7fffff742100780c */ /* 0x000fe20003fc6070 */
[----:B------:R-:W-:Y:S01]  /*7a30*/  IMAD.WIDE R148, R216, 0x4, R148 ;  /* 0x00000004d8947825 */ /* 0x000fe200078e0294 */
[----:B------:R-:W-:Y:S01]  /*7a40*/  IADD3 R33, R5, -0x75, RZ ;  /* 0xffffff8b05217810 */ /* 0x000fe20007ffe0ff */
[----:B------:R1:W-:Y:S01]  /*7a50*/  LDGSTS.E [R218+0x2ae00], [R160.64], !P1 ;  /* 0x2ae00000a0da7fae */ /* 0x0003e2000c921844 */
[----:B------:R-:W-:Y:S01]  /*7a60*/  ISETP.GE.U32.AND P1, PT, R214, 0x7fffff70, PT ;  /* 0x7fffff70d600780c */ /* 0x000fe20003f26070 */
[----:B------:R-:W-:-:S02]  /*7a70*/  IMAD.WIDE R10, R216, 0x4, R10 ;  /* 0x00000004d80a7825 */ /* 0x000fc400078e020a */
[----:B------:R1:W-:Y:S01]  /*7a80*/  LDGSTS.E [R218+0x2b600], [R154.64], !P2 ;  /* 0x2b6000009ada7fae */ /* 0x0003e2000d121844 */
[----:B------:R-:W-:Y:S01]  /*7a90*/  ISETP.GE.U32.AND P2, PT, R33, 0x7fffff6c, PT ;  /* 0x7fffff6c2100780c */ /* 0x000fe20003f46070 */
[----:B------:R-:W-:Y:S01]  /*7aa0*/  IMAD.WIDE R146, R216, 0x4, R146 ;  /* 0x00000004d8927825 */ /* 0x000fe200078e0292 */
[C---:B------:R-:W-:Y:S01]  /*7ab0*/  IADD3 R33, R5.reuse, -0x66, RZ ;  /* 0xffffff9a05217810 */ /* 0x040fe20007ffe0ff */
[----:B------:R1:W-:Y:S01]  /*7ac0*/  LDGSTS.E [R218+0x2be00], [R152.64], !P3 ;  /* 0x2be0000098da7fae */ /* 0x0003e2000d921844 */
[----:B------:R-:W-:Y:S01]  /*7ad0*/  ISETP.NE.U32.AND P3, PT, R6, RZ, PT ;  /* 0x000000ff0600720c */ /* 0x000fe20003f65070 */
[C---:B------:R-:W-:Y:S01]  /*7ae0*/  IMAD.WIDE R144, R216.reuse, 0x4, R144 ;  /* 0x00000004d8907825 */ /* 0x040fe200078e0290 */
[----:B------:R-:W-:Y:S01]  /*7af0*/  IADD3 R6, R5, -0x79, RZ ;  /* 0xffffff8705067810 */ /* 0x000fe20007ffe0ff */
[----:B------:R-:W0:Y:S02]  /*7b00*/  LDGDEPBAR ;  /* 0x00000000000079af */ /* 0x000e240000000000 */
[----:B------:R-:W-:-:S02]  /*7b10*/  IMAD.WIDE R142, R216, 0x4, R142 ;  /* 0x00000004d88e7825 */ /* 0x000fc400078e028e */
[----:B------:R2:W-:Y:S02]  /*7b20*/  STL [R1+0x1a8], RZ ;  /* 0x0001a8ff01007387 */ /* 0x0005e40000100800 */
[C---:B------:R-:W-:Y:S02]  /*7b30*/  IMAD.WIDE R140, R216.reuse, 0x4, R140 ;  /* 0x00000004d88c7825 */ /* 0x040fe400078e028c */
[----:B------:R2:W-:Y:S02]  /*7b40*/  STL [R1+0x1ac], RZ ;  /* 0x0001acff01007387 */ /* 0x0005e40000100800 */
        /* <DEDUP_REMOVED lines=44> */
[----:B---3--:R-:W-:-:S02]  /*7e10*/  IMAD.WIDE R94, R216, 0x4, R94 ;  /* 0x00000004d85e7825 */ /* 0x008fc400078e025e */
[----:B------:R3:W-:Y:S02]  /*7e20*/  LDGSTS.E [R217+0x15800], [R46.64], P3 ;  /* 0x158000002ed97fae */ /* 0x0007e40009921844 */
[C---:B----4-:R-:W-:Y:S02]  /*7e30*/  IMAD.WIDE R92, R216.reuse, 0x4, R92 ;  /* 0x00000004d85c7825 */ /* 0x050fe400078e025c */
[----:B------:R4:W-:Y:S02]  /*7e40*/  LDGSTS.E [R217+0x15c00], [R44.64], P3 ;  /* 0x15c000002cd97fae */ /* 0x0009e40009921844 */
[----:B-1----:R-:W-:Y:S02]  /*7e50*/  IMAD.WIDE R90, R216, 0x4, R90 ;  /* 0x00000004d85a7825 */ /* 0x002fe400078e025a */
[----:B------:R1:W-:Y:S02]  /*7e60*/  LDGSTS.E [R217+0x16000], [R42.64], P3 ;  /* 0x160000002ad97fae */ /* 0x0003e40009921844 */
[----:B-----5:R-:W-:-:S02]  /*7e70*/  IMAD.WIDE R210, R219, 0x4, R210 ;  /* 0x00000004dbd27825 */ /* 0x020fc400078e02d2 */
        /* <DEDUP_REMOVED lines=75> */
[----:B------:R-:W-:Y:S02]  /*8330*/  IMAD.WIDE R78, R216, 0x4, R78 ;  /* 0x00000004d84e7825 */ /* 0x000fe400078e024e */
[----:B------:R1:W-:Y:S01]  /*8340*/  LDGSTS.E [R215+0x17e00], [R90.64], P3 ;  /* 0x17e000005ad77fae */ /* 0x0003e20009921844 */
[----:B------:R-:W-:Y:S01]  /*8350*/  ISETP.GE.U32.AND P3, PT, R6, 0x7fffff68, PT ;  /* 0x7fffff680600780c */ /* 0x000fe20003f66070 */
[C---:B------:R-:W-:Y:S01]  /*8360*/  IMAD.WIDE R76, R216.reuse, 0x4, R76 ;  /* 0x00000004d84c7825 */ /* 0x040fe200078e024c */
[----:B------:R-:W-:Y:S01]  /*8370*/  IADD3 R6, R5, -0x7d, RZ ;  /* 0xffffff8305067810 */ /* 0x000fe20007ffe0ff */
[----:B------:R-:W0:Y:S02]  /*8380*/  LDGDEPBAR ;  /* 0x00000000000079af */ /* 0x000e240000000000 */
[----:B------:R-:W-:-:S02]  /*8390*/  IMAD.WIDE R74, R216, 0x4, R74 ;  /* 0x00000004d84a7825 */ /* 0x000fc400078e024a */
[----:B------:R-:W-:Y:S02]  /*83a0*/  BAR.SYNC.DEFER_BLOCKING 0x0 ;  /* 0x0000000000007b1d */ /* 0x000fe40000010000 */
[----:B------:R-:W-:-:S04]  /*83b0*/  IMAD.WIDE R72, R216, 0x4, R72 ;  /* 0x00000004d8487825 */ /* 0x000fc800078e0248 */
        /* <DEDUP_REMOVED lines=16> */
[C---:B------:R-:W-:Y:S01]  /*84c0*/  IADD3 R6, R5.reuse, -0x62, RZ ;  /* 0xffffff9e05067810 */ /* 0x040fe20007ffe0ff */
[----:B------:R1:W-:Y:S01]  /*84d0*/  LDGSTS.E [R224+0x2c800], [R168.64], !P0 ;  /* 0x2c800000a8e07fae */ /* 0x0003e2000c121844 */
[----:B------:R-:W-:Y:S02]  /*84e0*/  IMAD.WIDE R58, R216, 0x4, R58 ;  /* 0x00000004d83a7825 */ /* 0x000fe400078e023a */
[----:B------:R-:W-:Y:S01]  /*84f0*/  ISETP.GE.U32.AND P0, PT, R6, 0x7fffff7f, PT ;  /* 0x7fffff7f0600780c */ /* 0x000fe20003f06070 */
[----:B------:R2:W-:Y:S01]  /*8500*/  LDGSTS.E [R224+0x2d000], [R212.64], !P4 ;  /* 0x2d000000d4e07fae */ /* 0x0005e2000e121844 */
[----:B------:R-:W-:Y:S01]  /*8510*/  IADD3 R6, R5, -0x6a, RZ ;  /* 0xffffff9605067810 */ /* 0x000fe20007ffe0ff */
[----:B------:R-:W-:Y:S01]  /*8520*/  IMAD.WIDE R56, R216, 0x4, R56 ;  /* 0x00000004d8387825 */ /* 0x000fe200078e0238 */
[----:B------:R-:W-:Y:S01]  /*8530*/  ISETP.GE.U32.AND P4, PT, R33, 0x7fffff7b, PT ;  /* 0x7fffff7b2100780c */ /* 0x000fe20003f86070 */
[----:B------:R2:W-:Y:S01]  /*8540*/  LDGSTS.E [R224+0x2d800], [R204.64], !P6 ;  /* 0x2d800000cce07fae */ /* 0x0005e2000f121844 */
[----:B------:R-:W-:Y:S01]  /*8550*/  ISETP.GE.U32.AND P6, PT, R6, 0x7fffff77, PT ;  /* 0x7fffff770600780c */ /* 0x000fe20003fc6070 */
[C---:B------:R-:W-:Y:S01]  /*8560*/  IMAD.WIDE R54, R216.reuse, 0x4, R54 ;  /* 0x00000004d8367825 */ /* 0x040fe200078e0236 */
[C---:B------:R-:W-:Y:S01]  /*8570*/  IADD3 R6, R5.reuse, -0x72, RZ ;  /* 0xffffff8e05067810 */ /* 0x040fe20007ffe0ff */
[----:B------:R3:W-:Y:S01]  /*8580*/  LDGSTS.E [R224+0x2e000], [R206.64], !P1 ;  /* 0x2e000000cee07fae */ /* 0x0007e2000c921844 */
[C---:B------:R-:W-:Y:S01]  /*8590*/  IADD3 R33, R5.reuse, -0x6e, RZ ;  /* 0xffffff9205217810 */ /* 0x040fe20007ffe0ff */
[----:B------:R-:W-:Y:S01]  /*85a0*/  IMAD.WIDE R52, R216, 0x4, R52 ;  /* 0x00000004d8347825 */ /* 0x000fe200078e0234 */
[----:B-1----:R-:W-:Y:S01]  /*85b0*/  CS2R R210, SRZ ;  /* 0x0000000000d27805 */ /* 0x002fe2000001ff00 */
[----:B------:R1:W-:Y:S01]  /*85c0*/  LDGSTS.E [R224+0x2e800], [R208.64], !P2 ;  /* 0x2e800000d0e07fae */ /* 0x0003e2000d121844 */
[----:B------:R-:W-:Y:S01]  /*85d0*/  ISETP.GE.U32.AND P2, PT, R6, 0x7fffff6f, PT ;  /* 0x7fffff6f0600780c */ /* 0x000fe20003f46070 */
[C---:B------:R-:W-:Y:S01]  /*85e0*/  IMAD.WIDE R50, R216.reuse, 0x4, R50 ;  /* 0x00000004d8327825 */ /* 0x040fe200078e0232 */
[----:B------:R-:W-:Y:S01]  /*85f0*/  IADD3 R6, R5, -0x76, RZ ;  /* 0xffffff8a05067810 */ /* 0x000fe20007ffe0ff */
[----:B------:R1:W-:Y:S01]  /*8600*/  LDGSTS.E [R224+0x2f000], [R198.64], !P3 ;  /* 0x2f000000c6e07fae */ /* 0x0003e2000d921844 */
[----:B------:R-:W-:Y:S01]  /*8610*/  ISETP.GE.U32.AND P1, PT, R33, 0x7fffff73, PT ;  /* 0x7fffff732100780c */ /* 0x000fe20003f26070 */
[----:B--2---:R-:W-:Y:S01]  /*8620*/  IMAD.WIDE R48, R216, 0x4, R48 ;  /* 0x00000004d8307825 */ /* 0x004fe200078e0230 */
[C---:B------:R-:W-:Y:S01]  /*8630*/  IADD3 R33, R5.reuse, -0x7a, RZ ;  /* 0xffffff8605217810 */ /* 0x040fe20007ffe0ff */
[----:B------:R2:W-:Y:S01]  /*8640*/  LDGSTS.E [R224+0x2f800], [R202.64], !P5 ;  /* 0x2f800000cae07fae */ /* 0x0005e2000e921844 */
[----:B------:R-:W-:Y:S01]  /*8650*/  ISETP.GE.U32.AND P3, PT, R6, 0x7fffff6b, PT ;  /* 0x7fffff6b0600780c */ /* 0x000fe20003f66070 */
[C---:B---3--:R-:W-:Y:S01]  /*8660*/  IMAD.WIDE R46, R216.reuse, 0x4, R46 ;  /* 0x00000004d82e7825 */ /* 0x048fe200078e022e */
[----:B------:R-:W-:Y:S01]  /*8670*/  IADD3 R6, R5, -0x7e, RZ ;  /* 0xffffff8205067810 */ /* 0x000fe20007ffe0ff */
[----:B------:R3:W-:Y:S01]  /*8680*/  LDGSTS.E [R223+0x2c200], [R200.64], !P0 ;  /* 0x2c200000c8df7fae */ /* 0x0007e2000c121844 */
[----:B------:R-:W-:Y:S01]  /*8690*/  ISETP.GE.U32.AND P5, PT, R33, 0x7fffff67, PT ;  /* 0x7fffff672100780c */ /* 0x000fe20003fa6070 */
[----:B----4-:R-:W-:Y:S01]  /*86a0*/  IMAD.WIDE R44, R216, 0x4, R44 ;  /* 0x00000004d82c7825 */ /* 0x010fe200078e022c */
[----:B------:R-:W-:Y:S01]  /*86b0*/  ISETP.GE.U32.AND P0, PT, R6, 0x7fffff63, PT ;  /* 0x7fffff630600780c */ /* 0x000fe20003f06070 */
[----:B------:R4:W-:Y:S01]  /*86c0*/  LDGSTS.E [R223+0x2ca00], [R190.64], !P4 ;  /* 0x2ca00000bedf7fae */ /* 0x0009e2000e121844 */
[C---:B------:R-:W-:Y:S01]  /*86d0*/  IADD3 R33, R5.reuse, -0x63, RZ ;  /* 0xffffff9d05217810 */ /* 0x040fe20007ffe0ff */
[C---:B------:R-:W-:Y:S01]  /*86e0*/  IMAD.WIDE R42, R216.reuse, 0x4, R42 ;  /* 0x00000004d82a7825 */ /* 0x040fe200078e022a */
[----:B------:R-:W-:Y:S01]  /*86f0*/  IADD3 R6, R5, -0x67, RZ ;  /* 0xffffff9905067810 */ /* 0x000fe20007ffe0ff */
[----:B------:R1:W-:Y:S01]  /*8700*/  LDGSTS.E [R223+0x2d200], [R194.64], !P6 ;  /* 0x2d200000c2df7fae */ /* 0x0003e2000f121844 */
[----:B------:R-:W-:Y:S01]  /*8710*/  ISETP.GE.U32.AND P4, PT, R33, 0x7fffff7e, PT ;  /* 0x7fffff7e2100780c */ /* 0x000fe20003f86070 */
[----:B-----5:R-:W-:Y:S01]  /*8720*/  IMAD.WIDE R40, R216, 0x4, R40 ;  /* 0x00000004d8287825 */ /* 0x020fe200078e0228 */
[----:B------:R-:W-:Y:S01]  /*8730*/  ISETP.GE.U32.AND P6, PT, R6, 0x7fffff7a, PT ;  /* 0x7fffff7a0600780c */ /* 0x000fe20003fc6070 */
[----:B------:R5:W-:Y:S01]  /*8740*/  LDGSTS.E [R223+0x2da00], [R196.64], !P1 ;  /* 0x2da00000c4df7fae */ /* 0x000be2000c921844 */
[C---:B------:R-:W-:Y:S01]  /*8750*/  IADD3 R33, R5.reuse, -0x6b, RZ ;  /* 0xffffff9505217810 */ /* 0x040fe20007ffe0ff */
[C---:B------:R-:W-:Y:S01]  /*8760*/  IMAD.WIDE R38, R216.reuse, 0x4, R38 ;  /* 0x00000004d8267825 */ /* 0x040fe200078e0226 */
[----:B------:R-:W-:Y:S01]  /*8770*/  IADD3 R6, R5, -0x6f, RZ ;  /* 0xffffff9105067810 */ /* 0x000fe20007ffe0ff */
[----:B------:R1:W-:Y:S01]  /*8780*/  LDGSTS.E [R223+0x2e200], [R186.64], !P2 ;  /* 0x2e200000badf7fae */ /* 0x0003e2000d121844 */
[----:B------:R-:W-:Y:S01]  /*8790*/  ISETP.GE.U32.AND P1, PT, R33, 0x7fffff76, PT ;  /* 0x7fffff762100780c */ /* 0x000fe20003f26070 */
[----:B------:R-:W-:Y:S01]  /*87a0*/  IMAD.WIDE R36, R216, 0x4, R36 ;  /* 0x00000004d8247825 */ /* 0x000fe200078e0224 */
[C---:B------:R-:W-:Y:S01]  /*87b0*/  IADD3 R33, R5.reuse, -0x73, RZ ;  /* 0xffffff8d05217810 */ /* 0x040fe20007ffe0ff */
[----:B------:R1:W-:Y:S01]  /*87c0*/  LDGSTS.E [R223+0x2ea00], [R188.64], !P3 ;  /* 0x2ea00000bcdf7fae */ /* 0x0003e2000d921844 */
[----:B------:R-:W-:Y:S01]  /*87d0*/  ISETP.GE.U32.AND P2, PT, R6, 0x7fffff72, PT ;  /* 0x7fffff720600780c */ /* 0x000fe20003f46070 */
        /* <DEDUP_REMOVED lines=21> */
[----:B------:R-:W-:Y:S01]  /*8930*/  ISETP.GE.U32.AND P1, PT, R6, 0x7fffff79, PT ;  /* 0x7fffff790600780c */ /* 0x000fe20003f26070 */
[----:B------:R1:W-:Y:S01]  /*8940*/  LDGSTS.E [R222+0x2dc00], [R176.64], !P2 ;  /* 0x2dc00000b0de7fae */ /* 0x0003e2000d121844 */
[C---:B------:R-:W-:Y:S01]  /*8950*/  IADD3 R6, R5.reuse, -0x6c, RZ ;  /* 0xffffff9405067810 */ /* 0x040fe20007ffe0ff */
        /* <DEDUP_REMOVED lines=12> */
[C---:B------:R-:W-:Y:S01]  /*8a20*/  IMAD.WIDE R142, R216.reuse, 0x4, R142 ;  /* 0x00000004d88e7825 */ /* 0x040fe200078e028e */
[----:B------:R-:W-:Y:S01]  /*8a30*/  ISETP.GE.U32.AND P0, PT, R33, 0x7fffff69, PT ;  /* 0x7fffff692100780c */ /* 0x000fe20003f06070 */
[----:B------:R1:W-:Y:S01]  /*8a40*/  LDGSTS.E [R222+0x2fc00], [R170.64], !P4 ;  /* 0x2fc00000aade7fae */ /* 0x0003e2000e121844 */
[----:B------:R-:W-:Y:S01]  /*8a50*/  ISETP.GE.AND P4, PT, R221, R7, PT ;  /* 0x00000007dd00720c */ /* 0x000fe20003f86270 */
[----:B------:R-:W-:Y:S01]  /*8a60*/  IMAD.WIDE R140, R216, 0x4, R140 ;  /* 0x00000004d88c7825 */ /* 0x000fe200078e028c */
[C---:B------:R-:W-:Y:S01]  /*8a70*/  IADD3 R7, R5.reuse, -0x7c, RZ ;  /* 0xffffff8405077810 */ /* 0x040fe20007ffe0ff */
[----:B------:R1:W-:Y:S01]  /*8a80*/  LDGSTS.E [R218+0x2c600], [R8.64], !P6 ;  /* 0x2c60000008da7fae */ /* 0x0003e2000f121844 */
[----:B------:R-:W-:Y:S01]  /*8a90*/  ISETP.GT.AND P6, PT, R220, 0x7f, PT ;  /* 0x0000007fdc00780c */ /* 0x000fe20003fc4270 */
[C---:B------:R-:W-:Y:S01]  /*8aa0*/  IMAD.WIDE R138, R216.reuse, 0x4, R138 ;  /* 0x00000004d88a7825 */ /* 0x040fe200078e028a */
[----:B------:R-:W-:Y:S01]  /*8ab0*/  SEL R6, RZ, 0x4, P4 ;  /* 0x00000004ff067807 */ /* 0x000fe20002000000 */
[----:B------:R2:W-:Y:S01]  /*8ac0*/  LDGSTS.E [R218+0x2ce00], [R162.64], !P1 ;  /* 0x2ce00000a2da7fae */ /* 0x0005e2000c921844 */
[----:B------:R-:W-:Y:S01]  /*8ad0*/  IADD3 R33, R5, -0x80, RZ ;  /* 0xffffff8005217810 */ /* 0x000fe20007ffe0ff */
[----:B------:R-:W-:Y:S01]  /*8ae0*/  IMAD.WIDE R136, R216, 0x4, R136 ;  /* 0x00000004d8887825 */ /* 0x000fe200078e0288 */
[----:B------:R-:W-:Y:S01]  /*8af0*/  SEL R6, R6, RZ, P6 ;  /* 0x000000ff06067207 */ /* 0x000fe20003000000 */
[----:B------:R2:W-:Y:S01]  /*8b00*/  LDGSTS.E [R218+0x2d600], [R164.64], !P2 ;  /* 0x2d600000a4da7fae */ /* 0x0005e2000d121844 */
[----:B------:R-:W-:Y:S01]  /*8b10*/  ISETP.GE.U32.AND P4, PT, R7, 0x7fffff65, PT ;  /* 0x7fffff650700780c */ /* 0x000fe20003f86070 */
[----:B------:R-:W-:Y:S01]  /*8b20*/  IMAD.WIDE R134, R216, 0x4, R134 ;  /* 0x00000004d8867825 */ /* 0x000fe200078e0286 */
[----:B------:R-:W-:Y:S01]  /*8b30*/  ISETP.GE.U32.AND P1, PT, R33, 0x7fffff61, PT ;  /* 0x7fffff612100780c */ /* 0x000fe20003f26070 */
[----:B------:R2:W-:Y:S01]  /*8b40*/  LDGSTS.E [R218+0x2de00], [R156.64], !P3 ;  /* 0x2de000009cda7fae */ /* 0x0005e2000d921844 */
[----:B------:R-:W-:Y:S01]  /*8b50*/  ISETP.NE.U32.AND P6, PT, R6, RZ, PT ;  /* 0x000000ff0600720c */ /* 0x000fe20003fc5070 */
[C---:B------:R-:W-:Y:S01]  /*8b60*/  IMAD.WIDE R132, R216.reuse, 0x4, R132 ;  /* 0x00000004d8847825 */ /* 0x040fe200078e0284 */
[----:B-1----:R-:W-:Y:S01]  /*8b70*/  CS2R R180, SRZ ;  /* 0x0000000000b47805 */ /* 0x002fe2000001ff00 */
[----:B------:R1:W-:Y:S01]  /*8b80*/  LDGSTS.E [R218+0x2e600], [R158.64], !P5 ;  /* 0x2e6000009eda7fae */ /* 0x0003e2000e921844 */
[----:B------:R-:W-:Y:S01]  /*8b90*/  CS2R R182, SRZ ;  /* 0x0000000000b67805 */ /* 0x000fe2000001ff00 */
[----:B------:R-:W-:Y:S01]  /*8ba0*/  IMAD.WIDE R130, R216, 0x4, R130 ;  /* 0x00000004d8827825 */ /* 0x000fe200078e0282 */
[----:B------:R-:W-:Y:S01]  /*8bb0*/  CS2R R208, SRZ ;  /* 0x0000000000d07805 */ /* 0x000fe2000001ff00 */
[----:B------:R1:W-:Y:S01]  /*8bc0*/  LDGSTS.E [R218+0x2ee00], [R160.64], !P0 ;  /* 0x2ee00000a0da7fae */ /* 0x0003e2000c121844 */
[----:B------:R-:W-:Y:S01]  /*8bd0*/  ISETP.GE.AND P0, PT, R220, 0x20, PT ;  /* 0x00000020dc00780c */ /* 0x000fe20003f06270 */
[C---:B------:R-:W-:Y:S01]  /*8be0*/  IMAD.WIDE R128, R216.reuse, 0x4, R128 ;  /* 0x00000004d8807825 */ /* 0x040fe200078e0280 */
[----:B------:R-:W-:Y:S01]  /*8bf0*/  CS2R R204, SRZ ;  /* 0x0000000000cc7805 */ /* 0x000fe2000001ff00 */
[----:B------:R1:W-:Y:S01]  /*8c00*/  LDGSTS.E [R218+0x2f600], [R154.64], !P4 ;  /* 0x2f6000009ada7fae */ /* 0x0003e2000e121844 */
[----:B------:R-:W-:Y:S01]  /*8c10*/  CS2R R206, SRZ ;  /* 0x0000000000ce7805 */ /* 0x000fe2000001ff00 */
[C---:B------:R-:W-:Y:S01]  /*8c20*/  IMAD.WIDE R126, R216.reuse, 0x4, R126 ;  /* 0x00000004d87e7825 */ /* 0x040fe200078e027e */
[----:B---3--:R-:W-:Y:S01]  /*8c30*/  CS2R R200, SRZ ;  /* 0x0000000000c87805 */ /* 0x008fe2000001ff00 */
[----:B------:R1:W-:Y:S01]  /*8c40*/  LDGSTS.E [R218+0x2fe00], [R152.64], !P1 ;  /* 0x2fe0000098da7fae */ /* 0x0003e2000c921844 */
[----:B--2---:R-:W-:Y:S01]  /*8c50*/  CS2R R202, SRZ ;  /* 0x0000000000ca7805 */ /* 0x004fe2000001ff00 */
[C---:B------:R-:W-:Y:S01]  /*8c60*/  IMAD.WIDE R124, R216.reuse, 0x4, R124 ;  /* 0x00000004d87c7825 */ /* 0x040fe200078e027c */
[----:B-----5:R-:W-:Y:S01]  /*8c70*/  CS2R R196, SRZ ;  /* 0x0000000000c47805 */ /* 0x020fe2000001ff00 */
[----:B------:R-:W0:Y:S01]  /*8c80*/  LDGDEPBAR ;  /* 0x00000000000079af */ /* 0x000e220000000000 */
[----:B------:R-:W-:Y:S01]  /*8c90*/  CS2R R198, SRZ ;  /* 0x0000000000c67805 */ /* 0x000fe2000001ff00 */
[C---:B------:R-:W-:Y:S01]  /*8ca0*/  IMAD.WIDE R122, R216.reuse, 0x4, R122 ;  /* 0x00000004d87a7825 */ /* 0x040fe200078e027a */
[----:B------:R-:W-:Y:S01]  /*8cb0*/  CS2R R192, SRZ ;  /* 0x0000000000c07805 */ /* 0x000fe2000001ff00 */
[----:B------:R2:W-:Y:S01]  /*8cc0*/  LDGSTS.E [R217+0x18000], [R12.64], P6 ;  /* 0x180000000cd97fae */ /* 0x0005e2000b121844 */
[----:B------:R-:W-:Y:S01]  /*8cd0*/  CS2R R194, SRZ ;  /* 0x0000000000c27805 */ /* 0x000fe2000001ff00 */
[C---:B------:R-:W-:Y:S01]  /*8ce0*/  IMAD.WIDE R120, R216.reuse, 0x4, R120 ;  /* 0x00000004d8787825 */ /* 0x040fe200078e0278 */
[----:B------:R-:W-:Y:S01]  /*8cf0*/  CS2R R188, SRZ ;  /* 0x0000000000bc7805 */ /* 0x000fe2000001ff00 */
[----:B------:R3:W-:Y:S01]  /*8d00*/  LDGSTS.E [R217+0x18400], [R88.64], P6 ;  /* 0x1840000058d97fae */ /* 0x0007e2000b121844 */
[----:B----4-:R-:W-:Y:S01]  /*8d10*/  CS2R R190, SRZ ;  /* 0x0000000000be7805 */ /* 0x010fe2000001ff00 */
[C---:B------:R-:W-:Y:S01]  /*8d20*/  IMAD.WIDE R118, R216.reuse, 0x4, R118 ;  /* 0x00000004d8767825 */ /* 0x040fe200078e0276 */
[----:B------:R-:W-:Y:S01]  /*8d30*/  CS2R R164, SRZ ;  /* 0x0000000000a47805 */ /* 0x000fe2000001ff00 */
[----:B------:R4:W-:Y:S01]  /*8d40*/  LDGSTS.E [R217+0x18800], [R86.64], P6 ;  /* 0x1880000056d97fae */ /* 0x0009e2000b121844 */
        /* <DEDUP_REMOVED lines=8> */
[----:B---3--:R-:W-:Y:S01]  /*8dd0*/  CS2R R88, SRZ ;  /* 0x0000000000587805 */ /* 0x008fe2000001ff00 */
[C---:B------:R-:W-:Y:S01]  /*8de0*/  IMAD.WIDE R112, R216.reuse, 0x4, R112 ;  /* 0x00000004d8707825 */ /* 0x040fe200078e0270 */
[----:B-1----:R-:W-:Y:S01]  /*8df0*/  CS2R R218, SRZ ;  /* 0x0000000000da7805 */ /* 0x002fe2000001ff00 */
[----:B------:R1:W-:Y:S01]  /*8e00*/  LDGSTS.E [R217+0x19400], [R80.64], P6 ;  /* 0x1940000050d97fae */ /* 0x0003e2000b121844 */
[----:B----4-:R-:W-:Y:S01]  /*8e10*/  CS2R R86, SRZ ;  /* 0x0000000000567805 */ /* 0x010fe2000001ff00 */
[C---:B------:R-:W-:Y:S01]  /*8e20*/  IMAD.WIDE R110, R216.reuse, 0x4, R110 ;  /* 0x00000004d86e7825 */ /* 0x040fe200078e026e */
[----:B--2---:R-:W-:Y:S01]  /*8e30*/  CS2R R12, SRZ ;  /* 0x00000000000c7805 */ /* 0x004fe2000001ff00 */
[----:B------:R2:W-:Y:S01]  /*8e40*/  LDGSTS.E [R217+0x19800], [R78.64], P6 ;  /* 0x198000004ed97fae */ /* 0x0005e2000b121844 */
[----:B-----5:R-:W-:Y:S01]  /*8e50*/  CS2R R84, SRZ ;  /* 0x0000000000547805 */ /* 0x020fe2000001ff00 */
[----:B------:R-:W-:-:S02]  /*8e60*/  IMAD.WIDE R108, R216, 0x4, R108 ;  /* 0x00000004d86c7825 */ /* 0x000fc400078e026c */
[----:B------:R3:W-:Y:S01]  /*8e70*/  LDGSTS.E [R217+0x19c00], [R76.64], P6 ;  /* 0x19c000004cd97fae */ /* 0x0007e2000b121844 */
[----:B------:R-:W-:Y:S01]  /*8e80*/  CS2R R82, SRZ ;  /* 0x0000000000527805 */ /* 0x000fe2000001ff00 */
[C---:B------:R-:W-:Y:S02]  /*8e90*/  IMAD.WIDE R106, R216.reuse, 0x4, R106 ;  /* 0x00000004d86a7825 */ /* 0x040fe400078e026a */
[----:B------:R4:W-:Y:S01]  /*8ea0*/  LDGSTS.E [R217+0x1a000], [R74.64], P6 ;  /* 0x1a0000004ad97fae */ /* 0x0009e2000b121844 */
[----:B-1----:R-:W-:Y:S01]  /*8eb0*/  CS2R R80, SRZ ;  /* 0x0000000000507805 */ /* 0x002fe2000001ff00 */
[C---:B------:R-:W-:Y:S02]  /*8ec0*/  IMAD.WIDE R104, R216.reuse, 0x4, R104 ;  /* 0x00000004d8687825 */ /* 0x040fe400078e0268 */
[----:B------:R1:W-:Y:S01]  /*8ed0*/  LDGSTS.E [R217+0x1a400], [R72.64], P6 ;  /* 0x1a40000048d97fae */ /* 0x0003e2000b121844 */
[----:B--2---:R-:W-:Y:S01]  /*8ee0*/  CS2R R78, SRZ ;  /* 0x00000000004e7805 */ /* 0x004fe2000001ff00 */
[----:B------:R-:W-:-:S02]  /*8ef0*/  IMAD.WIDE R102, R216, 0x4, R102 ;  /* 0x00000004d8667825 */ /* 0x000fc400078e0266 */
[----:B------:R2:W-:Y:S01]  /*8f00*/  LDGSTS.E [R217+0x1a800], [R70.64], P6 ;  /* 0x1a80000046d97fae */ /* 0x0005e2000b121844 */
[----:B---3--:R-:W-:Y:S01]  /*8f10*/  CS2R R76, SRZ ;  /* 0x00000000004c7805 */ /* 0x008fe2000001ff00 */
[C---:B------:R-:W-:Y:S02]  /*8f20*/  IMAD.WIDE R100, R216.reuse, 0x4, R100 ;  /* 0x00000004d8647825 */ /* 0x040fe400078e0264 */
[----:B------:R3:W-:Y:S01]  /*8f30*/  LDGSTS.E [R217+0x1ac00], [R68.64], P6 ;  /* 0x1ac0000044d97fae */ /* 0x0007e2000b121844 */
[----:B----4-:R-:W-:Y:S01]  /*8f40*/  CS2R R74, SRZ ;  /* 0x00000000004a7805 */ /* 0x010fe2000001ff00 */
[C---:B------:R-:W-:Y:S02]  /*8f50*/  IMAD.WIDE R98, R216.reuse, 0x4, R98 ;  /* 0x00000004d8627825 */ /* 0x040fe400078e0262 */
[----:B------:R4:W-:Y:S01]  /*8f60*/  LDGSTS.E [R217+0x1b000], [R66.64], P6 ;  /* 0x1b00000042d97fae */ /* 0x0009e2000b121844 */
[----:B-1----:R-:W-:Y:S01]  /*8f70*/  CS2R R72, SRZ ;  /* 0x0000000000487805 */ /* 0x002fe2000001ff00 */
[----:B------:R-:W-:-:S02]  /*8f80*/  IMAD.WIDE R96, R216, 0x4, R96 ;  /* 0x00000004d8607825 */ /* 0x000fc400078e0260 */
[----:B------:R1:W-:Y:S01]  /*8f90*/  LDGSTS.E [R217+0x1b400], [R64.64], P6 ;  /* 0x1b40000040d97fae */ /* 0x0003e2000b121844 */
[----:B--2---:R-:W-:Y:S01]  /*8fa0*/  CS2R R70, SRZ ;  /* 0x0000000000467805 */ /* 0x004fe2000001ff00 */
[C---:B------:R-:W-:Y:S02]  /*8fb0*/  IMAD.WIDE R94, R216.reuse, 0x4, R94 ;  /* 0x00000004d85e7825 */ /* 0x040fe400078e025e */
[----:B------:R2:W-:Y:S01]  /*8fc0*/  LDGSTS.E [R217+0x1b800], [R62.64], P6 ;  /* 0x1b8000003ed97fae */ /* 0x0005e2000b121844 */
[----:B---3--:R-:W-:Y:S01]  /*8fd0*/  CS2R R68, SRZ ;  /* 0x0000000000447805 */ /* 0x008fe2000001ff00 */
[C---:B------:R-:W-:Y:S02]  /*8fe0*/  IMAD.WIDE R92, R216.reuse, 0x4, R92 ;  /* 0x00000004d85c7825 */ /* 0x040fe400078e025c */
[----:B------:R3:W-:Y:S01]  /*8ff0*/  LDGSTS.E [R217+0x1bc00], [R60.64], P6 ;  /* 0x1bc000003cd97fae */ /* 0x0007e2000b121844 */
[----:B----4-:R-:W-:Y:S01]  /*9000*/  CS2R R66, SRZ ;  /* 0x0000000000427805 */ /* 0x010fe2000001ff00 */
[----:B------:R-:W-:-:S02]  /*9010*/  IMAD.WIDE R90, R216, 0x4, R90 ;  /* 0x00000004d85a7825 */ /* 0x000fc400078e025a */
[----:B------:R4:W-:Y:S01]  /*9020*/  LDGSTS.E [R217+0x1c000], [R58.64], P6 ;  /* 0x1c0000003ad97fae */ /* 0x0009e2000b121844 */
[----:B-1----:R-:W-:-:S03]  /*9030*/  CS2R R64, SRZ ;  /* 0x0000000000407805 */ /* 0x002fc6000001ff00 */
[----:B------:R1:W-:Y:S01]  /*9040*/  LDGSTS.E [R217+0x1c400], [R56.64], P6 ;  /* 0x1c40000038d97fae */ /* 0x0003e2000b121844 */
[----:B--2---:R-:W-:-:S03]  /*9050*/  CS2R R62, SRZ ;  /* 0x00000000003e7805 */ /* 0x004fc6000001ff00 */
[----:B------:R2:W-:Y:S01]  /*9060*/  LDGSTS.E [R217+0x1c800], [R54.64], P6 ;  /* 0x1c80000036d97fae */ /* 0x0005e2000b121844 */
[----:B---3--:R-:W-:-:S03]  /*9070*/  CS2R R60, SRZ ;  /* 0x00000000003c7805 */ /* 0x008fc6000001ff00 */
[----:B------:R3:W-:Y:S01]  /*9080*/  LDGSTS.E [R217+0x1cc00], [R52.64], P6 ;  /* 0x1cc0000034d97fae */ /* 0x0007e2000b121844 */
[----:B----4-:R-:W-:-:S03]  /*9090*/  CS2R R58, SRZ ;  /* 0x00000000003a7805 */ /* 0x010fc6000001ff00 */
        /* <DEDUP_REMOVED lines=12> */
[----:B------:R2:W-:Y:S01]  /*9160*/  STL [R1+0x184], RZ ;  /* 0x000184ff01007387 */ /* 0x0005e20000100800 */
[----:B---3--:R-:W-:-:S03]  /*9170*/  CS2R R44, SRZ ;  /* 0x00000000002c7805 */ /* 0x008fc6000001ff00 */
[----:B------:R3:W-:Y:S01]  /*9180*/  LDGSTS.E [R217+0x1e800], [R38.64], P6 ;  /* 0x1e80000026d97fae */ /* 0x0007e2000b121844 */
[----:B----4-:R-:W-:-:S03]  /*9190*/  CS2R R42, SRZ ;  /* 0x00000000002a7805 */ /* 0x010fc6000001ff00 */
[----:B------:R2:W-:Y:S01]  /*91a0*/  STL [R1+0x188], RZ ;  /* 0x000188ff01007387 */ /* 0x0005e20000100800 */
[----:B-1----:R-:W-:-:S03]  /*91b0*/  CS2R R40, SRZ ;  /* 0x0000000000287805 */ /* 0x002fc6000001ff00 */
[----:B------:R3:W-:Y:S04]  /*91c0*/  LDGSTS.E [R217+0x1ec00], [R36.64], P6 ;  /* 0x1ec0000024d97fae */ /* 0x0007e8000b121844 */
[----:B------:R2:W-:Y:S04]  /*91d0*/  STL [R1+0x18c], RZ ;  /* 0x00018cff01007387 */ /* 0x0005e80000100800 */
[----:B------:R3:W-:Y:S04]  /*91e0*/  LDGSTS.E [R217+0x1f000], [R34.64], P6 ;  /* 0x1f00000022d97fae */ /* 0x0007e8000b121844 */
[----:B------:R2:W-:Y:S04]  /*91f0*/  STL [R1+0x170], RZ ;  /* 0x000170ff01007387 */ /* 0x0005e80000100800 */
[----:B------:R1:W-:Y:S04]  /*9200*/  LDGSTS.E [R217+0x1f400], [R22.64], P6 ;  /* 0x1f40000016d97fae */ /* 0x0003e8000b121844 */
[----:B------:R2:W-:Y:S04]  /*9210*/  STL [R1+0x174], RZ ;  /* 0x000174ff01007387 */ /* 0x0005e80000100800 */
[----:B------:R4:W-:Y:S04]  /*9220*/  LDGSTS.E [R217+0x1f800], [R20.64], P6 ;  /* 0x1f80000014d97fae */ /* 0x0009e8000b121844 */
[----:B------:R2:W-:Y:S01]  /*9230*/  STL [R1+0x178], RZ ;  /* 0x000178ff01007387 */ /* 0x0005e20000100800 */
[----:B-1----:R-:W-:-:S03]  /*9240*/  CS2R R22, SRZ ;  /* 0x0000000000167805 */ /* 0x002fc6000001ff00 */
[----:B------:R3:W-:Y:S04]  /*9250*/  LDGSTS.E [R217+0x1fc00], [R14.64], P6 ;  /* 0x1fc000000ed97fae */ /* 0x0007e8000b121844 */
[----:B------:R2:W-:Y:S01]  /*9260*/  STL [R1+0x17c], RZ ;  /* 0x00017cff01007387 */ /* 0x0005e20000100800 */
[----:B----4-:R-:W-:-:S03]  /*9270*/  CS2R R20, SRZ ;  /* 0x0000000000147805 */ /* 0x010fc6000001ff00 */
[----:B------:R1:W-:Y:S04]  /*9280*/  LDGSTS.E [R215+0x18200], [R150.64], P6 ;  /* 0x1820000096d77fae */ /* 0x0003e8000b121844 */
[----:B------:R2:W-:Y:S01]  /*9290*/  STL [R1+0x160], RZ ;  /* 0x000160ff01007387 */ /* 0x0005e20000100800 */
[----:B---3--:R-:W-:Y:S01]  /*92a0*/  CS2R R216, SRZ ;  /* 0x0000000000d87805 */ /* 0x008fe2000001ff00 */
[----:B------:R-:W-:Y:S02]  /*92b0*/  CS2R R14, SRZ ;  /* 0x00000000000e7805 */ /* 0x000fe4000001ff00 */
[----:B------:R1:W-:Y:S04]  /*92c0*/  LDGSTS.E [R215+0x18600], [R148.64], P6 ;  /* 0x1860000094d77fae */ /* 0x0003e8000b121844 */
[----:B------:R2:W-:Y:S04]  /*92d0*/  STL [R1+0x164], RZ ;  /* 0x000164ff01007387 */ /* 0x0005e80000100800 */
        /* <DEDUP_REMOVED lines=10> */
[----:B---3--:R-:W-:-:S03]  /*9380*/  CS2R R142, SRZ ;  /* 0x00000000008e7805 */ /* 0x008fc6000001ff00 */
[----:B------:R3:W-:Y:S04]  /*9390*/  LDGSTS.E [R215+0x19e00], [R138.64], P6 ;  /* 0x19e000008ad77fae */ /* 0x0007e8000b121844 */
[----:B------:R2:W-:Y:S01]  /*93a0*/  STL [R1+0x4c], RZ ;  /* 0x00004cff01007387 */ /* 0x0005e20000100800 */
[----:B----4-:R-:W-:-:S03]  /*93b0*/  CS2R R140, SRZ ;  /* 0x00000000008c7805 */ /* 0x010fc6000001ff00 */
        /* <DEDUP_REMOVED lines=13> */
[----:B------:R2:W-:Y:S01]  /*9490*/  STL [R1], RZ ;  /* 0x000000ff01007387 */ /* 0x0005e20000100800 */
[----:B---3--:R-:W-:-:S03]  /*94a0*/  CS2R R130, SRZ ;  /* 0x0000000000827805 */ /* 0x008fc6000001ff00 */
[----:B------:R1:W-:Y:S04]  /*94b0*/  LDGSTS.E [R215+0x1b600], [R126.64], P6 ;  /* 0x1b6000007ed77fae */ /* 0x0003e8000b121844 */
[----:B------:R2:W-:Y:S01]  /*94c0*/  STL [R1+0x4], RZ ;  /* 0x000004ff01007387 */ /* 0x0005e20000100800 */
[----:B----4-:R-:W-:-:S03]  /*94d0*/  CS2R R128, SRZ ;  /* 0x0000000000807805 */ /* 0x010fc6000001ff00 */
[----:B------:R1:W-:Y:S04]  /*94e0*/  LDGSTS.E [R215+0x1ba00], [R124.64], P6 ;  /* 0x1ba000007cd77fae */ /* 0x0003e8000b121844 */
[----:B------:R2:W-:Y:S04]  /*94f0*/  STL [R1+0x8], RZ ;  /* 0x000008ff01007387 */ /* 0x0005e80000100800 */
[----:B------:R1:W-:Y:S04]  /*9500*/  LDGSTS.E [R215+0x1be00], [R122.64], P6 ;  /* 0x1be000007ad77fae */ /* 0x0003e8000b121844 */
[----:B------:R2:W-:Y:S04]  /*9510*/  STL [R1+0xc], RZ ;  /* 0x00000cff01007387 */ /* 0x0005e80000100800 */
        /* <DEDUP_REMOVED lines=15> */
[----:B---3--:R-:W-:-:S03]  /*9610*/  CS2R R98, SRZ ;  /* 0x0000000000627805 */ /* 0x008fc6000001ff00 */
[----:B------:R3:W-:Y:S01]  /*9620*/  LDGSTS.E [R215+0x1fe00], [R90.64], P6 ;  /* 0x1fe000005ad77fae */ /* 0x0007e2000b121844 */
[----:B----4-:R-:W-:-:S03]  /*9630*/  CS2R R96, SRZ ;  /* 0x0000000000607805 */ /* 0x010fc6000001ff00 */
[----:B------:R-:W0:Y:S01]  /*9640*/  LDGDEPBAR ;  /* 0x00000000000079af */ /* 0x000e220000000000 */
[----:B-----5:R-:W-:Y:S01]  /*9650*/  CS2R R94, SRZ ;  /* 0x00000000005e7805 */ /* 0x020fe2000001ff00 */
[----:B-1----:R-:W-:Y:S01]  /*9660*/  CS2R R92, SRZ ;  /* 0x00000000005c7805 */ /* 0x002fe2000001ff00 */
[----:B---3--:R-:W-:Y:S01]  /*9670*/  CS2R R214, SRZ ;  /* 0x0000000000d67805 */ /* 0x008fe2000001ff00 */
[----:B------:R-:W-:Y:S01]  /*9680*/  CS2R R90, SRZ ;  /* 0x00000000005a7805 */ /* 0x000fe2000001ff00 */
[----:B------:R-:W-:Y:S05]  /*9690*/  @!P0 BRA `(.L_x_0) ;  /* 0x0000a44000008947 */ /* 0x000fea0003800000 */
[----:B--2---:R-:W2:Y:S04]  /*96a0*/  LDL.LU R162, [R1+0x20] ;  /* 0x0000200001a27983 */ /* 0x004ea80000300800 */
[----:B------:R-:W3:Y:S04]  /*96b0*/  LDL.LU R163, [R1+0x24] ;  /* 0x0000240001a37983 */ /* 0x000ee80000300800 */
[----:B------:R-:W4:Y:S04]  /*96c0*/  LDL.LU R170, [R1+0x28] ;  /* 0x0000280001aa7983 */ /* 0x000f280000300800 */
[----:B------:R-:W5:Y:S04]  /*96d0*/  LDL.LU R171, [R1+0x2c] ;  /* 0x00002c0001ab7983 */ /* 0x000f680000300800 */
[----:B------:R-:W5:Y:S04]  /*96e0*/  LDL.LU R172, [R1+0x30] ;  /* 0x0000300001ac7983 */ /* 0x000f680000300800 */
[----:B------:R-:W5:Y:S04]  /*96f0*/  LDL.LU R173, [R1+0x34] ;  /* 0x0000340001ad7983 */ /* 0x000f680000300800 */
[----:B------:R-:W5:Y:S04]  /*9700*/  LDL.LU R176, [R1+0x38] ;  /* 0x0000380001b07983 */ /* 0x000f680000300800 */
[----:B------:R-:W5:Y:S04]  /*9710*/  LDL.LU R174, [R1+0x3c] ;  /* 0x00003c0001ae7983 */ /* 0x000f680000300800 */
[----:B------:R-:W5:Y:S01]  /*9720*/  LDL.LU R175, [R1+0x50] ;  /* 0x0000500001af7983 */ /* 0x000f620000300800 */
[----:B------:R-:W-:-:S02]  /*9730*/  SHF.R.S32.HI R41, RZ, 0x1f, R0 ;  /* 0x0000001fff297819 */ /* 0x000fc40000011400 */
[C---:B------:R-:W-:Y:S01]  /*9740*/  IADD3 R5, P6, R0.reuse, R3, RZ ;  /* 0x0000000300057210 */ /* 0x040fe20007fde0ff */
[----:B------:R-:W5:Y:S01]  /*9750*/  LDL.LU R168, [R1+0x54] ;  /* 0x0000540001a87983 */ /* 0x000f620000300800 */
[C---:B------:R-:W-:Y:S02]  /*9760*/  IADD3 R7, P3, R0.reuse, R16, RZ ;  /* 0x0000001000077210 */ /* 0x040fe40007f7e0ff */
[C---:B------:R-:W-:Y:S01]  /*9770*/  IADD3 R9, P1, R0.reuse, R18, RZ ;  /* 0x0000001200097210 */ /* 0x040fe20007f3e0ff */
[----:B------:R-:W5:Y:S01]  /*9780*/  LDL.LU R169, [R1+0x58] ;  /* 0x0000580001a97983 */ /* 0x000f620000300800 */
[C---:B------:R-:W-:Y:S02]  /*9790*/  IADD3 R6, P5, R0.reuse, R4, RZ ;  /* 0x0000000400067210 */ /* 0x040fe40007fbe0ff */
[C---:B------:R-:W-:Y:S01]  /*97a0*/  IADD3 R8, P2, R0.reuse, R17, RZ ;  /* 0x0000001100087210 */ /* 0x040fe20007f5e0ff */
[----:B------:R-:W5:Y:S01]  /*97b0*/  LDL.LU R160, [R1+0x5c] ;  /* 0x00005c0001a07983 */ /* 0x000f620000300800 */
[----:B------:R-:W-:-:S02]  /*97c0*/  IADD3 R10, P0, R0, R19, RZ ;  /* 0x00000013000a7210 */ /* 0x000fc40007f1e0ff */
[C---:B------:R-:W-:Y:S01]  /*97d0*/  IADD3 R11, P4, R0.reuse, R24, RZ ;  /* 0x00000018000b7210 */ /* 0x040fe20007f9e0ff */
[----:B------:R-:W5:Y:S01]  /*97e0*/  LDL.LU R161, [R1+0x60] ;  /* 0x0000600001a17983 */ /* 0x000f620000300800 */
[----:B------:R-:W-:Y:S02]  /*97f0*/  LEA.HI.X.SX32 R177, R3, R41, 0x1, P6 ;  /* 0x0000002903b17211 */ /* 0x000fe400030f0eff */
[----:B------:R-:W-:Y:S01]  /*9800*/  IADD3 R12, P6, R0, R25, RZ ;  /* 0x00000019000c7210 */ /* 0x000fe20007fde0ff */
[----:B------:R-:W5:Y:S01]  /*9810*/  LDL.LU R158, [R1+0x64] ;  /* 0x00006400019e7983 */ /* 0x000f620000300800 */
[-C--:B------:R-:W-:Y:S02]  /*9820*/  LEA.HI.X.SX32 R179, R16, R41.reuse, 0x1, P3 ;  /* 0x0000002910b37211 */ /* 0x080fe400018f0eff */
[----:B------:R-:W-:Y:S02]  /*9830*/  LEA.HI.X.SX32 R221, R18, R41, 0x1, P1 ;  /* 0x0000002912dd7211 */ /* 0x000fe400008f0eff */
[----:B------:R-:W-:-:S02]  /*9840*/  IADD3 R16, P1, R0, R29, RZ ;  /* 0x0000001d00107210 */ /* 0x000fc40007f3e0ff */
[-C--:B------:R-:W-:Y:S02]  /*9850*/  LEA.HI.X.SX32 R178, R4, R41.reuse, 0x1, P5 ;  /* 0x0000002904b27211 */ /* 0x080fe400028f0eff */
[-C--:B------:R-:W-:Y:S02]  /*9860*/  LEA.HI.X.SX32 R220, R17, R41.reuse, 0x1, P2 ;  /* 0x0000002911dc7211 */ /* 0x080fe400010f0eff */
[-C--:B------:R-:W-:Y:S02]  /*9870*/  LEA.HI.X.SX32 R222, R19, R41.reuse, 0x1, P0 ;  /* 0x0000002913de7211 */ /* 0x080fe400000f0eff */
[C---:B------:R-:W-:Y:S02]  /*9880*/  IADD3 R13, P5, R0.reuse, R26, RZ ;  /* 0x0000001a000d7210 */ /* 0x040fe40007fbe0ff */
[----:B------:R-:W-:Y:S02]  /*9890*/  IADD3 R17, P0, R0, R30, RZ ;  /* 0x0000001e00117210 */ /* 0x000fe40007f1e0ff */
[----:B------:R-:W-:-:S02]  /*98a0*/  LEA.HI.X.SX32 R223, R24, R41, 0x1, P4 ;  /* 0x0000002918df7211 */ /* 0x000fc400020f0eff */
[C---:B------:R-:W-:Y:S02]  /*98b0*/  IADD3 R18, P4, R0.reuse, R31, RZ ;  /* 0x0000001f00127210 */ /* 0x040fe40007f9e0ff */
[----:B------:R-:W-:Y:S02]  /*98c0*/  LEA.HI.X.SX32 R224, R25, R41, 0x1, P6 ;  /* 0x0000002919e07211 */ /* 0x000fe400030f0eff */
[C---:B------:R-:W-:Y:S02]  /*98d0*/  IADD3 R14, P3, R0.reuse, R27, RZ ;  /* 0x0000001b000e7210 */ /* 0x040fe40007f7e0ff */
[C---:B------:R-:W-:Y:S02]  /*98e0*/  IADD3 R19, P6, R0.reuse, R32, RZ ;  /* 0x0000002000137210 */ /* 0x040fe40007fde0ff */
[----:B------:R-:W-:Y:S02]  /*98f0*/  LEA.HI.X.SX32 R228, R29, R41, 0x1, P1 ;  /* 0x000000291de47211 */ /* 0x000fe400008f0eff */
[----:B------:R-:W-:-:S02]  /*9900*/  IADD3 R23, P1, R0, R235, RZ ;  /* 0x000000eb00177210 */ /* 0x000fc40007f3e0ff */
[-C--:B------:R-:W-:Y:S02]  /*9910*/  LEA.HI.X.SX32 R225, R26, R41.reuse, 0x1, P5 ;  /* 0x000000291ae17211 */ /* 0x080fe400028f0eff */
[-C--:B------:R-:W-:Y:S02]  /*9920*/  LEA.HI.X.SX32 R229, R30, R41.reuse, 0x1, P0 ;  /* 0x000000291ee57211 */ /* 0x080fe400000f0eff */
[C---:B------:R-:W-:Y:S02]  /*9930*/  IADD3 R20, P5, R0.reuse, R232, RZ ;  /* 0x000000e800147210 */ /* 0x040fe40007fbe0ff */
[----:B------:R-:W-:Y:S02]  /*9940*/  IADD3 R24, P0, R0, R236, RZ ;  /* 0x000000ec00187210 */ /* 0x000fe40007f1e0ff */
[-C--:B------:R-:W-:Y:S02]  /*9950*/  LEA.HI.X.SX32 R230, R31, R41.reuse, 0x1, P4 ;  /* 0x000000291fe67211 */ /* 0x080fe400020f0eff */
[----:B------:R-:W-:-:S02]  /*9960*/  LEA.HI.X.SX32 R226, R27, R41, 0x1, P3 ;  /* 0x000000291be27211 */ /* 0x000fc400018f0eff */
[----:B------:R-:W-:Y:S02]  /*9970*/  IADD3 R25, P4, R0, R237, RZ ;  /* 0x000000ed00197210 */ /* 0x000fe40007f9e0ff */
[----:B------:R-:W-:Y:S02]  /*9980*/  LEA.HI.X.SX32 R231, R32, R41, 0x1, P6 ;  /* 0x0000002920e77211 */ /* 0x000fe400030f0eff */
[C---:B------:R-:W-:Y:S02]  /*9990*/  IADD3 R15, P2, R0.reuse, R28, RZ ;  /* 0x0000001c000f7210 */ /* 0x040fe40007f5e0ff */
[C---:B------:R-:W-:Y:S02]  /*99a0*/  IADD3 R21, P3, R0.reuse, R233, RZ ;  /* 0x000000e900157210 */ /* 0x040fe40007f7e0ff */
[----:B------:R-:W-:Y:S02]  /*99b0*/  IADD3 R26, P6, R0, R238, RZ ;  /* 0x000000ee001a7210 */ /* 0x000fe40007fde0ff */
[----:B------:R-:W-:-:S02]  /*99c0*/  LEA.HI.X.SX32 R235, R235, R41, 0x1, P1 ;  /* 0x00000029ebeb7211 */ /* 0x000fc400008f0eff */
[----:B------:R-:W-:Y:S02]  /*99d0*/  IADD3 R30, P1, R0, R242, RZ ;  /* 0x000000f2001e7210 */ /* 0x000fe40007f3e0ff */
[-C--:B------:R-:W-:Y:S02]  /*99e0*/  LEA.HI.X.SX32 R232, R232, R41.reuse, 0x1, P5 ;  /* 0x00000029e8e87211 */ /* 0x080fe400028f0eff */
[----:B------:R-:W-:Y:S02]  /*99f0*/  LEA.HI.X.SX32 R236, R236, R41, 0x1, P0 ;  /* 0x00000029ecec7211 */ /* 0x000fe400000f0eff */
[C---:B------:R-:W-:Y:S02]  /*9a00*/  IADD3 R27, P5, R0.reuse, R239, RZ ;  /* 0x000000ef001b7210 */ /* 0x040fe40007fbe0ff */
[----:B------:R-:W-:Y:S02]  /*9a10*/  IADD3 R31, P0, R0, R243, RZ ;  /* 0x000000f3001f7210 */ /* 0x000fe40007f1e0ff */
[----:B------:R-:W-:-:S02]  /*9a20*/  LEA.HI.X.SX32 R237, R237, R41, 0x1, P4 ;  /* 0x00000029eded7211 */ /* 0x000fc400020f0eff */
[-C--:B------:R-:W-:Y:S02]  /*9a30*/  LEA.HI.X.SX32 R227, R28, R41.reuse, 0x1, P2 ;  /* 0x000000291ce37211 */ /* 0x080fe400010f0eff */
[-C--:B------:R-:W-:Y:S02]  /*9a40*/  LEA.HI.X.SX32 R233, R233, R41.reuse, 0x1, P3 ;  /* 0x00000029e9e97211 */ /* 0x080fe400018f0eff */
[----:B------:R-:W-:Y:S02]  /*9a50*/  IADD3 R32, P4, R0, R244, RZ ;  /* 0x000000f400207210 */ /* 0x000fe40007f9e0ff */
[----:B------:R-:W-:Y:S02]  /*9a60*/  LEA.HI.X.SX32 R238, R238, R41, 0x1, P6 ;  /* 0x00000029eeee7211 */ /* 0x000fe400030f0eff */
[C---:B------:R-:W-:Y:S02]  /*9a70*/  IADD3 R28, P3, R0.reuse, R240, RZ ;  /* 0x000000f0001c7210 */ /* 0x040fe40007f7e0ff */
[----:B------:R-:W-:-:S02]  /*9a80*/  IADD3 R33, P6, R0, R245, RZ ;  /* 0x000000f500217210 */ /* 0x000fc40007fde0ff */
[----:B------:R-:W-:Y:S02]  /*9a90*/  LEA.HI.X.SX32 R242, R242, R41, 0x1, P1 ;  /* 0x00000029f2f27211 */ /* 0x000fe400008f0eff */
[C---:B------:R-:W-:Y:S02]  /*9aa0*/  IADD3 R37, P1, R0.reuse, R249, RZ ;  /* 0x000000f900257210 */ /* 0x040fe40007f3e0ff */
[-C--:B------:R-:W-:Y:S02]  /*9ab0*/  LEA.HI.X.SX32 R239, R239, R41.reuse, 0x1, P5 ;  /* 0x00000029efef7211 */ /* 0x080fe400028f0eff */
[----:B------:R-:W-:Y:S02]  /*9ac0*/  LEA.HI.X.SX32 R243, R243, R41, 0x1, P0 ;  /* 0x00000029f3f37211 */ /* 0x000fe400000f0eff */
[C---:B------:R-:W-:Y:S02]  /*9ad0*/  IADD3 R34, P5, R0.reuse, R246, RZ ;  /* 0x000000f600227210 */ /* 0x040fe40007fbe0ff */
[----:B------:R-:W-:-:S02]  /*9ae0*/  IADD3 R38, P0, R0, R250, RZ ;  /* 0x000000fa00267210 */ /* 0x000fc40007f1e0ff */
[-C--:B------:R-:W-:Y:S02]  /*9af0*/  LEA.HI.X.SX32 R244, R244, R41.reuse, 0x1, P4 ;  /* 0x00000029f4f47211 */ /* 0x080fe400020f0eff */
[----:B------:R-:W-:Y:S02]  /*9b00*/  LEA.HI.X.SX32 R240, R240, R41, 0x1, P3 ;  /* 0x00000029f0f07211 */ /* 0x000fe400018f0eff */
[C---:B------:R-:W-:Y:S02]  /*9b10*/  IADD3 R39, P4, R0.reuse, R251, RZ ;  /* 0x000000fb00277210 */ /* 0x040fe40007f9e0ff */
[----:B------:R-:W-:Y:S02]  /*9b20*/  LEA.HI.X.SX32 R245, R245, R41, 0x1, P6 ;  /* 0x00000029f5f57211 */ /* 0x000fe400030f0eff */
[C---:B------:R-:W-:Y:S02]  /*9b30*/  IADD3 R35, P3, R0.reuse, R247, RZ ;  /* 0x000000f700237210 */ /* 0x040fe40007f7e0ff */
[----:B------:R-:W-:-:S02]  /*9b40*/  IADD3 R100, P6, R0, R252, RZ ;  /* 0x000000fc00647210 */ /* 0x000fc40007fde0ff */
[-C--:B------:R-:W-:Y:S02]  /*9b50*/  LEA.HI.X.SX32 R249, R249, R41.reuse, 0x1, P1 ;  /* 0x00000029f9f97211 */ /* 0x080fe400008f0eff */
[-C--:B------:R-:W-:Y:S02]  /*9b60*/  LEA.HI.X.SX32 R246, R246, R41.reuse, 0x1, P5 ;  /* 0x00000029f6f67211 */ /* 0x080fe400028f0eff */
[-C--:B------:R-:W-:Y:S02]  /*9b70*/  LEA.HI.X.SX32 R250, R250, R41.reuse, 0x1, P0 ;  /* 0x00000029fafa7211 */ /* 0x080fe400000f0eff */
[-C--:B------:R-:W-:Y:S02]  /*9b80*/  LEA.HI.X.SX32 R251, R251, R41.reuse, 0x1, P4 ;  /* 0x00000029fbfb7211 */ /* 0x080fe400020f0eff */
[-C--:B------:R-:W-:Y:S02]  /*9b90*/  LEA.HI.X.SX32 R247, R247, R41.reuse, 0x1, P3 ;  /* 0x00000029f7f77211 */ /* 0x080fe400018f0eff */
[----:B------:R-:W-:-:S02]  /*9ba0*/  LEA.HI.X.SX32 R252, R252, R41, 0x1, P6 ;  /* 0x00000029fcfc7211 */ /* 0x000fc400030f0eff */
[----:B------:R-:W-:-:S04]  /*9bb0*/  IADD3 R22, P2, R0, R234, RZ ;  /* 0x000000ea00167210 */ /* 0x000fc80007f5e0ff */
[----:B------:R-:W-:Y:S02]  /*9bc0*/  LEA.HI.X.SX32 R234, R234, R41, 0x1, P2 ;  /* 0x00000029eaea7211 */ /* 0x000fe400010f0eff */
[----:B------:R-:W-:-:S04]  /*9bd0*/  IADD3 R29, P2, R0, R241, RZ ;  /* 0x000000f1001d7210 */ /* 0x000fc80007f5e0ff */
[----:B------:R-:W-:Y:S02]  /*9be0*/  LEA.HI.X.SX32 R241, R241, R41, 0x1, P2 ;  /* 0x00000029f1f17211 */ /* 0x000fe400010f0eff */
[----:B------:R-:W-:-:S04]  /*9bf0*/  IADD3 R36, P2, R0, R248, RZ ;  /* 0x000000f800247210 */ /* 0x000fc80007f5e0ff */
[----:B------:R-:W-:Y:S02]  /*9c00*/  LEA.HI.X.SX32 R248, R248, R41, 0x1, P2 ;  /* 0x00000029f8f87211 */ /* 0x000fe400010f0eff */
[C---:B--2---:R-:W-:Y:S02]  /*9c10*/  IADD3 R101, P5, R0.reuse, R162, RZ ;  /* 0x000000a200657210 */ /* 0x044fe40007fbe0ff */
[C---:B---3--:R-:W-:Y:S02]  /*9c20*/  IADD3 R102, P3, R0.reuse, R163, RZ ;  /* 0x000000a300667210 */ /* 0x048fe40007f7e0ff */
[C---:B----4-:R-:W-:Y:S02]  /*9c30*/  IADD3 R103, P2, R0.reuse, R170, RZ ;  /* 0x000000aa00677210 */ /* 0x050fe40007f5e0ff */
[C---:B-----5:R-:W-:Y:S02]  /*9c40*/  IADD3 R104, P1, R0.reuse, R171, RZ ;  /* 0x000000ab00687210 */ /* 0x060fe40007f3e0ff */
[----:B------:R-:W-:-:S03]  /*9c50*/  IADD3 R105, P0, R0, R172, RZ ;  /* 0x000000ac00697210 */ /* 0x000fc60007f1e0ff */
[----:B------:R1:W-:Y:S01]  /*9c60*/  STL [R1+0x670], R104 ;  /* 0x0006706801007387 */ /* 0x0003e20000100800 */
[----:B------:R-:W-:-:S03]  /*9c70*/  IADD3 R106, P4, R0, R173, RZ ;  /* 0x000000ad006a7210 */ /* 0x000fc60007f9e0ff */
[----:B------:R2:W-:Y:S01]  /*9c80*/  STL [R1+0x66c], R105 ;  /* 0x00066c6901007387 */ /* 0x0005e20000100800 */
[----:B------:R-:W-:-:S03]  /*9c90*/  IADD3 R107, P6, R0, R176, RZ ;  /* 0x000000b0006b7210 */ /* 0x000fc60007fde0ff */
[----:B------:R3:W-:Y:S01]  /*9ca0*/  STL [R1+0x668], R106 ;  /* 0x0006686a01007387 */ /* 0x0007e20000100800 */
[-C--:B-1----:R-:W-:Y:S02]  /*9cb0*/  LEA.HI.X.SX32 R104, R162, R41.reuse, 0x1, P5 ;  /* 0x00000029a2687211 */ /* 0x082fe400028f0eff */
[C---:B------:R-:W-:Y:S01]  /*9cc0*/  IADD3 R108, P5, R0.reuse, R174, RZ ;  /* 0x000000ae006c7210 */ /* 0x040fe20007fbe0ff */
[----:B------:R1:W-:Y:S01]  /*9cd0*/  STL [R1+0x664], R107 ;  /* 0x0006646b01007387 */ /* 0x0003e20000100800 */
[----:B--2---:R-:W-:Y:S02]  /*9ce0*/  LEA.HI.X.SX32 R105, R163, R41, 0x1, P3 ;  /* 0x00000029a3697211 */ /* 0x004fe400018f0eff */
[----:B------:R-:W-:Y:S01]  /*9cf0*/  IADD3 R109, P3, R0, R175, RZ ;  /* 0x000000af006d7210 */ /* 0x000fe20007f7e0ff */
[----:B------:R-:W2:Y:S04]  /*9d00*/  LDL.LU R159, [R1+0x68] ;  /* 0x00006800019f7983 */ /* 0x000ea80000300800 */
[----:B------:R4:W-:Y:S04]  /*9d10*/  STL [R1+0x660], R108 ;  /* 0x0006606c01007387 */ /* 0x0009e80000100800 */
[----:B------:R-:W5:Y:S01]  /*9d20*/  LDL.LU R156, [R1+0x6c] ;  /* 0x00006c00019c7983 */ /* 0x000f620000300800 */
[----:B---3--:R-:W-:-:S03]  /*9d30*/  LEA.HI.X.SX32 R106, R170, R41, 0x1, P2 ;  /* 0x00000029aa6a7211 */ /* 0x008fc600010f0eff */
[----:B------:R3:W-:Y:S04]  /*9d40*/  STL [R1+0x65c], R109 ;  /* 0x00065c6d01007387 */ /* 0x0007e80000100800 */
[----:B------:R-:W5:Y:S01]  /*9d50*/  LDL.LU R157, [R1+0xd0] ;  /* 0x0000d000019d7983 */ /* 0x000f620000300800 */
[C---:B------:R-:W-:Y:S02]  /*9d60*/  IADD3 R110, P2, R0.reuse, R168, RZ ;  /* 0x000000a8006e7210 */ /* 0x040fe40007f5e0ff */
[----:B-1----:R-:W-:Y:S02]  /*9d70*/  LEA.HI.X.SX32 R107, R171, R41, 0x1, P1 ;  /* 0x00000029ab6b7211 */ /* 0x002fe400008f0eff */
[----:B------:R-:W-:Y:S01]  /*9d80*/  IADD3 R111, P1, R0, R169, RZ ;  /* 0x000000a9006f7210 */ /* 0x000fe20007f3e0ff */
[----:B------:R1:W-:Y:S01]  /*9d90*/  STL [R1+0x658], R110 ;  /* 0x0006586e01007387 */ /* 0x0003e20000100800 */
[----:B----4-:R-:W-:-:S02]  /*9da0*/  LEA.HI.X.SX32 R108, R172, R41, 0x1, P0 ;  /* 0x00000029ac6c7211 */ /* 0x010fc400000f0eff */
[C---:B------:R-:W-:Y:S01]  /*9db0*/  IADD3 R112, P0, R0.reuse, R160, RZ ;  /* 0x000000a000707210 */ /* 0x040fe20007f1e0ff */
[----:B------:R-:W4:Y:S01]  /*9dc0*/  LDL.LU R162, [R1+0xd4] ;  /* 0x0000d40001a27983 */ /* 0x000f220000300800 */
[----:B---3--:R-:W-:Y:S02]  /*9dd0*/  LEA.HI.X.SX32 R109, R173, R41, 0x1, P4 ;  /* 0x00000029ad6d7211 */ /* 0x008fe400020f0eff */
[----:B------:R-:W-:Y:S01]  /*9de0*/  IADD3 R113, P4, R0, R161, RZ ;  /* 0x000000a100717210 */ /* 0x000fe20007f9e0ff */
[----:B------:R3:W-:Y:S01]  /*9df0*/  STL [R1+0x654], R111 ;  /* 0x0006546f01007387 */ /* 0x0007e20000100800 */
[----:B-1----:R-:W-:-:S03]  /*9e00*/  LEA.HI.X.SX32 R110, R176, R41, 0x1, P6 ;  /* 0x00000029b06e7211 */ /* 0x002fc600030f0eff */
[----:B------:R-:W4:Y:S01]  /*9e10*/  LDL.LU R163, [R1+0xd8] ;  /* 0x0000d80001a37983 */ /* 0x000f220000300800 */
[----:B------:R-:W-:-:S03]  /*9e20*/  IADD3 R114, P6, R0, R158, RZ ;  /* 0x0000009e00727210 */ /* 0x000fc60007fde0ff */
[----:B------:R-:W4:Y:S01]  /*9e30*/  LDL.LU R170, [R1+0xdc] ;  /* 0x0000dc0001aa7983 */ /* 0x000f220000300800 */
[----:B---3--:R-:W-:-:S03]  /*9e40*/  LEA.HI.X.SX32 R111, R174, R41, 0x1, P5 ;  /* 0x00000029ae6f7211 */ /* 0x008fc600028f0eff */
[----:B------:R1:W-:Y:S04]  /*9e50*/  STL [R1+0x650], R112 ;  /* 0x0006507001007387 */ /* 0x0003e80000100800 */
[----:B------:R-:W3:Y:S04]  /*9e60*/  LDL.LU R171, [R1+0xf0] ;  /* 0x0000f00001ab7983 */ /* 0x000ee80000300800 */
[----:B------:R-:W-:Y:S01]  /*9e70*/  STL [R1+0x648], R113 ;  /* 0x0006487101007387 */ /* 0x000fe20000100800 */
[----:B-1----:R-:W-:-:S03]  /*9e80*/  LEA.HI.X.SX32 R112, R175, R41, 0x1, P3 ;  /* 0x00000029af707211 */ /* 0x002fc600018f0eff */
[----:B------:R-:W3:Y:S04]  /*9e90*/  LDL.LU R172, [R1+0xf4] ;  /* 0x0000f40001ac7983 */ /* 0x000ee80000300800 */
[----:B------:R-:W3:Y:S04]  /*9ea0*/  LDL.LU R173, [R1+0xf8] ;  /* 0x0000f80001ad7983 */ /* 0x000ee80000300800 */
[----:B------:R1:W-:Y:S04]  /*9eb0*/  STL [R1+0x64c], R114 ;  /* 0x00064c7201007387 */ /* 0x0003e80000100800 */
[----:B------:R-:W3:Y:S01]  /*9ec0*/  LDL.LU R176, [R1+0xfc] ;  /* 0x0000fc0001b07983 */ /* 0x000ee20000300800 */
[----:B-1----:R-:W-:-:S02]  /*9ed0*/  LEA.HI.X.SX32 R114, R168, R41, 0x1, P2 ;  /* 0x00000029a8727211 */ /* 0x002fc400010f0eff */
[----:B------:R-:W-:Y:S02]  /*9ee0*/  LEA.HI.X.SX32 R113, R169, R41, 0x1, P1 ;  /* 0x00000029a9717211 */ /* 0x000fe400008f0eff */
[----:B--2---:R-:W-:-:S05]  /*9ef0*/  IADD3 R115, P5, R0, R159, RZ ;  /* 0x0000009f00737210 */ /* 0x004fca0007fbe0ff */
[----:B------:R1:W-:Y:S01]  /*9f00*/  STL [R1+0x644], R115 ;  /* 0x0006447301007387 */ /* 0x0003e20000100800 */
[----:B-----5:R-:W-:-:S03]  /*9f10*/  IADD3 R116, P3, R0, R156, RZ ;  /* 0x0000009c00747210 */ /* 0x020fc60007f7e0ff */
[----:B------:R-:W2:Y:S04]  /*9f20*/  LDL.LU R174, [R1+0x250] ;  /* 0x0002500001ae7983 */ /* 0x000ea80000300800 */
[----:B------:R-:W5:Y:S01]  /*9f30*/  LDL.LU R175, [R1+0x254] ;  /* 0x0002540001af7983 */ /* 0x000f620000300800 */
[----:B------:R-:W-:-:S03]  /*9f40*/  IADD3 R117, P2, R0, R157, RZ ;  /* 0x0000009d00757210 */ /* 0x000fc60007f5e0ff */
[----:B------:R1:W-:Y:S04]  /*9f50*/  STL [R1+0x640], R116 ;  /* 0x0006407401007387 */ /* 0x0003e80000100800 */
[----:B------:R-:W5:Y:S04]  /*9f60*/  LDL.LU R168, [R1+0x25c] ;  /* 0x00025c0001a87983 */ /* 0x000f680000300800 */
[----:B------:R4:W-:Y:S04]  /*9f70*/  STL [R1+0x63c], R117 ;  /* 0x00063c7501007387 */ /* 0x0009e80000100800 */
[----:B------:R-:W5:Y:S01]  /*9f80*/  LDL.LU R169, [R1+0x260] ;  /* 0x0002600001a97983 */ /* 0x000f620000300800 */
[----:B----4-:R-:W-:Y:S01]  /*9f90*/  IADD3 R118, P1, R0, R162, RZ ;  /* 0x000000a200767210 */ /* 0x010fe20007f3e0ff */
[----:B------:R-:W-:Y:S01]  /*9fa0*/  CS2R R180, SRZ ;  /* 0x0000000000b47805 */ /* 0x000fe2000001ff00 */
[----:B-1----:R-:W-:Y:S01]  /*9fb0*/  LEA.HI.X.SX32 R115, R160, R41, 0x1, P0 ;  /* 0x00000029a0737211 */ /* 0x002fe200000f0eff */
[----:B------:R-:W1:Y:S01]  /*9fc0*/  S2R R217, SR_TID.X ;  /* 0x0000000000d97919 */ /* 0x000e620000002100 */
[C---:B------:R-:W-:Y:S01]  /*9fd0*/  IADD3 R119, P0, R0.reuse, R163, RZ ;  /* 0x000000a300777210 */ /* 0x040fe20007f1e0ff */
[----:B------:R-:W-:Y:S01]  /*9fe0*/  CS2R R182, SRZ ;  /* 0x0000000000b67805 */ /* 0x000fe2000001ff00 */
[-C--:B------:R-:W-:Y:S01]  /*9ff0*/  LEA.HI.X.SX32 R116, R161, R41.reuse, 0x1, P4 ;  /* 0x00000029a1747211 */ /* 0x080fe200020f0eff */
[----:B------:R4:W-:Y:S01]  /*a000*/  STL [R1+0x638], R118 ;  /* 0x0006387601007387 */ /* 0x0009e20000100800 */
[----:B------:R-:W-:Y:S01]  /*a010*/  IADD3 R120, P4, R0, R170, RZ ;  /* 0x000000aa00787210 */ /* 0x000fe20007f9e0ff */
[----:B------:R-:W-:Y:S01]  /*a020*/  CS2R R208, SRZ ;  /* 0x0000000000d07805 */ /* 0x000fe2000001ff00 */
[----:B------:R-:W-:Y:S01]  /*a030*/  LEA.HI.X.SX32 R117, R158, R41, 0x1, P6 ;  /* 0x000000299e757211 */ /* 0x000fe200030f0eff */
[----:B------:R3:W-:Y:S01]  /*a040*/  STL [R1+0x634], R119 ;  /* 0x0006347701007387 */ /* 0x0007e20000100800 */
[----:B------:R-:W-:Y:S01]  /*a050*/  SHF.R.S32.HI R45, RZ, 0x1f, R2 ;  /* 0x0000001fff2d7819 */ /* 0x000fe20000011402 */
[----:B------:R-:W-:Y:S01]  /*a060*/  CS2R R210, SRZ ;  /* 0x0000000000d27805 */ /* 0x000fe2000001ff00 */
[----:B------:R-:W-:Y:S01]  /*a070*/  SHF.L.U64.HI R177, R5, 0x2, R177 ;  /* 0x0000000205b17819 */ /* 0x000fe200000102b1 */
[----:B------:R3:W-:Y:S02]  /*a080*/  STL [R1+0x630], R120 ;  /* 0x0006307801007387 */ /* 0x0007e40000100800 */
[----:B---3--:R-:W-:Y:S01]  /*a090*/  IADD3 R121, P6, R0, R171, RZ ;  /* 0x000000ab00797210 */ /* 0x008fe20007fde0ff */
[----:B------:R-:W-:Y:S01]  /*a0a0*/  CS2R R204, SRZ ;  /* 0x0000000000cc7805 */ /* 0x000fe2000001ff00 */
[-C--:B----4-:R-:W-:Y:S01]  /*a0b0*/  LEA.HI.X.SX32 R118, R159, R41.reuse, 0x1, P5 ;  /* 0x000000299f767211 */ /* 0x090fe200028f0eff */
[----:B------:R-:W-:Y:S01]  /*a0c0*/  CS2R R206, SRZ ;  /* 0x0000000000ce7805 */ /* 0x000fe2000001ff00 */
[----:B------:R-:W-:Y:S01]  /*a0d0*/  CS2R R200, SRZ ;  /* 0x0000000000c87805 */ /* 0x000fe2000001ff00 */
[-C--:B------:R-:W-:Y:S01]  /*a0e0*/  LEA.HI.X.SX32 R119, R156, R41.reuse, 0x1, P3 ;  /* 0x000000299c777211 */ /* 0x080fe200018f0eff */
[----:B------:R3:W-:Y:S01]  /*a0f0*/  STL [R1+0x62c], R121 ;  /* 0x00062c7901007387 */ /* 0x0007e20000100800 */
[----:B------:R-:W-:Y:S01]  /*a100*/  CS2R R202, SRZ ;  /* 0x0000000000ca7805 */ /* 0x000fe2000001ff00 */
[C---:B------:R-:W-:Y:S01]  /*a110*/  IADD3 R122, P5, R0.reuse, R172, RZ ;  /* 0x000000ac007a7210 */ /* 0x040fe20007fbe0ff */
[----:B------:R-:W-:Y:S01]  /*a120*/  CS2R R196, SRZ ;  /* 0x0000000000c47805 */ /* 0x000fe2000001ff00 */
[----:B------:R-:W-:Y:S01]  /*a130*/  LEA.HI.X.SX32 R120, R157, R41, 0x1, P2 ;  /* 0x000000299d787211 */ /* 0x000fe200010f0eff */
[C---:B-1----:R-:W-:Y:S01]  /*a140*/  IMAD.SHL.U32 R4, R217.reuse, 0x2, RZ ;  /* 0x00000002d9047824 */ /* 0x042fe200078e00ff */
[----:B------:R-:W-:Y:S01]  /*a150*/  IADD3 R123, P3, R0, R173, RZ ;  /* 0x000000ad007b7210 */ /* 0x000fe20007f7e0ff */
[----:B------:R1:W-:Y:S01]  /*a160*/  STL [R1+0x628], R122 ;  /* 0x0006287a01007387 */ /* 0x0003e20000100800 */
[C---:B------:R-:W-:Y:S01]  /*a170*/  LOP3.LUT R40, R217.reuse, 0x7, RZ, 0xc0, !PT ;  /* 0x00000007d9287812 */ /* 0x040fe200078ec0ff */
[----:B------:R-:W-:Y:S01]  /*a180*/  CS2R R198, SRZ ;  /* 0x0000000000c67805 */ /* 0x000fe2000001ff00 */
[-C--:B---3--:R-:W-:Y:S01]  /*a190*/  LEA.HI.X.SX32 R121, R162, R41.reuse, 0x1, P1 ;  /* 0x00000029a2797211 */ /* 0x088fe200008f0eff */
[----:B------:R3:W-:Y:S01]  /*a1a0*/  STL [R1+0x624], R123 ;  /* 0x0006247b01007387 */ /* 0x0007e20000100800 */
[----:B------:R-:W-:Y:S01]  /*a1b0*/  LOP3.LUT R218, R217, 0x60, RZ, 0xc0, !PT ;  /* 0x00000060d9da7812 */ /* 0x000fe200078ec0ff */
[----:B------:R-:W-:Y:S01]  /*a1c0*/  IMAD.SHL.U32 R3, R40, 0x10, RZ ;  /* 0x0000001028037824 */ /* 0x000fe200078e00ff */
[----:B------:R-:W-:Y:S01]  /*a1d0*/  IADD3 R124, P2, R0, R176, RZ ;  /* 0x000000b0007c7210 */ /* 0x000fe20007f5e0ff */
[----:B------:R-:W-:Y:S01]  /*a1e0*/  CS2R R192, SRZ ;  /* 0x0000000000c07805 */ /* 0x000fe2000001ff00 */
[----:B------:R-:W-:Y:S01]  /*a1f0*/  CS2R R194, SRZ ;  /* 0x0000000000c27805 */ /* 0x000fe2000001ff00 */
[-C--:B-1----:R-:W-:Y:S01]  /*a200*/  LEA.HI.X.SX32 R122, R163, R41.reuse, 0x1, P0 ;  /* 0x00000029a37a7211 */ /* 0x082fe200000f0eff */
[----:B------:R-:W-:Y:S01]  /*a210*/  CS2R R188, SRZ ;  /* 0x0000000000bc7805 */ /* 0x000fe2000001ff00 */
[----:B------:R1:W-:Y:S01]  /*a220*/  STL [R1+0x620], R124 ;  /* 0x0006207c01007387 */ /* 0x0003e20000100800 */
[----:B------:R-:W-:Y:S01]  /*a230*/  CS2R R190, SRZ ;  /* 0x0000000000be7805 */ /* 0x000fe2000001ff00 */
[-C--:B---3--:R-:W-:Y:S01]  /*a240*/  LEA.HI.X.SX32 R123, R170, R41.reuse, 0x1, P4 ;  /* 0x00000029aa7b7211 */ /* 0x088fe200020f0eff */
[----:B------:R-:W-:Y:S01]  /*a250*/  CS2R R164, SRZ ;  /* 0x0000000000a47805 */ /* 0x000fe2000001ff00 */
[----:B------:R-:W-:Y:S01]  /*a260*/  CS2R R166, SRZ ;  /* 0x0000000000a67805 */ /* 0x000fe2000001ff00 */
[----:B------:R-:W-:Y:S01]  /*a270*/  CS2R R64, SRZ ;  /* 0x0000000000407805 */ /* 0x000fe2000001ff00 */
[----:B------:R-:W-:Y:S01]  /*a280*/  CS2R R66, SRZ ;  /* 0x0000000000427805 */ /* 0x000fe2000001ff00 */
[----:B------:R-:W-:Y:S01]  /*a290*/  CS2R R60, SRZ ;  /* 0x00000000003c7805 */ /* 0x000fe2000001ff00 */
[----:B------:R-:W-:Y:S01]  /*a2a0*/  CS2R R62, SRZ ;  /* 0x00000000003e7805 */ /* 0x000fe2000001ff00 */
[----:B------:R-:W-:Y:S01]  /*a2b0*/  CS2R R48, SRZ ;  /* 0x0000000000307805 */ /* 0x000fe2000001ff00 */
[----:B-1----:R-:W-:Y:S01]  /*a2c0*/  LEA.HI.X.SX32 R124, R171, R41, 0x1, P6 ;  /* 0x00000029ab7c7211 */ /* 0x002fe200030f0eff */
[----:B------:R-:W-:Y:S01]  /*a2d0*/  CS2R R50, SRZ ;  /* 0x0000000000327805 */ /* 0x000fe2000001ff00 */
        /* <DEDUP_REMOVED lines=28> */
[----:B--2---:R-:W-:-:S02]  /*a4a0*/  IADD3 R125, P1, R0, R174, RZ ;  /* 0x000000ae007d7210 */ /* 0x004fc40007f3e0ff */
[----:B-----5:R-:W-:-:S03]  /*a4b0*/  IADD3 R126, P0, R0, R175, RZ ;  /* 0x000000af007e7210 */ /* 0x020fc60007f1e0ff */
[----:B------:R1:W-:Y:S01]  /*a4c0*/  STL [R1+0x61c], R125 ;  /* 0x00061c7d01007387 */ /* 0x0003e20000100800 */
[-C--:B------:R-:W-:Y:S02]  /*a4d0*/  LEA.HI.X.SX32 R42, R174, R41.reuse, 0x1, P1 ;  /* 0x00000029ae2a7211 */ /* 0x080fe400008f0eff */
[-C--:B------:R-:W-:Y:S01]  /*a4e0*/  LEA.HI.X.SX32 R43, R175, R41.reuse, 0x1, P0 ;  /* 0x00000029af2b7211 */ /* 0x080fe200000f0eff */
[----:B------:R2:W-:Y:S01]  /*a4f0*/  STL [R1+0x618], R126 ;  /* 0x0006187e01007387 */ /* 0x0005e20000100800 */
[----:B------:R-:W-:Y:S02]  /*a500*/  IADD3 R127, P4, R0, R168, RZ ;  /* 0x000000a8007f7210 */ /* 0x000fe40007f9e0ff */
[-C--:B-1----:R-:W-:Y:S02]  /*a510*/  LEA.HI.X.SX32 R125, R172, R41.reuse, 0x1, P5 ;  /* 0x00000029ac7d7211 */ /* 0x082fe400028f0eff */
[----:B--2---:R-:W-:Y:S02]  /*a520*/  LEA.HI.X.SX32 R126, R173, R41, 0x1, P3 ;  /* 0x00000029ad7e7211 */ /* 0x004fe400018f0eff */
[----:B------:R-:W-:-:S05]  /*a530*/  IADD3 R0, P6, R0, R169, RZ ;  /* 0x000000a900007210 */ /* 0x000fca0007fde0ff */
[----:B------:R1:W-:Y:S04]  /*a540*/  STL [R1+0x614], R0 ;  /* 0x0006140001007387 */ /* 0x0003e80000100800 */
[----:B------:R2:W-:Y:S04]  /*a550*/  STL [R1+0x64], R42 ;  /* 0x0000642a01007387 */ /* 0x0005e80000100800 */
[----:B------:R3:W-:Y:S01]  /*a560*/  STL [R1+0x68], R43 ;  /* 0x0000682b01007387 */ /* 0x0007e20000100800 */
[-C--:B-1----:R-:W-:Y:S01]  /*a570*/  LEA.HI.X.SX32 R0, R176, R41.reuse, 0x1, P2 ;  /* 0x00000029b0007211 */ /* 0x082fe200010f0eff */
[----:B------:R-:W-:Y:S01]  /*a580*/  IMAD.MOV.U32 R176, RZ, RZ, c[0x0][0x188] ;  /* 0x00006200ffb07624 */ /* 0x000fe200078e00ff */
[-C--:B--2---:R-:W-:Y:S01]  /*a590*/  LEA.HI.X.SX32 R42, R168, R41.reuse, 0x1, P4 ;  /* 0x00000029a82a7211 */ /* 0x084fe200020f0eff */
[----:B------:R-:W-:Y:S01]  /*a5a0*/  IMAD.MOV.U32 R168, RZ, RZ, c[0x0][0x188] ;  /* 0x00006200ffa87624 */ /* 0x000fe200078e00ff */
[----:B------:R-:W-:Y:S01]  /*a5b0*/  LEA.HI.X.SX32 R41, R169, R41, 0x1, P6 ;  /* 0x00000029a9297211 */ /* 0x000fe200030f0eff */
[----:B------:R-:W-:-:S02]  /*a5c0*/  IMAD R175, R176, 0x19, RZ ;  /* 0x00000019b0af7824 */ /* 0x000fc400078e02ff */
[C---:B------:R-:W-:Y:S01]  /*a5d0*/  IMAD R172, R168.reuse, 0x1c, RZ ;  /* 0x0000001ca8ac7824 */ /* 0x040fe200078e02ff */
[----:B------:R1:W-:Y:S01]  /*a5e0*/  STL [R1+0x6c], R42 ;  /* 0x00006c2a01007387 */ /* 0x0003e20000100800 */
[----:B------:R-:W-:Y:S01]  /*a5f0*/  IMAD R169, R168, 0x1f, RZ ;  /* 0x0000001fa8a97824 */ /* 0x000fe200078e02ff */
[----:B------:R-:W-:Y:S01]  /*a600*/  IADD3 R148, P1, R2, R175, RZ ;  /* 0x000000af02947210 */ /* 0x000fe20007f3e0ff */
[----:B------:R-:W-:Y:S01]  /*a610*/  IMAD R173, R168, 0x1b, RZ ;  /* 0x0000001ba8ad7824 */ /* 0x000fe200078e02ff */
[----:B------:R-:W-:Y:S01]  /*a620*/  IADD3 R145, P5, R2, R172, RZ ;  /* 0x000000ac02917210 */ /* 0x000fe20007fbe0ff */
[----:B------:R-:W-:Y:S01]  /*a630*/  IMAD R174, R168, 0x1a, RZ ;  /* 0x0000001aa8ae7824 */ /* 0x000fe200078e02ff */
[----:B------:R-:W-:Y:S01]  /*a640*/  IADD3 R142, P2, R2, R169, RZ ;  /* 0x000000a9028e7210 */ /* 0x000fe20007f5e0ff */
[C---:B------:R-:W-:Y:S01]  /*a650*/  IMAD R170, R168.reuse, 0x1e, RZ ;  /* 0x0000001ea8aa7824 */ /* 0x040fe200078e02ff */
[----:B------:R-:W-:Y:S01]  /*a660*/  STL [R1+0xd0], R41 ;  /* 0x0000d02901007387 */ /* 0x000fe20000100800 */
[----:B------:R-:W-:Y:S01]  /*a670*/  IMAD R171, R168, 0x1d, RZ ;  /* 0x0000001da8ab7824 */ /* 0x000fe200078e02ff */
[----:B------:R-:W-:Y:S01]  /*a680*/  IADD3 R146, P6, R2, R173, RZ ;  /* 0x000000ad02927210 */ /* 0x000fe20007fde0ff */
[----:B------:R-:W-:Y:S01]  /*a690*/  IMAD R168, R176, 0x18, RZ ;  /* 0x00000018b0a87824 */ /* 0x000fe200078e02ff */
[----:B------:R2:W-:Y:S01]  /*a6a0*/  STL [R1+0x610], R145 ;  /* 0x0006109101007387 */ /* 0x0005e20000100800 */
[----:B------:R-:W-:Y:S01]  /*a6b0*/  IADD3 R147, P0, R2, R174, RZ ;  /* 0x000000ae02937210 */ /* 0x000fe20007f1e0ff */
[----:B---3--:R-:W-:Y:S01]  /*a6c0*/  IMAD R43, R40, 0x4, R218 ;  /* 0x00000004282b7824 */ /* 0x008fe200078e02da */
[C---:B------:R-:W-:Y:S01]  /*a6d0*/  IADD3 R143, P3, R2.reuse, R170, RZ ;  /* 0x000000aa028f7210 */ /* 0x040fe20007f7e0ff */
[----:B------:R3:W-:Y:S01]  /*a6e0*/  STL [R1+0x60c], R146 ;  /* 0x00060c9201007387 */ /* 0x0007e20000100800 */
[----:B------:R-:W-:-:S02]  /*a6f0*/  IADD3 R144, P4, R2, R171, RZ ;  /* 0x000000ab02907210 */ /* 0x000fc40007f9e0ff */
[----:B-1----:R-:W-:Y:S01]  /*a700*/  LOP3.LUT R42, R3, 0x30, R4, 0x78, !PT ;  /* 0x00000030032a7812 */ /* 0x002fe200078e7804 */
[----:B------:R1:W-:Y:S01]  /*a710*/  STL [R1+0x608], R147 ;  /* 0x0006089301007387 */ /* 0x0003e20000100800 */
[----:B------:R-:W-:Y:S02]  /*a720*/  LOP3.LUT R4, R217, 0x3, RZ, 0xc0, !PT ;  /* 0x00000003d9047812 */ /* 0x000fe400078ec0ff */
[-C--:B--2---:R-:W-:Y:S01]  /*a730*/  LEA.HI.X.SX32 R145, R169, R45.reuse, 0x1, P2 ;  /* 0x0000002da9917211 */ /* 0x084fe200010f0eff */
[----:B------:R-:W-:Y:S01]  /*a740*/  IMAD R169, R176, 0x17, RZ ;  /* 0x00000017b0a97824 */ /* 0x000fe200078e02ff */
[----:B------:R-:W-:Y:S01]  /*a750*/  IADD3 R149, P2, R2, R168, RZ ;  /* 0x000000a802957210 */ /* 0x000fe20007f5e0ff */
[----:B------:R2:W-:Y:S01]  /*a760*/  STL [R1+0x604], R148 ;  /* 0x0006049401007387 */ /* 0x0005e20000100800 */
[----:B---3--:R-:W-:Y:S01]  /*a770*/  LEA.HI.X.SX32 R146, R170, R45, 0x1, P3 ;  /* 0x0000002daa927211 */ /* 0x008fe200018f0eff */
[----:B------:R-:W-:Y:S01]  /*a780*/  IMAD R170, R176, 0x16, RZ ;  /* 0x00000016b0aa7824 */ /* 0x000fe200078e02ff */
[----:B------:R-:W-:Y:S01]  /*a790*/  IADD3 R150, P3, R2, R169, RZ ;  /* 0x000000a902967210 */ /* 0x000fe20007f7e0ff */
[----:B------:R3:W-:Y:S01]  /*a7a0*/  STL [R1+0x600], R149 ;  /* 0x0006009501007387 */ /* 0x0007e20000100800 */
[----:B-1----:R-:W-:Y:S01]  /*a7b0*/  LEA.HI.X.SX32 R147, R171, R45, 0x1, P4 ;  /* 0x0000002dab937211 */ /* 0x002fe200020f0eff */
[----:B------:R-:W-:Y:S01]  /*a7c0*/  IMAD R171, R176, 0x15, RZ ;  /* 0x00000015b0ab7824 */ /* 0x000fe200078e02ff */
[----:B------:R-:W-:Y:S01]  /*a7d0*/  IADD3 R151, P4, R2, R170, RZ ;  /* 0x000000aa02977210 */ /* 0x000fe20007f9e0ff */
[----:B------:R1:W-:Y:S01]  /*a7e0*/  STL [R1+0x5fc], R150 ;  /* 0x0005fc9601007387 */ /* 0x0003e20000100800 */
[----:B------:R-:W-:-:S02]  /*a7f0*/  LOP3.LUT R41, R217, 0x1c, RZ, 0xc0, !PT ;  /* 0x0000001cd9297812 */ /* 0x000fc400078ec0ff */
[----:B--2---:R-:W-:Y:S01]  /*a800*/  LEA.HI.X.SX32 R148, R172, R45, 0x1, P5 ;  /* 0x0000002dac947211 */ /* 0x004fe200028f0eff */
[----:B------:R-:W-:Y:S01]  /*a810*/  IMAD R172, R176, 0x14, RZ ;  /* 0x00000014b0ac7824 */ /* 0x000fe200078e02ff */
[----:B------:R-:W-:Y:S01]  /*a820*/  IADD3 R152, P5, R2, R171, RZ ;  /* 0x000000ab02987210 */ /* 0x000fe20007fbe0ff */
[----:B------:R2:W-:Y:S01]  /*a830*/  STL [R1+0x5f8], R151 ;  /* 0x0005f89701007387 */ /* 0x0005e20000100800 */
[-C--:B---3--:R-:W-:Y:S01]  /*a840*/  LEA.HI.X.SX32 R149, R173, R45.reuse, 0x1, P6 ;  /* 0x0000002dad957211 */ /* 0x088fe200030f0eff */
[----:B------:R-:W-:Y:S01]  /*a850*/  IMAD R173, R176, 0x13, RZ ;  /* 0x00000013b0ad7824 */ /* 0x000fe200078e02ff */
[----:B------:R-:W-:Y:S01]  /*a860*/  IADD3 R153, P6, R2, R172, RZ ;  /* 0x000000ac02997210 */ /* 0x000fe20007fde0ff */
[----:B------:R-:W-:Y:S01]  /*a870*/  IMAD R176, R176, 0x12, RZ ;  /* 0x00000012b0b07824 */ /* 0x000fe200078e02ff */
[----:B-1----:R-:W-:Y:S01]  /*a880*/  LEA.HI.X.SX32 R150, R174, R45, 0x1, P0 ;  /* 0x0000002dae967211 */ /* 0x002fe200000f0eff */
[----:B------:R-:W-:Y:S01]  /*a890*/  IMAD.MOV.U32 R174, RZ, RZ, c[0x0][0x188] ;  /* 0x00006200ffae7624 */ /* 0x000fe200078e00ff */
[----:B------:R-:W-:Y:S01]  /*a8a0*/  IADD3 R154, P0, R2, R173, RZ ;  /* 0x000000ad029a7210 */ /* 0x000fe20007f1e0ff */
[----:B------:R1:W-:Y:S01]  /*a8b0*/  STL [R1+0x5f4], R152 ;  /* 0x0005f49801007387 */ /* 0x0003e20000100800 */
[----:B------:R-:W-:Y:S01]  /*a8c0*/  CS2R R216, SRZ ;  /* 0x0000000000d87805 */ /* 0x000fe2000001ff00 */
[----:B--2---:R-:W-:Y:S01]  /*a8d0*/  LEA.HI.X.SX32 R151, R175, R45, 0x1, P1 ;  /* 0x0000002daf977211 */ /* 0x004fe200008f0eff */
[----:B------:R-:W-:Y:S01]  /*a8e0*/  IMAD R175, R174, 0x11, RZ ;  /* 0x00000011aeaf7824 */ /* 0x000fe200078e02ff */
[----:B------:R2:W-:Y:S01]  /*a8f0*/  STL [R1+0x5f0], R153 ;  /* 0x0005f09901007387 */ /* 0x0005e20000100800 */
[----:B------:R-:W-:Y:S01]  /*a900*/  IADD3 R155, P1, R2, R176, RZ ;  /* 0x000000b0029b7210 */ /* 0x000fe20007f3e0ff */
[----:B------:R-:W-:-:S02]  /*a910*/  IMAD R140, R174, 0xa, RZ ;  /* 0x0000000aae8c7824 */ /* 0x000fc400078e02ff */
[----:B------:R3:W-:Y:S01]  /*a920*/  STL [R1+0x5ec], R154 ;  /* 0x0005ec9a01007387 */ /* 0x0007e20000100800 */
[----:B------:R-:W-:Y:S01]  /*a930*/  IMAD R219, R174, 0x7, RZ ;  /* 0x00000007aedb7824 */ /* 0x000fe200078e02ff */
[----:B-1----:R-:W-:Y:S01]  /*a940*/  LEA.HI.X.SX32 R152, R168, R45, 0x1, P2 ;  /* 0x0000002da8987211 */ /* 0x002fe200010f0eff */
[----:B------:R-:W-:Y:S01]  /*a950*/  IMAD.SHL.U32 R168, R174, 0x10, RZ ;  /* 0x00000010aea87824 */ /* 0x000fe200078e00ff */
[----:B------:R-:W-:Y:S01]  /*a960*/  IADD3 R156, P2, R2, R175, RZ ;  /* 0x000000af029c7210 */ /* 0x000fe20007f5e0ff */
[----:B------:R1:W-:Y:S01]  /*a970*/  STL [R1+0x5e8], R155 ;  /* 0x0005e89b01007387 */ /* 0x0003e20000100800 */
        /* <DEDUP_REMOVED lines=8> */
[C---:B------:R-:W-:Y:S01]  /*aa00*/  IMAD R136, R174.reuse, 0x6, RZ ;  /* 0x00000006ae887824 */ /* 0x040fe200078e02ff */
[-C--:B-1----:R-:W-:Y:S01]  /*aa10*/  LEA.HI.X.SX32 R155, R171, R45.reuse, 0x1, P5 ;  /* 0x0000002dab9b7211 */ /* 0x082fe200028f0eff */
[----:B------:R-:W-:Y:S01]  /*aa20*/  IMAD R171, R174, 0xd, RZ ;  /* 0x0000000daeab7824 */ /* 0x000fe200078e02ff */
[----:B------:R-:W-:Y:S01]  /*aa30*/  IADD3 R159, P5, R2, R170, RZ ;  /* 0x000000aa029f7210 */ /* 0x000fe20007fbe0ff */
[----:B------:R1:W-:Y:S01]  /*aa40*/  STL [R1+0x5dc], R158 ;  /* 0x0005dc9e01007387 */ /* 0x0003e20000100800 */
[----:B--2---:R-:W-:Y:S01]  /*aa50*/  LEA.HI.X.SX32 R156, R172, R45, 0x1, P6 ;  /* 0x0000002dac9c7211 */ /* 0x004fe200030f0eff */
[----:B------:R-:W-:Y:S01]  /*aa60*/  IMAD R172, R174, 0xc, RZ ;  /* 0x0000000caeac7824 */ /* 0x000fe200078e02ff */
[----:B------:R-:W-:Y:S01]  /*aa70*/  IADD3 R160, P6, R2, R171, RZ ;  /* 0x000000ab02a07210 */ /* 0x000fe20007fde0ff */
[----:B------:R2:W-:Y:S01]  /*aa80*/  STL [R1+0x5d8], R159 ;  /* 0x0005d89f01007387 */ /* 0x0005e20000100800 */
[-C--:B---3--:R-:W-:Y:S01]  /*aa90*/  LEA.HI.X.SX32 R157, R173, R45.reuse, 0x1, P0 ;  /* 0x0000002dad9d7211 */ /* 0x088fe200000f0eff */
[----:B------:R-:W-:Y:S01]  /*aaa0*/  IMAD R173, R174, 0xb, RZ ;  /* 0x0000000baead7824 */ /* 0x000fe200078e02ff */
[----:B------:R-:W-:Y:S01]  /*aab0*/  IADD3 R161, P0, R2, R172, RZ ;  /* 0x000000ac02a17210 */ /* 0x000fe20007f1e0ff */
        /* <DEDUP_REMOVED lines=11> */
[----:B------:R-:W-:Y:S01]  /*ab70*/  IMAD.SHL.U32 R137, R174, 0x4, RZ ;  /* 0x00000004ae897824 */ /* 0x000fe200078e00ff */
[----:B------:R-:W-:Y:S01]  /*ab80*/  IADD3 R168, P3, R2, R175, RZ ;  /* 0x000000af02a87210 */ /* 0x000fe20007f7e0ff */
[----:B------:R3:W-:Y:S01]  /*ab90*/  STL [R1+0x5c8], R163 ;  /* 0x0005c8a301007387 */ /* 0x0007e20000100800 */
[C---:B------:R-:W-:Y:S01]  /*aba0*/  IMAD R138, R174.reuse, 0x3, RZ ;  /* 0x00000003ae8a7824 */ /* 0x040fe200078e02ff */
[-C--:B-1----:R-:W-:Y:S01]  /*abb0*/  LEA.HI.X.SX32 R161, R169, R45.reuse, 0x1, P4 ;  /* 0x0000002da9a17211 */ /* 0x082fe200020f0eff */
[----:B------:R-:W-:Y:S01]  /*abc0*/  IMAD.SHL.U32 R139, R174, 0x2, RZ ;  /* 0x00000002ae8b7824 */ /* 0x000fe200078e00ff */
[----:B------:R-:W-:Y:S01]  /*abd0*/  IADD3 R169, P4, R2, R176, RZ ;  /* 0x000000b002a97210 */ /* 0x000fe20007f9e0ff */
[----:B------:R1:W-:Y:S01]  /*abe0*/  STL [R1+0x5c4], R168 ;  /* 0x0005c4a801007387 */ /* 0x0003e20000100800 */
[----:B--2---:R-:W-:-:S02]  /*abf0*/  LEA.HI.X.SX32 R162, R170, R45, 0x1, P5 ;  /* 0x0000002daaa27211 */ /* 0x004fc400028f0eff */
[C---:B------:R-:W-:Y:S01]  /*ac00*/  IADD3 R170, P5, R2.reuse, R219, RZ ;  /* 0x000000db02aa7210 */ /* 0x040fe20007fbe0ff */
[----:B------:R2:W-:Y:S01]  /*ac10*/  STL [R1+0x5c0], R169 ;  /* 0x0005c0a901007387 */ /* 0x0005e20000100800 */
[-C--:B---3--:R-:W-:Y:S02]  /*ac20*/  LEA.HI.X.SX32 R163, R171, R45.reuse, 0x1, P6 ;  /* 0x0000002daba37211 */ /* 0x088fe400030f0eff */
[----:B------:R-:W-:Y:S01]  /*ac30*/  IADD3 R171, P6, R2, R136, RZ ;  /* 0x0000008802ab7210 */ /* 0x000fe20007fde0ff */
[----:B------:R3:W-:Y:S01]  /*ac40*/  STL [R1+0x5bc], R170 ;  /* 0x0005bcaa01007387 */ /* 0x0007e20000100800 */
[----:B-1----:R-:W-:Y:S02]  /*ac50*/  LEA.HI.X.SX32 R168, R172, R45, 0x1, P0 ;  /* 0x0000002daca87211 */ /* 0x002fe400000f0eff */
[----:B------:R-:W-:Y:S01]  /*ac60*/  IADD3 R172, P0, R2, R141, RZ ;  /* 0x0000008d02ac7210 */ /* 0x000fe20007f1e0ff */
[----:B------:R1:W-:Y:S01]  /*ac70*/  STL [R1+0x5b8], R171 ;  /* 0x0005b8ab01007387 */ /* 0x0003e20000100800 */
[----:B--2---:R-:W-:-:S02]  /*ac80*/  LEA.HI.X.SX32 R169, R173, R45, 0x1, P1 ;  /* 0x0000002dada97211 */ /* 0x004fc400008f0eff */
[----:B------:R-:W-:Y:S01]  /*ac90*/  IADD3 R173, P1, R2, R137, RZ ;  /* 0x0000008902ad7210 */ /* 0x000fe20007f3e0ff */
[----:B------:R2:W-:Y:S01]  /*aca0*/  STL [R1+0x5b4], R172 ;  /* 0x0005b4ac01007387 */ /* 0x0005e20000100800 */
[-C--:B---3--:R-:W-:Y:S01]  /*acb0*/  LEA.HI.X.SX32 R170, R140, R45.reuse, 0x1, P2 ;  /* 0x0000002d8caa7211 */ /* 0x088fe200010f0eff */
[----:B------:R-:W-:Y:S01]  /*acc0*/  IMAD.MOV.U32 R140, RZ, RZ, 0x1f ;  /* 0x0000001fff8c7424 */ /* 0x000fe200078e00ff */
[C---:B------:R-:W-:Y:S01]  /*acd0*/  IADD3 R174, P2, R2.reuse, R138, RZ ;  /* 0x0000008a02ae7210 */ /* 0x040fe20007f5e0ff */
[----:B------:R3:W-:Y:S01]  /*ace0*/  STL [R1+0x5b0], R173 ;  /* 0x0005b0ad01007387 */ /* 0x0007e20000100800 */
[-C--:B------:R-:W-:Y:S01]  /*acf0*/  LEA.HI.X.SX32 R40, R141, R45.reuse, 0x1, P0 ;  /* 0x0000002d8d287211 */ /* 0x080fe200000f0eff */
[----:B------:R-:W-:Y:S01]  /*ad00*/  IMAD.MOV.U32 R141, RZ, RZ, c[0x0][0x188] ;  /* 0x00006200ff8d7624 */ /* 0x000fe200078e00ff */
[----:B-1----:R-:W-:Y:S01]  /*ad10*/  LEA.HI.X.SX32 R171, R175, R45, 0x1, P3 ;  /* 0x0000002dafab7211 */ /* 0x002fe200018f0eff */
[----:B------:R1:W-:Y:S01]  /*ad20*/  STL [R1+0x5ac], R174 ;  /* 0x0005acae01007387 */ /* 0x0003e20000100800 */
[----:B------:R-:W-:-:S02]  /*ad30*/  IADD3 R175, P3, R2, R139, RZ ;  /* 0x0000008b02af7210 */ /* 0x000fc40007f7e0ff */
[-C--:B--2---:R-:W-:Y:S02]  /*ad40*/  LEA.HI.X.SX32 R172, R176, R45.reuse, 0x1, P4 ;  /* 0x0000002db0ac7211 */ /* 0x084fe400020f0eff */
[----:B------:R-:W-:Y:S01]  /*ad50*/  IADD3 R176, P4, R2, c[0x0][0x188], RZ ;  /* 0x0000620002b07a10 */ /* 0x000fe20007f9e0ff */
[----:B------:R2:W-:Y:S01]  /*ad60*/  STL [R1+0x5a8], R175 ;  /* 0x0005a8af01007387 */ /* 0x0005e20000100800 */
[-C--:B------:R-:W-:Y:S01]  /*ad70*/  LEA.HI.X.SX32 R46, R139, R45.reuse, 0x1, P3 ;  /* 0x0000002d8b2e7211 */ /* 0x080fe200018f0eff */
[----:B------:R-:W-:Y:S01]  /*ad80*/  IMAD.MOV.U32 R139, RZ, RZ, c[0x0][0x180] ;  /* 0x00006000ff8b7624 */ /* 0x000fe200078e00ff */
[-C--:B------:R-:W-:Y:S01]  /*ad90*/  LEA.HI.X.SX32 R44, R141, R45.reuse, 0x1, P4 ;  /* 0x0000002d8d2c7211 */ /* 0x080fe200020f0eff */
[----:B------:R4:W-:Y:S01]  /*ada0*/  STL [R1+0x5a4], R176 ;  /* 0x0005a4b001007387 */ /* 0x0009e20000100800 */
[-C--:B---3--:R-:W-:Y:S01]  /*adb0*/  LEA.HI.X.SX32 R173, R219, R45.reuse, 0x1, P5 ;  /* 0x0000002ddbad7211 */ /* 0x088fe200028f0eff */
[----:B------:R-:W-:Y:S01]  /*adc0*/  IMAD.SHL.U32 R141, R141, 0x20, RZ ;  /* 0x000000208d8d7824 */ /* 0x000fe200078e00ff */
[-C--:B-1----:R-:W-:Y:S01]  /*add0*/  LEA.HI.X.SX32 R174, R136, R45.reuse, 0x1, P6 ;  /* 0x0000002d88ae7211 */ /* 0x082fe200030f0eff */
[----:B------:R1:W-:Y:S01]  /*ade0*/  STL [R1+0x58c], R40 ;  /* 0x00058c2801007387 */ /* 0x0003e20000100800 */
[----:B------:R-:W-:Y:S01]  /*adf0*/  IADD3 R140, R140, c[0x0][0x180], RZ ;  /* 0x000060008c8c7a10 */ /* 0x000fe20007ffe0ff */
[----:B------:R-:W-:Y:S01]  /*ae00*/  CS2R R218, SRZ ;  /* 0x0000000000da7805 */ /* 0x000fe2000001ff00 */
[-C--:B--2---:R-:W-:Y:S01]  /*ae10*/  LEA.HI.X.SX32 R175, R137, R45.reuse, 0x1, P1 ;  /* 0x0000002d89af7211 */ /* 0x084fe200008f0eff */
[----:B------:R2:W-:Y:S01]  /*ae20*/  STL [R1+0x598], R46 ;  /* 0x0005982e01007387 */ /* 0x0005e20000100800 */
[----:B------:R-:W-:Y:S01]  /*ae30*/  SHF.R.S32.HI R3, RZ, 0x1f, R140 ;  /* 0x0000001fff037819 */ /* 0x000fe2000001148c */
[----:B------:R-:W-:Y:S01]  /*ae40*/  CS2R R136, SRZ ;  /* 0x0000000000887805 */ /* 0x000fe2000001ff00 */
[----:B----4-:R-:W-:Y:S01]  /*ae50*/  LEA.HI.X.SX32 R176, R138, R45, 0x1, P2 ;  /* 0x0000002d8ab07211 */ /* 0x010fe200010f0eff */
[----:B------:R3:W-:Y:S01]  /*ae60*/  STL [R1+0x59c], R44 ;  /* 0x00059c2c01007387 */ /* 0x0007e20000100800 */
[----:B------:R-:W-:Y:S01]  /*ae70*/  LEA.HI R3, R3, R140, RZ, 0x5 ;  /* 0x0000008c03037211 */ /* 0x000fe200078f28ff */
[----:B------:R-:W-:Y:S01]  /*ae80*/  IMAD.MOV.U32 R140, RZ, RZ, c[0x0][0x18c] ;  /* 0x00006300ff8c7624 */ /* 0x000fe200078e00ff */
[----:B-1----:R-:W-:Y:S01]  /*ae90*/  SHF.L.U64.HI R40, R2, 0x2, R45 ;  /* 0x0000000202287819 */ /* 0x002fe2000001022d */
[----:B------:R-:W-:Y:S01]  /*aea0*/  IMAD R2, R4, 0x220, R41 ;  /* 0x0000022004027824 */ /* 0x000fe200078e0229 */
[----:B------:R-:W-:Y:S01]  /*aeb0*/  IADD3 R139, R139, -0x80, RZ ;  /* 0xffffff808b8b7810 */ /* 0x000fe20007ffe0ff */
[----:B------:R-:W-:Y:S01]  /*aec0*/  IMAD.MOV.U32 R41, RZ, RZ, 0x3 ;  /* 0x00000003ff297424 */ /* 0x000fe200078e00ff */
[----:B--2---:R-:W-:Y:S01]  /*aed0*/  CS2R R46, SRZ ;  /* 0x00000000002e7805 */ /* 0x004fe2000001ff00 */
[----:B------:R1:W-:Y:S01]  /*aee0*/  STL [R1+0x570], R40 ;  /* 0x0005702801007387 */ /* 0x0003e20000100800 */
[----:B------:R-:W-:Y:S01]  /*aef0*/  IMAD.SHL.U32 R140, R140, 0x20, RZ ;  /* 0x000000208c8c7824 */ /* 0x000fe200078e00ff */
[----:B---3--:R-:W-:Y:S01]  /*af00*/  CS2R R44, SRZ ;  /* 0x00000000002c7805 */ /* 0x008fe2000001ff00 */
[----:B------:R-:W-:Y:S01]  /*af10*/  IMAD.MOV.U32 R3, RZ, RZ, R139 ;  /* 0x000000ffff037224 */ /* 0x000fe200078e008b */
[----:B------:R2:W-:Y:S01]  /*af20*/  STL [R1+0x268], R2 ;  /* 0x0002680201007387 */ /* 0x0005e20000100800 */
[----:B------:R-:W-:Y:S01]  /*af30*/  CS2R R138, SRZ ;  /* 0x00000000008a7805 */ /* 0x000fe2000001ff00 */
[----:B------:R-:W-:Y:S01]  /*af40*/  LEA R4, P0, R140, c[0x0][0x168], 0x4 ;  /* 0x00005a008c047a11 */ /* 0x000fe200078020ff */
[----:B-1----:R-:W-:-:S02]  /*af50*/  IMAD.MOV.U32 R40, RZ, RZ, -0x1 ;  /* 0xffffffffff287424 */ /* 0x002fc400078e00ff */
[----:B--2---:R-:W-:Y:S02]  /*af60*/  IMAD.U32 R2, R43, 0x20, R42 ;  /* 0x000000202b027824 */ /* 0x004fe400078e002a */
[----:B------:R-:W-:-:S03]  /*af70*/  CS2R R42, SRZ ;  /* 0x00000000002a7805 */ /* 0x000fc6000001ff00 */
[----:B------:R1:W-:Y:S04]  /*af80*/  STL [R1+0x26c], R2 ;  /* 0x00026c0201007387 */ /* 0x0003e80000100800 */
[----:B------:R-:W-:Y:S04]  /*af90*/  STL [R1+0x264], RZ ;  /* 0x000264ff01007387 */ /* 0x000fe80000100800 */
[----:B------:R-:W-:Y:S01]  /*afa0*/  STL [R1+0x260], R41 ;  /* 0x0002602901007387 */ /* 0x000fe20000100800 */
[----:B-1----:R-:W-:-:S03]  /*afb0*/  LEA R2, P1, R141, c[0x0][0x160], 0x4 ;  /* 0x000058008d027a11 */ /* 0x002fc600078220ff */
[----:B------:R1:W-:Y:S01]  /*afc0*/  STL [R1+0x25c], R40 ;  /* 0x00025c2801007387 */ /* 0x0003e20000100800 */
[----:B------:R-:W-:-:S03]  /*afd0*/  CS2R R140, SRZ ;  /* 0x00000000008c7805 */ /* 0x000fc6000001ff00 */
[----:B------:R-:W-:Y:S04]  /*afe0*/  STL [R1+0x150], RZ ;  /* 0x000150ff01007387 */ /* 0x000fe80000100800 */
[----:B------:R-:W-:Y:S01]  /*aff0*/  STL [R1+0x154], RZ ;  /* 0x000154ff01007387 */ /* 0x000fe20000100800 */
[----:B-1----:R-:W-:-:S03]  /*b000*/  CS2R R40, SRZ ;  /* 0x0000000000287805 */ /* 0x002fc6000001ff00 */
[----:B------:R-:W-:Y:S04]  /*b010*/  STL [R1+0x158], RZ ;  /* 0x000158ff01007387 */ /* 0x000fe80000100800 */
        /* <DEDUP_REMOVED lines=109> */
[----:B------:R1:W-:Y:S02]  /*b6f0*/  STL [R1+0x574], R177 ;  /* 0x000574b101007387 */ /* 0x0003e40000100800 */
[----:B-1----:R-:W-:Y:S01]  /*b700*/  IMAD.SHL.U32 R177, R5, 0x4, RZ ;  /* 0x0000000405b17824 */ /* 0x002fe200078e00ff */
[----:B------:R-:W-:-:S04]  /*b710*/  SHF.L.U64.HI R5, R6, 0x2, R178 ;  /* 0x0000000206057819 */ /* 0x000fc800000102b2 */
[----:B------:R1:W-:Y:S04]  /*b720*/  STL [R1+0x56c], R177 ;  /* 0x00056cb101007387 */ /* 0x0003e80000100800 */
[----:B------:R2:W-:Y:S01]  /*b730*/  STL [R1+0x568], R5 ;  /* 0x0005680501007387 */ /* 0x0005e20000100800 */
[----:B-1----:R-:W-:Y:S01]  /*b740*/  IMAD.SHL.U32 R177, R6, 0x4, RZ ;  /* 0x0000000406b17824 */ /* 0x002fe200078e00ff */
[C---:B------:R-:W-:Y:S01]  /*b750*/  SHF.L.U64.HI R6, R7.reuse, 0x2, R179 ;  /* 0x0000000207067819 */ /* 0x040fe200000102b3 */
[----:B--2---:R-:W-:-:S03]  /*b760*/  IMAD.SHL.U32 R5, R7, 0x4, RZ ;  /* 0x0000000407057824 */ /* 0x004fc600078e00ff */
[----:B------:R-:W-:Y:S01]  /*b770*/  STL [R1+0x564], R177 ;  /* 0x000564b101007387 */ /* 0x000fe20000100800 */
[----:B------:R-:W-:-:S03]  /*b780*/  SHF.L.U64.HI R7, R8, 0x2, R220 ;  /* 0x0000000208077819 */ /* 0x000fc600000102dc */
[----:B------:R1:W-:Y:S04]  /*b790*/  STL [R1+0x560], R6 ;  /* 0x0005600601007387 */ /* 0x0003e80000100800 */
[----:B------:R2:W-:Y:S04]  /*b7a0*/  STL [R1+0x55c], R5 ;  /* 0x00055c0501007387 */ /* 0x0005e80000100800 */
[----:B------:R3:W-:Y:S01]  /*b7b0*/  STL [R1+0x558], R7 ;  /* 0x0005580701007387 */ /* 0x0007e20000100800 */
[----:B-1----:R-:W-:Y:S01]  /*b7c0*/  IMAD.SHL.U32 R6, R8, 0x4, RZ ;  /* 0x0000000408067824 */ /* 0x002fe200078e00ff */
[----:B--2---:R-:W-:-:S04]  /*b7d0*/  SHF.L.U64.HI R5, R9, 0x2, R221 ;  /* 0x0000000209057819 */ /* 0x004fc800000102dd */
[----:B------:R1:W-:Y:S01]  /*b7e0*/  STL [R1+0x554], R6 ;  /* 0x0005540601007387 */ /* 0x0003e20000100800 */
[----:B---3--:R-:W-:-:S03]  /*b7f0*/  IMAD.SHL.U32 R7, R9, 0x4, RZ ;  /* 0x0000000409077824 */ /* 0x008fc600078e00ff */
[----:B------:R2:W-:Y:S04]  /*b800*/  STL [R1+0x550], R5 ;  /* 0x0005500501007387 */ /* 0x0005e80000100800 */
[----:B------:R3:W-:Y:S01]  /*b810*/  STL [R1+0x54c], R7 ;  /* 0x00054c0701007387 */ /* 0x0007e20000100800 */
[C---:B-1----:R-:W-:Y:S01]  /*b820*/  SHF.L.U64.HI R6, R10.reuse, 0x2, R222 ;  /* 0x000000020a067819 */ /* 0x042fe200000102de */
[----:B--2---:R-:W-:-:S04]  /*b830*/  IMAD.SHL.U32 R5, R10, 0x4, RZ ;  /* 0x000000040a057824 */ /* 0x004fc800078e00ff */
[----:B------:R1:W-:Y:S01]  /*b840*/  STL [R1+0x548], R6 ;  /* 0x0005480601007387 */ /* 0x0003e20000100800 */
[----:B---3--:R-:W-:-:S03]  /*b850*/  SHF.L.U64.HI R7, R11, 0x2, R223 ;  /* 0x000000020b077819 */ /* 0x008fc600000102df */
        /* <DEDUP_REMOVED lines=120> */
[----:B------:R-:W2:Y:S04]  /*bfe0*/  LDL.LU R104, [R1+0x670] ;  /* 0x0006700001687983 */ /* 0x000ea80000300800 */
[----:B------:R3:W-:Y:S01]  /*bff0*/  STL [R1+0x44c], R5 ;  /* 0x00044c0501007387 */ /* 0x0007e20000100800 */
[----:B-1----:R-:W-:-:S03]  /*c000*/  SHF.L.U64.HI R6, R102, 0x2, R105 ;  /* 0x0000000266067819 */ /* 0x002fc60000010269 */
[----:B------:R1:W-:Y:S04]  /*c010*/  STL [R1+0x448], R7 ;  /* 0x0004480701007387 */ /* 0x0003e80000100800 */
[----:B------:R-:W4:Y:S01]  /*c020*/  LDL.LU R105, [R1+0x66c] ;  /* 0x00066c0001697983 */ /* 0x000f220000300800 */
[----:B---3--:R-:W-:Y:S01]  /*c030*/  IMAD.SHL.U32 R5, R101, 0x4, RZ ;  /* 0x0000000465057824 */ /* 0x008fe200078e00ff */
[----:B-1----:R-:W-:-:S04]  /*c040*/  SHF.L.U64.HI R7, R103, 0x2, R106 ;  /* 0x0000000267077819 */ /* 0x002fc8000001026a */
[----:B------:R1:W-:Y:S04]  /*c050*/  STL [R1+0x444], R5 ;  /* 0x0004440501007387 */ /* 0x0003e80000100800 */
[----:B------:R-:W-:Y:S04]  /*c060*/  STL [R1+0x440], R6 ;  /* 0x0004400601007387 */ /* 0x000fe80000100800 */
[----:B------:R-:W3:Y:S01]  /*c070*/  LDL.LU R106, [R1+0x668] ;  /* 0x00066800016a7983 */ /* 0x000ee20000300800 */
[----:B-1----:R-:W-:-:S05]  /*c080*/  IMAD.SHL.U32 R5, R102, 0x4, RZ ;  /* 0x0000000466057824 */ /* 0x002fca00078e00ff */
[----:B------:R1:W-:Y:S04]  /*c090*/  STL [R1+0x43c], R5 ;  /* 0x00043c0501007387 */ /* 0x0003e80000100800 */
[----:B------:R4:W-:Y:S01]  /*c0a0*/  STL [R1+0x438], R7 ;  /* 0x0004380701007387 */ /* 0x0009e20000100800 */
[----:B-1----:R-:W-:Y:S01]  /*c0b0*/  IMAD.SHL.U32 R5, R103, 0x4, RZ ;  /* 0x0000000467057824 */ /* 0x002fe200078e00ff */
[----:B--2---:R-:W-:Y:S02]  /*c0c0*/  SHF.L.U64.HI R6, R104, 0x2, R107 ;  /* 0x0000000268067819 */ /* 0x004fe4000001026b */
[----:B------:R-:W2:Y:S04]  /*c0d0*/  LDL.LU R107, [R1+0x664] ;  /* 0x00066400016b7983 */ /* 0x000ea80000300800 */
[----:B------:R1:W-:Y:S04]  /*c0e0*/  STL [R1+0x434], R5 ;  /* 0x0004340501007387 */ /* 0x0003e80000100800 */
[----:B------:R3:W-:Y:S01]  /*c0f0*/  STL [R1+0x430], R6 ;  /* 0x0004300601007387 */ /* 0x0007e20000100800 */
[----:B----4-:R-:W-:-:S03]  /*c100*/  SHF.L.U64.HI R7, R105, 0x2, R108 ;  /* 0x0000000269077819 */ /* 0x010fc6000001026c */
[----:B------:R-:W4:Y:S01]  /*c110*/  LDL.LU R108, [R1+0x660] ;  /* 0x00066000016c7983 */ /* 0x000f220000300800 */
[----:B-1----:R-:W-:-:S05]  /*c120*/  IMAD.SHL.U32 R5, R104, 0x4, RZ ;  /* 0x0000000468057824 */ /* 0x002fca00078e00ff */
[----:B------:R1:W-:Y:S04]  /*c130*/  STL [R1+0x42c], R5 ;  /* 0x00042c0501007387 */ /* 0x0003e80000100800 */
[----:B------:R-:W-:Y:S01]  /*c140*/  STL [R1+0x428], R7 ;  /* 0x0004280701007387 */ /* 0x000fe20000100800 */
[----:B---3--:R-:W-:-:S03]  /*c150*/  SHF.L.U64.HI R6, R106, 0x2, R109 ;  /* 0x000000026a067819 */ /* 0x008fc6000001026d */
        /* <DEDUP_REMOVED lines=28> */
[----:B-----5:R-:W5:Y:S01]  /*c320*/  LDL.LU R6, [R1+0x64] ;  /* 0x0000640001067983 */ /* 0x020f620000300800 */
[----:B-1----:R-:W-:-:S03]  /*c330*/  IMAD.SHL.U32 R5, R111, 0x4, RZ ;  /* 0x000000046f057824 */ /* 0x002fc600078e00ff */
[----:B------:R1:W-:Y:S01]  /*c340*/  STL [R1+0x3f8], R7 ;  /* 0x0003f80701007387 */ /* 0x0003e20000100800 */
[----:B---3--:R-:W-:-:S03]  /*c350*/  SHF.L.U64.HI R8, R112, 0x2, R115 ;  /* 0x0000000270087819 */ /* 0x008fc60000010273 */
[----:B------:R-:W3:Y:S04]  /*c360*/  LDL.LU R178, [R1+0x68] ;  /* 0x0000680001b27983 */ /* 0x000ee80000300800 */
[----:B------:R1:W-:Y:S04]  /*c370*/  STL [R1+0x3f4], R5 ;  /* 0x0003f40501007387 */ /* 0x0003e80000100800 */
[----:B------:R-:W3:Y:S01]  /*c380*/  LDL.LU R115, [R1+0x644] ;  /* 0x0006440001737983 */ /* 0x000ee20000300800 */
[----:B-1----:R-:W-:-:S03]  /*c390*/  IMAD.SHL.U32 R7, R112, 0x4, RZ ;  /* 0x0000000470077824 */ /* 0x002fc600078e00ff */
[----:B------:R-:W5:Y:S04]  /*c3a0*/  LDL.LU R5, [R1+0x6c] ;  /* 0x00006c0001057983 */ /* 0x000f680000300800 */
[----:B------:R2:W-:Y:S04]  /*c3b0*/  STL [R1+0x3f0], R8 ;  /* 0x0003f00801007387 */ /* 0x0005e80000100800 */
[----:B------:R-:W5:Y:S04]  /*c3c0*/  LDL.LU R177, [R1+0xd0] ;  /* 0x0000d00001b17983 */ /* 0x000f680000300800 */
[----:B------:R1:W-:Y:S01]  /*c3d0*/  STL [R1+0x3ec], R7 ;  /* 0x0003ec0701007387 */ /* 0x0003e20000100800 */
[----:B--2---:R-:W-:-:S02]  /*c3e0*/  SHF.L.U64.HI R8, R114, 0x2, R117 ;  /* 0x0000000272087819 */ /* 0x004fc40000010275 */
[C---:B----4-:R-:W-:Y:S02]  /*c3f0*/  SHF.L.U64.HI R9, R113.reuse, 0x2, R116 ;  /* 0x0000000271097819 */ /* 0x050fe40000010274 */
[----:B------:R-:W2:Y:S01]  /*c400*/  LDL.LU R116, [R1+0x640] ;  /* 0x0006400001747983 */ /* 0x000ea20000300800 */
[----:B-1----:R-:W-:-:S03]  /*c410*/  IMAD.SHL.U32 R7, R113, 0x4, RZ ;  /* 0x0000000471077824 */ /* 0x002fc600078e00ff */
[----:B------:R3:W-:Y:S04]  /*c420*/  STL [R1+0x3e8], R9 ;  /* 0x0003e80901007387 */ /* 0x0007e80000100800 */
[----:B------:R-:W4:Y:S04]  /*c430*/  LDL.LU R117, [R1+0x63c] ;  /* 0x00063c0001757983 */ /* 0x000f280000300800 */
        /* <DEDUP_REMOVED lines=10> */
[----:B------:R1:W-:Y:S01]  /*c4e0*/  STL [R1+0x3d4], R7 ;  /* 0x0003d40701007387 */ /* 0x0003e20000100800 */
[----:B----4-:R-:W-:-:S03]  /*c4f0*/  SHF.L.U64.HI R9, R117, 0x2, R120 ;  /* 0x0000000275097819 */ /* 0x010fc60000010278 */
[----:B------:R3:W-:Y:S04]  /*c500*/  STL [R1+0x3d0], R8 ;  /* 0x0003d00801007387 */ /* 0x0007e80000100800 */
        /* <DEDUP_REMOVED lines=26> */
[----:B------:R-:W5:Y:S04]  /*c6b0*/  LDL.LU R125, [R1+0x61c] ;  /* 0x00061c00017d7983 */ /* 0x000f680000300800 */
[----:B------:R1:W-:Y:S04]  /*c6c0*/  STL [R1+0x3a4], R7 ;  /* 0x0003a40701007387 */ /* 0x0003e80000100800 */
[----:B------:R-:W-:Y:S01]  /*c6d0*/  STL [R1+0x3a0], R8 ;  /* 0x0003a00801007387 */ /* 0x000fe20000100800 */
[----:B----4-:R-:W-:-:S03]  /*c6e0*/  SHF.L.U64.HI R9, R123, 0x2, R126 ;  /* 0x000000027b097819 */ /* 0x010fc6000001027e */
[----:B------:R-:W2:Y:S01]  /*c6f0*/  LDL.LU R126, [R1+0x618] ;  /* 0x00061800017e7983 */ /* 0x000ea20000300800 */
[----:B-1----:R-:W-:-:S05]  /*c700*/  IMAD.SHL.U32 R7, R122, 0x4, RZ ;  /* 0x000000047a077824 */ /* 0x002fca00078e00ff */
[----:B------:R3:W-:Y:S04]  /*c710*/  STL [R1+0x39c], R7 ;  /* 0x00039c0701007387 */ /* 0x0007e80000100800 */
[----:B------:R-:W-:Y:S01]  /*c720*/  STL [R1+0x398], R9 ;  /* 0x0003980901007387 */ /* 0x000fe20000100800 */
[----:B---3--:R-:W-:-:S03]  /*c730*/  SHF.L.U64.HI R7, R124, 0x2, R0 ;  /* 0x000000027c077819 */ /* 0x008fc60000010200 */
[----:B------:R-:W3:Y:S01]  /*c740*/  LDL.LU R0, [R1+0x614] ;  /* 0x0006140001007983 */ /* 0x000ee20000300800 */
[----:B------:R-:W-:-:S05]  /*c750*/  IMAD.SHL.U32 R8, R123, 0x4, RZ ;  /* 0x000000047b087824 */ /* 0x000fca00078e00ff */
[----:B------:R1:W-:Y:S04]  /*c760*/  STL [R1+0x394], R8 ;  /* 0x0003940801007387 */ /* 0x0003e80000100800 */
[----:B------:R4:W-:Y:S01]  /*c770*/  STL [R1+0x390], R7 ;  /* 0x0003900701007387 */ /* 0x0009e20000100800 */
[----:B-1----:R-:W-:-:S05]  /*c780*/  IMAD.SHL.U32 R8, R124, 0x4, RZ ;  /* 0x000000047c087824 */ /* 0x002fca00078e00ff */
[----:B------:R2:W-:Y:S01]  /*c790*/  STL [R1+0x38c], R8 ;  /* 0x00038c0801007387 */ /* 0x0005e20000100800 */
[C---:B-----5:R-:W-:Y:S01]  /*c7a0*/  SHF.L.U64.HI R6, R125.reuse, 0x2, R6 ;  /* 0x000000027d067819 */ /* 0x060fe20000010206 */
[----:B----4-:R-:W-:-:S04]  /*c7b0*/  IMAD.SHL.U32 R7, R125, 0x4, RZ ;  /* 0x000000047d077824 */ /* 0x010fc800078e00ff */
[----:B------:R1:W-:Y:S01]  /*c7c0*/  STL [R1+0x388], R6 ;  /* 0x0003880601007387 */ /* 0x0003e20000100800 */
[C---:B--2---:R-:W-:Y:S01]  /*c7d0*/  SHF.L.U64.HI R8, R126.reuse, 0x2, R178 ;  /* 0x000000027e087819 */ /* 0x044fe200000102b2 */
[----:B-1----:R-:W-:Y:S02]  /*c7e0*/  IMAD.SHL.U32 R6, R126, 0x4, RZ ;  /* 0x000000047e067824 */ /* 0x002fe400078e00ff */
[----:B------:R1:W-:Y:S04]  /*c7f0*/  STL [R1+0x384], R7 ;  /* 0x0003840701007387 */ /* 0x0003e80000100800 */
[----:B------:R-:W-:Y:S04]  /*c800*/  STL [R1+0x380], R8 ;  /* 0x0003800801007387 */ /* 0x000fe80000100800 */
[----:B------:R3:W-:Y:S01]  /*c810*/  STL [R1+0x37c], R6 ;  /* 0x00037c0601007387 */ /* 0x0007e20000100800 */
[C---:B-1----:R-:W-:Y:S01]  /*c820*/  SHF.L.U64.HI R7, R127.reuse, 0x2, R5 ;  /* 0x000000027f077819 */ /* 0x042fe20000010205 */
[----:B------:R-:W-:-:S04]  /*c830*/  IMAD.SHL.U32 R5, R127, 0x4, RZ ;  /* 0x000000047f057824 */ /* 0x000fc800078e00ff */
[----:B------:R-:W-:Y:S01]  /*c840*/  STL [R1+0x378], R7 ;  /* 0x0003780701007387 */ /* 0x000fe20000100800 */
[----:B---3--:R-:W-:-:S03]  /*c850*/  SHF.L.U64.HI R6, R0, 0x2, R177 ;  /* 0x0000000200067819 */ /* 0x008fc600000102b1 */
[----:B------:R1:W-:Y:S01]  /*c860*/  STL [R1+0x374], R5 ;  /* 0x0003740501007387 */ /* 0x0003e20000100800 */
[----:B------:R-:W-:-:S03]  /*c870*/  IMAD.SHL.U32 R0, R0, 0x4, RZ ;  /* 0x0000000400007824 */ /* 0x000fc600078e00ff */
[----:B------:R2:W-:Y:S01]  /*c880*/  STL [R1+0x370], R6 ;  /* 0x0003700601007387 */ /* 0x0005e20000100800 */
[----:B-1----:R-:W-:-:S03]  /*c890*/  SHF.L.U64.HI R5, R142, 0x2, R145 ;  /* 0x000000028e057819 */ /* 0x002fc60000010291 */
[----:B------:R-:W3:Y:S01]  /*c8a0*/  LDL.LU R145, [R1+0x610] ;  /* 0x0006100001917983 */ /* 0x000ee20000300800 */
[----:B--2---:R-:W-:-:S03]  /*c8b0*/  SHF.L.U64.HI R6, R143, 0x2, R146 ;  /* 0x000000028f067819 */ /* 0x004fc60000010292 */
[----:B------:R1:W-:Y:S04]  /*c8c0*/  STL [R1+0x36c], R0 ;  /* 0x00036c0001007387 */ /* 0x0003e80000100800 */
[----:B------:R2:W-:Y:S04]  /*c8d0*/  STL [R1+0x368], R5 ;  /* 0x0003680501007387 */ /* 0x0005e80000100800 */
[----:B------:R-:W4:Y:S01]  /*c8e0*/  LDL.LU R146, [R1+0x60c] ;  /* 0x00060c0001927983 */ /* 0x000f220000300800 */
[----:B-1----:R-:W-:Y:S01]  /*c8f0*/  IMAD.SHL.U32 R0, R142, 0x4, RZ ;  /* 0x000000048e007824 */ /* 0x002fe200078e00ff */
[----:B--2---:R-:W-:-:S04]  /*c900*/  SHF.L.U64.HI R5, R144, 0x2, R147 ;  /* 0x0000000290057819 */ /* 0x004fc80000010293 */
[----:B------:R1:W-:Y:S04]  /*c910*/  STL [R1+0x364], R0 ;  /* 0x0003640001007387 */ /* 0x0003e80000100800 */
[----:B------:R-:W-:Y:S04]  /*c920*/  STL [R1+0x360], R6 ;  /* 0x0003600601007387 */ /* 0x000fe80000100800 */
[----:B------:R-:W2:Y:S01]  /*c930*/  LDL.LU R147, [R1+0x608] ;  /* 0x0006080001937983 */ /* 0x000ea20000300800 */
[----:B-1----:R-:W-:-:S05]  /*c940*/  IMAD.SHL.U32 R0, R143, 0x4, RZ ;  /* 0x000000048f007824 */ /* 0x002fca00078e00ff */
[----:B------:R1:W-:Y:S04]  /*c950*/  STL [R1+0x35c], R0 ;  /* 0x00035c0001007387 */ /* 0x0003e80000100800 */
[----:B------:R4:W-:Y:S01]  /*c960*/  STL [R1+0x358], R5 ;  /* 0x0003580501007387 */ /* 0x0009e20000100800 */
[----:B-1----:R-:W-:Y:S01]  /*c970*/  IMAD.SHL.U32 R0, R144, 0x4, RZ ;  /* 0x0000000490007824 */ /* 0x002fe200078e00ff */
[----:B---3--:R-:W-:Y:S02]  /*c980*/  SHF.L.U64.HI R6, R145, 0x2, R148 ;  /* 0x0000000291067819 */ /* 0x008fe40000010294 */
[----:B------:R-:W3:Y:S04]  /*c990*/  LDL.LU R148, [R1+0x604] ;  /* 0x0006040001947983 */ /* 0x000ee80000300800 */
[----:B------:R1:W-:Y:S04]  /*c9a0*/  STL [R1+0x354], R0 ;  /* 0x0003540001007387 */ /* 0x0003e80000100800 */
[----:B------:R2:W-:Y:S01]  /*c9b0*/  STL [R1+0x350], R6 ;  /* 0x0003500601007387 */ /* 0x0005e20000100800 */
[----:B----4-:R-:W-:-:S03]  /*c9c0*/  SHF.L.U64.HI R5, R146, 0x2, R149 ;  /* 0x0000000292057819 */ /* 0x010fc60000010295 */
[----:B------:R-:W4:Y:S01]  /*c9d0*/  LDL.LU R149, [R1+0x600] ;  /* 0x0006000001957983 */ /* 0x000f220000300800 */
[----:B-1----:R-:W-:-:S05]  /*c9e0*/  IMAD.SHL.U32 R0, R145, 0x4, RZ ;  /* 0x0000000491007824 */ /* 0x002fca00078e00ff */
[----:B------:R1:W-:Y:S04]  /*c9f0*/  STL [R1+0x34c], R0 ;  /* 0x00034c0001007387 */ /* 0x0003e80000100800 */
[----:B------:R-:W-:Y:S01]  /*ca00*/  STL [R1+0x348], R5 ;  /* 0x0003480501007387 */ /* 0x000fe20000100800 */
[----:B--2---:R-:W-:-:S03]  /*ca10*/  SHF.L.U64.HI R6, R147, 0x2, R150 ;  /* 0x0000000293067819 */ /* 0x004fc60000010296 */
        /* <DEDUP_REMOVED lines=28> */
[----:B------:R5:W-:Y:S01]  /*cbe0*/  STL [R1+0x318], R5 ;  /* 0x0003180501007387 */ /* 0x000be20000100800 */
[----:B--2---:R-:W-:-:S03]  /*cbf0*/  SHF.L.U64.HI R6, R153, 0x2, R156 ;  /* 0x0000000299067819 */ /* 0x004fc6000001029c */
[----:B------:R-:W2:Y:S01]  /*cc00*/  LDL.LU R156, [R1+0x5e4] ;  /* 0x0005e400019c7983 */ /* 0x000ea20000300800 */
[----:B-1----:R-:W-:-:S05]  /*cc10*/  IMAD.SHL.U32 R0, R152, 0x4, RZ ;  /* 0x0000000498007824 */ /* 0x002fca00078e00ff */
[----:B------:R1:W-:Y:S04]  /*cc20*/  STL [R1+0x314], R0 ;  /* 0x0003140001007387 */ /* 0x0003e80000100800 */
[----:B-----5:R-:W5:Y:S01]  /*cc30*/  LDL.LU R5, [R1+0x58c] ;  /* 0x00058c0001057983 */ /* 0x020f620000300800 */
[----:B-1----:R-:W-:-:S03]  /*cc40*/  IMAD.SHL.U32 R0, R153, 0x4, RZ ;  /* 0x0000000499007824 */ /* 0x002fc600078e00ff */
[----:B------:R4:W-:Y:S04]  /*cc50*/  STL [R1+0x310], R6 ;  /* 0x0003100601007387 */ /* 0x0009e80000100800 */
[----:B------:R1:W-:Y:S01]  /*cc60*/  STL [R1+0x30c], R0 ;  /* 0x00030c0001007387 */ /* 0x0003e20000100800 */
[----:B---3--:R-:W-:-:S03]  /*cc70*/  SHF.L.U64.HI R7, R154, 0x2, R157 ;  /* 0x000000029a077819 */ /* 0x008fc6000001029d */
[----:B------:R-:W3:Y:S04]  /*cc80*/  LDL.LU R157, [R1+0x5e0] ;  /* 0x0005e000019d7983 */ /* 0x000ee80000300800 */
        /* <DEDUP_REMOVED lines=10> */
[----:B------:R-:W-:Y:S01]  /*cd30*/  STL [R1+0x2f8], R7 ;  /* 0x0002f80701007387 */ /* 0x000fe20000100800 */
[----:B-1----:R-:W-:Y:S01]  /*cd40*/  IMAD.SHL.U32 R0, R156, 0x4, RZ ;  /* 0x000000049c007824 */ /* 0x002fe200078e00ff */
[----:B---3--:R-:W-:Y:S02]  /*cd50*/  SHF.L.U64.HI R6, R157, 0x2, R160 ;  /* 0x000000029d067819 */ /* 0x008fe400000102a0 */
[----:B------:R-:W3:Y:S04]  /*cd60*/  LDL.LU R160, [R1+0x5d4] ;  /* 0x0005d40001a07983 */ /* 0x000ee80000300800 */
[----:B------:R-:W-:Y:S04]  /*cd70*/  STL [R1+0x2f4], R0 ;  /* 0x0002f40001007387 */ /* 0x000fe80000100800 */
[----:B------:R-:W5:Y:S04]  /*cd80*/  LDL R177, [R1+0x598] ;  /* 0x0005980001b17983 */ /* 0x000f680000100800 */
[----:B------:R4:W-:Y:S02]  /*cd90*/  STL [R1+0x2f0], R6 ;  /* 0x0002f00601007387 */ /* 0x0009e40000100800 */
[----:B----4-:R-:W-:-:S02]  /*cda0*/  SHF.L.U64.HI R6, R158, 0x2, R161 ;  /* 0x000000029e067819 */ /* 0x010fc400000102a1 */
[----:B------:R-:W4:Y:S01]  /*cdb0*/  LDL.LU R161, [R1+0x5d0] ;  /* 0x0005d00001a17983 */ /* 0x000f220000300800 */
[----:B------:R-:W-:-:S05]  /*cdc0*/  IMAD.SHL.U32 R0, R157, 0x4, RZ ;  /* 0x000000049d007824 */ /* 0x000fca00078e00ff */
[----:B------:R1:W-:Y:S04]  /*cdd0*/  STL [R1+0x2ec], R0 ;  /* 0x0002ec0001007387 */ /* 0x0003e80000100800 */
[----:B------:R-:W5:Y:S01]  /*cde0*/  LDL R178, [R1+0x59c] ;  /* 0x00059c0001b27983 */ /* 0x000f620000100800 */
[----:B-1----:R-:W-:-:S03]  /*cdf0*/  IMAD.SHL.U32 R0, R158, 0x4, RZ ;  /* 0x000000049e007824 */ /* 0x002fc600078e00ff */
[----:B------:R2:W-:Y:S04]  /*ce00*/  STL [R1+0x2e8], R6 ;  /* 0x0002e80601007387 */ /* 0x0005e80000100800 */
[----:B------:R1:W-:Y:S01]  /*ce10*/  STL [R1+0x2e4], R0 ;  /* 0x0002e40001007387 */ /* 0x0003e20000100800 */
[----:B--2---:R-:W-:-:S03]  /*ce20*/  SHF.L.U64.HI R6, R159, 0x2, R162 ;  /* 0x000000029f067819 */ /* 0x004fc600000102a2 */
[----:B------:R-:W2:Y:S01]  /*ce30*/  LDL.LU R162, [R1+0x5cc] ;  /* 0x0005cc0001a27983 */ /* 0x000ea20000300800 */
[----:B-1----:R-:W-:-:S03]  /*ce40*/  IMAD.SHL.U32 R0, R159, 0x4, RZ ;  /* 0x000000049f007824 */ /* 0x002fc600078e00ff */
[----:B------:R4:W-:Y:S01]  /*ce50*/  STL [R1+0x2e0], R6 ;  /* 0x0002e00601007387 */ /* 0x0009e20000100800 */
[----:B---3--:R-:W-:-:S03]  /*ce60*/  SHF.L.U64.HI R7, R160, 0x2, R163 ;  /* 0x00000002a0077819 */ /* 0x008fc600000102a3 */
[----:B------:R-:W3:Y:S04]  /*ce70*/  LDL.LU R163, [R1+0x5c8] ;  /* 0x0005c80001a37983 */ /* 0x000ee80000300800 */
[----:B------:R1:W-:Y:S04]  /*ce80*/  STL [R1+0x2dc], R0 ;  /* 0x0002dc0001007387 */ /* 0x0003e80000100800 */
[----:B------:R-:W-:Y:S01]  /*ce90*/  STL [R1+0x2d8], R7 ;  /* 0x0002d80701007387 */ /* 0x000fe20000100800 */
[----:B----4-:R-:W-:-:S03]  /*cea0*/  SHF.L.U64.HI R6, R161, 0x2, R168 ;  /* 0x00000002a1067819 */ /* 0x010fc600000102a8 */
[----:B------:R-:W4:Y:S01]  /*ceb0*/  LDL.LU R168, [R1+0x5c4] ;  /* 0x0005c40001a87983 */ /* 0x000f220000300800 */
[----:B-1----:R-:W-:-:S05]  /*cec0*/  IMAD.SHL.U32 R0, R160, 0x4, RZ ;  /* 0x00000004a0007824 */ /* 0x002fca00078e00ff */
[----:B------:R1:W-:Y:S04]  /*ced0*/  STL [R1+0x2d4], R0 ;  /* 0x0002d40001007387 */ /* 0x0003e80000100800 */
[----:B------:R-:W-:Y:S01]  /*cee0*/  STL [R1+0x2d0], R6 ;  /* 0x0002d00601007387 */ /* 0x000fe20000100800 */
[----:B-1----:R-:W-:Y:S01]  /*cef0*/  IMAD.SHL.U32 R0, R161, 0x4, RZ ;  /* 0x00000004a1007824 */ /* 0x002fe200078e00ff */
[C---:B--2---:R-:W-:Y:S02]  /*cf00*/  SHF.L.U64.HI R7, R162.reuse, 0x2, R169 ;  /* 0x00000002a2077819 */ /* 0x044fe400000102a9 */
[----:B------:R-:W2:Y:S04]  /*cf10*/  LDL.LU R169, [R1+0x5c0] ;  /* 0x0005c00001a97983 */ /* 0x000ea80000300800 */
[----:B------:R1:W-:Y:S04]  /*cf20*/  STL [R1+0x2cc], R0 ;  /* 0x0002cc0001007387 */ /* 0x0003e80000100800 */
[----:B------:R4:W-:Y:S01]  /*cf30*/  STL [R1+0x2c8], R7 ;  /* 0x0002c80701007387 */ /* 0x0009e20000100800 */
[----:B-1----:R-:W-:Y:S01]  /*cf40*/  IMAD.SHL.U32 R0, R162, 0x4, RZ ;  /* 0x00000004a2007824 */ /* 0x002fe200078e00ff */
[----:B---3--:R-:W-:-:S02]  /*cf50*/  SHF.L.U64.HI R6, R163, 0x2, R170 ;  /* 0x00000002a3067819 */ /* 0x008fc400000102aa */
        /* <DEDUP_REMOVED lines=10> */
[----:B------:R-:W5:Y:S04]  /*d000*/  LDL.LU R172, [R1+0x5b4] ;  /* 0x0005b40001ac7983 */ /* 0x000f680000300800 */
[----:B------:R1:W-:Y:S04]  /*d010*/  STL [R1+0x2b4], R0 ;  /* 0x0002b40001007387 */ /* 0x0003e80000100800 */
[----:B------:R-:W-:Y:S01]  /*d020*/  STL [R1+0x2b0], R6 ;  /* 0x0002b00601007387 */ /* 0x000fe20000100800 */
[----:B-1----:R-:W-:Y:S01]  /*d030*/  IMAD.SHL.U32 R0, R169, 0x4, RZ ;  /* 0x00000004a9007824 */ /* 0x002fe200078e00ff */
[----:B---3--:R-:W-:-:S02]  /*d040*/  SHF.L.U64.HI R7, R170, 0x2, R173 ;  /* 0x00000002aa077819 */ /* 0x008fc400000102ad */
[----:B------:R-:W2:Y:S04]  /*d050*/  LDL.LU R173, [R1+0x5b0] ;  /* 0x0005b00001ad7983 */ /* 0x000ea80000300800 */
[----:B------:R4:W-:Y:S04]  /*d060*/  STL [R1+0x2ac], R0 ;  /* 0x0002ac0001007387 */ /* 0x0009e80000100800 */
[----:B------:R1:W-:Y:S01]  /*d070*/  STL [R1+0x2a8], R7 ;  /* 0x0002a80701007387 */ /* 0x0003e20000100800 */
[----:B----4-:R-:W-:-:S03]  /*d080*/  SHF.L.U64.HI R0, R171, 0x2, R174 ;  /* 0x00000002ab007819 */ /* 0x010fc600000102ae */
[----:B------:R-:W3:Y:S01]  /*d090*/  LDL.LU R174, [R1+0x5ac] ;  /* 0x0005ac0001ae7983 */ /* 0x000ee20000300800 */
[----:B------:R-:W-:Y:S02]  /*d0a0*/  IMAD.SHL.U32 R6, R170, 0x4, RZ ;  /* 0x00000004aa067824 */ /* 0x000fe400078e00ff */
[----:B-1----:R-:W-:-:S03]  /*d0b0*/  IMAD.SHL.U32 R7, R171, 0x4, RZ ;  /* 0x00000004ab077824 */ /* 0x002fc600078e00ff */
[----:B------:R5:W-:Y:S04]  /*d0c0*/  STL [R1+0x2a4], R6 ;  /* 0x0002a40601007387 */ /* 0x000be80000100800 */
[----:B------:R1:W-:Y:S04]  /*d0d0*/  STL [R1+0x2a0], R0 ;  /* 0x0002a00001007387 */ /* 0x0003e80000100800 */
[----:B------:R-:W-:Y:S01]  /*d0e0*/  STL [R1+0x29c], R7 ;  /* 0x00029c0701007387 */ /* 0x000fe20000100800 */
[C---:B-----5:R-:W-:Y:S01]  /*d0f0*/  SHF.L.U64.HI R6, R172.reuse, 0x2, R5 ;  /* 0x00000002ac067819 */ /* 0x060fe20000010205 */
[----:B-1----:R-:W-:-:S04]  /*d100*/  IMAD.SHL.U32 R0, R172, 0x4, RZ ;  /* 0x00000004ac007824 */ /* 0x002fc800078e00ff */
[----:B------:R3:W-:Y:S01]  /*d110*/  STL [R1+0x298], R6 ;  /* 0x0002980601007387 */ /* 0x0007e20000100800 */
[----:B--2---:R-:W-:-:S03]  /*d120*/  SHF.L.U64.HI R5, R173, 0x2, R175 ;  /* 0x00000002ad057819 */ /* 0x004fc600000102af */
[----:B------:R-:W2:Y:S04]  /*d130*/  LDL.LU R175, [R1+0x5a8] ;  /* 0x0005a80001af7983 */ /* 0x000ea80000300800 */
[----:B------:R1:W-:Y:S04]  /*d140*/  STL [R1+0x294], R0 ;  /* 0x0002940001007387 */ /* 0x0003e80000100800 */
[----:B------:R4:W-:Y:S01]  /*d150*/  STL [R1+0x290], R5 ;  /* 0x0002900501007387 */ /* 0x0009e20000100800 */
[----:B---3--:R-:W-:-:S03]  /*d160*/  SHF.L.U64.HI R6, R174, 0x2, R176 ;  /* 0x00000002ae067819 */ /* 0x008fc600000102b0 */
[----:B------:R-:W3:Y:S01]  /*d170*/  LDL.LU R176, [R1+0x5a4] ;  /* 0x0005a40001b07983 */ /* 0x000ee20000300800 */
[----:B-1----:R-:W-:-:S05]  /*d180*/  IMAD.SHL.U32 R0, R173, 0x4, RZ ;  /* 0x00000004ad007824 */ /* 0x002fca00078e00ff */
[----:B------:R1:W-:Y:S01]  /*d190*/  STL [R1+0x28c], R0 ;  /* 0x00028c0001007387 */ /* 0x0003e20000100800 */
[----:B----4-:R-:W-:-:S03]  /*d1a0*/  IMAD.MOV.U32 R5, RZ, RZ, c[0x0][0x18c] ;  /* 0x00006300ff057624 */ /* 0x010fc600078e00ff */
[----:B------:R-:W-:Y:S01]  /*d1b0*/  STL [R1+0x288], R6 ;  /* 0x0002880601007387 */ /* 0x000fe20000100800 */
[----:B-1----:R-:W-:-:S05]  /*d1c0*/  IMAD.SHL.U32 R0, R174, 0x4, RZ ;  /* 0x00000004ae007824 */ /* 0x002fca00078e00ff */
[----:B------:R2:W-:Y:S01]  /*d1d0*/  STL [R1+0x284], R0 ;  /* 0x0002840001007387 */ /* 0x0005e20000100800 */
[----:B------:R-:W-:-:S05]  /*d1e0*/  IMAD.SHL.U32 R5, R5, 0x20, RZ ;  /* 0x0000002005057824 */ /* 0x000fca00078e00ff */
[----:B------:R-:W-:Y:S01]  /*d1f0*/  SHF.R.S32.HI R179, RZ, 0x1f, R5 ;  /* 0x0000001fffb37819 */ /* 0x000fe20000011405 */
[----:B------:R-:W-:Y:S01]  /*d200*/  IMAD.MOV.U32 R5, RZ, RZ, c[0x0][0x188] ;  /* 0x00006200ff057624 */ /* 0x000fe200078e00ff */
[----:B--2---:R-:W-:Y:S01]  /*d210*/  SHF.L.U64.HI R0, R175, 0x2, R177 ;  /* 0x00000002af007819 */ /* 0x004fe200000102b1 */
[----:B------:R-:W-:-:S04]  /*d220*/  IMAD.MOV.U32 R177, RZ, RZ, c[0x0][0x18c] ;  /* 0x00006300ffb17624 */ /* 0x000fc800078e00ff */
[----:B------:R1:W-:Y:S01]  /*d230*/  STL [R1+0x280], R0 ;  /* 0x0002800001007387 */ /* 0x0003e20000100800 */
[----:B------:R-:W-:Y:S02]  /*d240*/  IMAD.SHL.U32 R177, R177, 0x20, RZ ;  /* 0x00000020b1b17824 */ /* 0x000fe400078e00ff */
[----:B-1----:R-:W-:Y:S01]  /*d250*/  IMAD.SHL.U32 R0, R175, 0x4, RZ ;  /* 0x00000004af007824 */ /* 0x002fe200078e00ff */
[----:B---3--:R-:W-:Y:S01]  /*d260*/  SHF.L.U64.HI R6, R176, 0x2, R178 ;  /* 0x00000002b0067819 */ /* 0x008fe200000102b2 */
[----:B------:R-:W-:-:S03]  /*d270*/  IMAD.MOV.U32 R178, RZ, RZ, 0x1f ;  /* 0x0000001fffb27424 */ /* 0x000fc600078e00ff */
[----:B------:R1:W-:Y:S02]  /*d280*/  STL [R1+0x27c], R0 ;  /* 0x00027c0001007387 */ /* 0x0003e40000100800 */
[----:B------:R-:W-:Y:S02]  /*d290*/  IADD3 R178, R178, c[0x0][0x180], RZ ;  /* 0x00006000b2b27a10 */ /* 0x000fe40007ffe0ff */
[----:B------:R2:W-:Y:S01]  /*d2a0*/  STL [R1+0x278], R6 ;  /* 0x0002780601007387 */ /* 0x0005e20000100800 */
[----:B------:R-:W-:Y:S01]  /*d2b0*/  IMAD.SHL.U32 R7, R176, 0x4, RZ ;  /* 0x00000004b0077824 */ /* 0x000fe200078e00ff */
[C-C-:B-1----:R-:W-:Y:S02]  /*d2c0*/  SHF.L.U64.HI R0, R177.reuse, 0x2, R179.reuse ;  /* 0x00000002b1007819 */ /* 0x142fe400000102b3 */
[----:B------:R-:W-:Y:S01]  /*d2d0*/  LEA.HI.X R0, R177, c[0x0][0x16c], R179, 0x4, P0 ;  /* 0x00005b00b1007a11 */ /* 0x000fe200000f24b3 */
[C---:B--2---:R-:W-:Y:S01]  /*d2e0*/  IMAD.SHL.U32 R6, R5.reuse, 0x20, RZ ;  /* 0x0000002005067824 */ /* 0x044fe200078e00ff */
[----:B------:R-:W-:Y:S01]  /*d2f0*/  SHF.R.S32.HI R177, RZ, 0x1f, R178 ;  /* 0x0000001fffb17819 */ /* 0x000fe200000114b2 */
[----:B------:R-:W-:-:S03]  /*d300*/  IMAD.SHL.U32 R5, R5, 0x20, RZ ;  /* 0x0000002005057824 */ /* 0x000fc600078e00ff */
[----:B------:R-:W-:Y:S02]  /*d310*/  SHF.R.S32.HI R6, RZ, 0x1f, R6 ;  /* 0x0000001fff067819 */ /* 0x000fe40000011406 */
[----:B------:R-:W-:Y:S01]  /*d320*/  LEA.HI R177, R177, R178, RZ, 0x5 ;  /* 0x000000b2b1b17211 */ /* 0x000fe200078f28ff */
[----:B------:R1:W-:Y:S04]  /*d330*/  STL [R1+0x274], R7 ;  /* 0x0002740701007387 */ /* 0x0003e80000100800 */
[----:B------:R-:W2:Y:S01]  /*d340*/  LDL R178, [R1+0x268] ;  /* 0x0002680001b27983 */ /* 0x000ea20000100800 */
[C-C-:B-1----:R-:W-:Y:S02]  /*d350*/  SHF.L.U64.HI R7, R5.reuse, 0x2, R6.reuse ;  /* 0x0000000205077819 */ /* 0x142fe40000010206 */
[----:B------:R-:W-:-:S02]  /*d360*/  LEA.HI.X R5, R5, c[0x0][0x164], R6, 0x4, P1 ;  /* 0x0000590005057a11 */ /* 0x000fc400008f2406 */
[----:B------:R-:W-:Y:S02]  /*d370*/  SHF.R.S32.HI R6, RZ, 0x5, R177 ;  /* 0x00000005ff067819 */ /* 0x000fe400000114b1 */
[----:B------:R-:W3:Y:S04]  /*d380*/  LDL R177, [R1+0x26c] ;  /* 0x00026c0001b17983 */ /* 0x000ee80000100800 */
[----:B------:R1:W-:Y:S04]  /*d390*/  STL [R1+0x40], RZ ;  /* 0x000040ff01007387 */ /* 0x0003e80000100800 */
[----:B------:R1:W-:Y:S04]  /*d3a0*/  STL [R1+0x44], RZ ;  /* 0x000044ff01007387 */ /* 0x0003e80000100800 */
[----:B------:R1:W-:Y:S04]  /*d3b0*/  STL [R1+0x48], RZ ;  /* 0x000048ff01007387 */ /* 0x0003e80000100800 */
[----:B------:R1:W-:Y:S04]  /*d3c0*/  STL [R1+0x4c], RZ ;  /* 0x00004cff01007387 */ /* 0x0003e80000100800 */
[----:B------:R1:W-:Y:S04]  /*d3d0*/  STL [R1+0x10], RZ ;  /* 0x000010ff01007387 */ /* 0x0003e80000100800 */
[----:B------:R1:W-:Y:S04]  /*d3e0*/  STL [R1+0x14], RZ ;  /* 0x000014ff01007387 */ /* 0x0003e80000100800 */
[----:B------:R1:W-:Y:S04]  /*d3f0*/  STL [R1+0x18], RZ ;  /* 0x000018ff01007387 */ /* 0x0003e80000100800 */
[----:B------:R1:W-:Y:S04]  /*d400*/  STL [R1+0x1c], RZ ;  /* 0x00001cff01007387 */ /* 0x0003e80000100800 */
[----:B------:R1:W-:Y:S04]  /*d410*/  STL [R1], RZ ;  /* 0x000000ff01007387 */ /* 0x0003e80000100800 */
[----:B------:R1:W-:Y:S04]  /*d420*/  STL [R1+0x4], RZ ;  /* 0x000004ff01007387 */ /* 0x0003e80000100800 */
[----:B------:R1:W-:Y:S04]  /*d430*/  STL [R1+0x8], RZ ;  /* 0x000008ff01007387 */ /* 0x0003e80000100800 */
[----:B------:R1:W-:Y:S01]  /*d440*/  STL [R1+0xc], RZ ;  /* 0x00000cff01007387 */ /* 0x0003e20000100800 */
[----:B------:R-:W-:Y:S01]  /*d450*/  CS2R R142, SRZ ;  /* 0x00000000008e7805 */ /* 0x000fe2000001ff00 */
[----:B------:R-:W-:Y:S01]  /*d460*/  CS2R R228, SRZ ;  /* 0x0000000000e47805 */ /* 0x000fe2000001ff00 */
[----:B------:R-:W-:Y:S01]  /*d470*/  CS2R R230, SRZ ;  /* 0x0000000000e67805 */ /* 0x000fe2000001ff00 */
[----:B------:R-:W-:Y:S01]  /*d480*/  CS2R R20, SRZ ;  /* 0x0000000000147805 */ /* 0x000fe2000001ff00 */
[----:B------:R-:W-:Y:S01]  /*d490*/  CS2R R22, SRZ ;  /* 0x0000000000167805 */ /* 0x000fe2000001ff00 */
[----:B------:R-:W-:Y:S01]  /*d4a0*/  CS2R R12, SRZ ;  /* 0x00000000000c7805 */ /* 0x000fe2000001ff00 */
[----:B------:R-:W-:Y:S01]  /*d4b0*/  CS2R R14, SRZ ;  /* 0x00000000000e7805 */ /* 0x000fe2000001ff00 */
[----:B--2---:R-:W-:-:S02]  /*d4c0*/  LOP3.LUT R7, R178, 0x20, RZ, 0x3c, !PT ;  /* 0x00000020b2077812 */ /* 0x004fc400078e3cff */
[----:B------:R-:W-:Y:S02]  /*d4d0*/  IADD3 R7, R6, -0x4, RZ ;  /* 0xfffffffc06077810 */ /* 0x000fe40007ffe0ff */
[----:B---3--:R-:W-:-:S05]  /*d4e0*/  LOP3.LUT R6, R177, 0x40, RZ, 0x3c, !PT ;  /* 0x00000040b1067812 */ /* 0x008fca00078e3cff */
[----:B------:R1:W-:Y:S01]  /*d4f0*/  STL [R1+0x58c], R6 ;  /* 0x00058c0601007387 */ /* 0x0003e20000100800 */
[C---:B------:R-:W-:Y:S02]  /*d500*/  LOP3.LUT R9, R178.reuse, 0x40, RZ, 0x3c, !PT ;  /* 0x00000040b2097812 */ /* 0x040fe400078e3cff */
[----:B------:R-:W-:Y:S02]  /*d510*/  LOP3.LUT R8, R178, 0x60, RZ, 0x3c, !PT ;  /* 0x00000060b2087812 */ /* 0x000fe400078e3cff */
.L_x_1:
[----:B-1----:R-:W2:Y:S01]  /*d520*/  LDL.LU R6, [R1+0x25c] ;  /* 0x00025c0001067983 */ /* 0x002ea20000300800 */
[----:B------:R-:W-:-:S04]  /*d530*/  DEPBAR.LE SB0, 0x6 ;  /* 0x000081800000791a */ /* 0x000fc80000000000 */
[----:B------:R-:W3:Y:S04]  /*d540*/  LDL R16, [R1+0x26c] ;  /* 0x00026c0001107983 */ /* 0x000ee80000100800 */
[----:B------:R-:W1:Y:S04]  /*d550*/  S2R R7, SR_TID.X ;  /* 0x0000000000077919 */ /* 0x000e680000002100 */
[----:B------:R-:W-:Y:S04]  /*d560*/  STL.64 [R1+0x668], R22 ;  /* 0x0006681601007387 */ /* 0x000fe80000100a00 */
[----:B------:R-:W-:Y:S04]  /*d570*/  STL.64 [R1+0x660], R20 ;  /* 0x0006601401007387 */ /* 0x000fe80000100a00 */
[----:B------:R-:W-:Y:S04]  /*d580*/  STL.64 [R1+0x658], R14 ;  /* 0x0006580e01007387 */ /* 0x000fe80000100a00 */
[----:B------:R-:W-:Y:S04]  /*d590*/  STL.64 [R1+0x650], R12 ;  /* 0x0006500c01007387 */ /* 0x000fe80000100a00 */
[----:B------:R-:W-:Y:S04]  /*d5a0*/  STL [R1+0x5b4], R3 ;  /* 0x0005b40301007387 */ /* 0x000fe80000100800 */
[----:B------:R-:W-:Y:S01]  /*d5b0*/  STL [R1+0x5b0], R2 ;  /* 0x0005b00201007387 */ /* 0x000fe20000100800 */
[----:B-1----:R-:W-:-:S02]  /*d5c0*/  LOP3.LUT R9, R7, 0x1c, RZ, 0xc0, !PT ;  /* 0x0000001c07097812 */ /* 0x002fc400078ec0ff */
[C---:B------:R-:W-:Y:S01]  /*d5d0*/  LOP3.LUT R8, R7.reuse, 0x3, RZ, 0xc0, !PT ;  /* 0x0000000307087812 */ /* 0x040fe200078ec0ff */
[----:B------:R-:W-:Y:S01]  /*d5e0*/  STL [R1+0x5ac], R5 ;  /* 0x0005ac0501007387 */ /* 0x000fe20000100800 */
[C---:B------:R-:W-:Y:S02]  /*d5f0*/  LOP3.LUT R11, R7.reuse, 0x1c, RZ, 0xc0, !PT ;  /* 0x0000001c070b7812 */ /* 0x040fe400078ec0ff */
[C---:B------:R-:W-:Y:S01]  /*d600*/  LOP3.LUT R10, R7.reuse, 0x3, RZ, 0xc0, !PT ;  /* 0x00000003070a7812 */ /* 0x040fe200078ec0ff */
[----:B------:R-:W-:Y:S01]  /*d610*/  STL [R1+0x5a8], R4 ;  /* 0x0005a80401007387 */ /* 0x000fe20000100800 */
[----:B------:R-:W-:Y:S01]  /*d620*/  IMAD R8, R8, 0x220, R9 ;  /* 0x0000022008087824 */ /* 0x000fe200078e0209 */
[----:B------:R-:W-:Y:S02]  /*d630*/  LOP3.LUT R17, R7, 0x1c, RZ, 0xc0, !PT ;  /* 0x0000001c07117812 */ /* 0x000fe400078ec0ff */
[----:B------:R1:W-:Y:S01]  /*d640*/  STL [R1+0x5a4], R0 ;  /* 0x0005a40001007387 */ /* 0x0003e20000100800 */
[----:B------:R-:W-:-:S05]  /*d650*/  IMAD R10, R10, 0x220, R11 ;  /* 0x000002200a0a7824 */ /* 0x000fca00078e020b */
[----:B------:R-:W-:Y:S01]  /*d660*/  LOP3.LUT R10, R10, 0x40, RZ, 0x3c, !PT ;  /* 0x000000400a0a7812 */ /* 0x000fe200078e3cff */
[----:B------:R-:W-:Y:S01]  /*d670*/  BAR.SYNC.DEFER_BLOCKING 0x0 ;  /* 0x0000000000007b1d */ /* 0x000fe20000010000 */
[----:B--2---:R-:W-:-:S04]  /*d680*/  IADD3 R6, R6, 0x1, RZ ;  /* 0x0000000106067810 */ /* 0x004fc80007ffe0ff */
[----:B------:R-:W-:-:S04]  /*d690*/  ISETP.GT.AND P0, PT, R6, 0x3, PT ;  /* 0x000000030600780c */ /* 0x000fc80003f04270 */
[----:B-1----:R-:W-:-:S05]  /*d6a0*/  SEL R0, R6, RZ, !P0 ;  /* 0x000000ff06007207 */ /* 0x002fca0004000000 */
[C---:B------:R-:W-:Y:S01]  /*d6b0*/  IMAD R4, R0.reuse, 0x4000, R8 ;  /* 0x0000400000047824 */ /* 0x040fe200078e0208 */
[C---:B------:R-:W-:Y:S01]  /*d6c0*/  LOP3.LUT R8, R7.reuse, 0x3, RZ, 0xc0, !PT ;  /* 0x0000000307087812 */ /* 0x040fe200078ec0ff */
[----:B------:R1:W-:Y:S01]  /*d6d0*/  STL [R1+0x25c], R0 ;  /* 0x00025c0001007387 */ /* 0x0003e20000100800 */
[----:B------:R-:W-:Y:S01]  /*d6e0*/  LOP3.LUT R7, R7, 0x3, RZ, 0xc0, !PT ;  /* 0x0000000307077812 */ /* 0x000fe200078ec0ff */
[----:B---3--:R-:W-:Y:S02]  /*d6f0*/  IMAD R6, R0, 0x8000, R16 ;  /* 0x0000800000067824 */ /* 0x008fe400078e0210 */
[----:B------:R-:W-:Y:S01]  /*d700*/  IMAD R8, R8, 0x220, R9 ;  /* 0x0000022008087824 */ /* 0x000fe200078e0209 */
[----:B------:R-:W-:Y:S01]  /*d710*/  LDS R116, [R4+0x20080] ;  /* 0x0200800004747984 */ /* 0x000fe20000000800 */
[----:B------:R-:W-:Y:S02]  /*d720*/  IMAD R7, R7, 0x220, R17 ;  /* 0x0000022007077824 */ /* 0x000fe400078e0211 */
[----:B------:R-:W-:Y:S01]  /*d730*/  IMAD R252, R0, 0x4000, R10 ;  /* 0x0000400000fc7824 */ /* 0x000fe200078e020a */
[----:B------:R-:W-:Y:S01]  /*d740*/  LOP3.LUT R8, R8, 0x60, RZ, 0x3c, !PT ;  /* 0x0000006008087812 */ /* 0x000fe200078e3cff */
[----:B------:R-:W-:Y:S01]  /*d750*/  LDSM.16.M88.4 R148, [R6+0x1000] ;  /* 0x001000000694783b */ /* 0x000fe20000000200 */
[----:B------:R-:W-:-:S03]  /*d760*/  LOP3.LUT R7, R7, 0x20, RZ, 0x3c, !PT ;  /* 0x0000002007077812 */ /* 0x000fc600078e3cff */
[----:B------:R-:W-:Y:S02]  /*d770*/  LDSM.16.M88.4 R152, [R6+0x2000] ;  /* 0x002000000698783b */ /* 0x000fe40000000200 */
[C---:B------:R-:W-:Y:S02]  /*d780*/  IMAD R7, R0.reuse, 0x4000, R7 ;  /* 0x0000400000077824 */ /* 0x040fe400078e0207 */
[----:B-1----:R-:W-:Y:S01]  /*d790*/  IMAD R0, R0, 0x4000, R8 ;  /* 0x0000400000007824 */ /* 0x002fe200078e0208 */
[----:B------:R-:W-:Y:S04]  /*d7a0*/  LDSM.16.M88.4 R156, [R6+0x3000] ;  /* 0x00300000069c783b */ /* 0x000fe80000000200 */
[----:B------:R-:W-:Y:S04]  /*d7b0*/  STL [R1+0x250], R0 ;  /* 0x0002500001007387 */ /* 0x000fe80000100800 */
[----:B------:R-:W2:Y:S04]  /*d7c0*/  LDL.LU.64 R24, [R1+0x150] ;  /* 0x0001500001187983 */ /* 0x000ea80000300a00 */
[----:B------:R-:W2:Y:S04]  /*d7d0*/  LDL.LU.64 R26, [R1+0x158] ;  /* 0x00015800011a7983 */ /* 0x000ea80000300a00 */
[----:B------:R-:W3:Y:S04]  /*d7e0*/  LDL.LU.64 R28, [R1+0x140] ;  /* 0x00014000011c7983 */ /* 0x000ee80000300a00 */
[----:B------:R-:W3:Y:S04]  /*d7f0*/  LDL.LU.64 R30, [R1+0x148] ;  /* 0x00014800011e7983 */ /* 0x000ee80000300a00 */
[----:B------:R-:W4:Y:S04]  /*d800*/  LDL.LU.64 R32, [R1+0x130] ;  /* 0x0001300001207983 */ /* 0x000f280000300a00 */
        /* <DEDUP_REMOVED lines=9> */
[----:B------:R-:W-:Y:S04]  /*d8a0*/  LDSM.16.M88.4 R8, [R6] ;  /* 0x000000000608783b */ /* 0x000fe80000000200 */
[----:B------:R-:W-:Y:S04]  /*d8b0*/  LDSM.16.M88.4 R160, [R6+0x4000] ;  /* 0x0040000006a0783b */ /* 0x000fe80000000200 */
[----:B------:R-:W-:Y:S04]  /*d8c0*/  LDSM.16.M88.4 R168, [R6+0x5000] ;  /* 0x0050000006a8783b */ /* 0x000fe80000000200 */
[----:B------:R-:W-:Y:S04]  /*d8d0*/  LDSM.16.M88.4 R172, [R6+0x6000] ;  /* 0x0060000006ac783b */ /* 0x000fe80000000200 */
[----:B------:R1:W-:Y:S04]  /*d8e0*/  LDSM.16.M88.4 R176, [R6+0x7000] ;  /* 0x0070000006b0783b */ /* 0x0003e80000000200 */
[----:B------:R-:W-:Y:S04]  /*d8f0*/  LDS R236, [R252+0x20000] ;  /* 0x02000000fcec7984 */ /* 0x000fe80000000800 */
[----:B-1----:R-:W4:Y:S04]  /*d900*/  LDL R6, [R1+0x250] ;  /* 0x0002500001067983 */ /* 0x002f280000100800 */
[----:B------:R-:W-:Y:S04]  /*d910*/  LDS R238, [R252+0x20800] ;  /* 0x02080000fcee7984 */ /* 0x000fe80000000800 */
[----:B------:R-:W-:Y:S04]  /*d920*/  LDS R237, [R0+0x20000] ;  /* 0x0200000000ed7984 */ /* 0x000fe80000000800 */
[----:B------:R-:W1:Y:S04]  /*d930*/  LDS R239, [R0+0x20800] ;  /* 0x0208000000ef7984 */ /* 0x000e680000000800 */
[----:B------:R-:W-:Y:S04]  /*d940*/  LDS R118, [R4+0x20880] ;  /* 0x0208800004767984 */ /* 0x000fe80000000800 */
[----:B------:R-:W-:Y:S04]  /*d950*/  LDS R117, [R7+0x20080] ;  /* 0x0200800007757984 */ /* 0x000fe80000000800 */
[----:B------:R-:W-:Y:S04]  /*d960*/  LDS R119, [R7+0x20880] ;  /* 0x0208800007777984 */ /* 0x000fe80000000800 */
[----:B------:R-:W-:Y:S04]  /*d970*/  LDS R144, [R252+0x20080] ;  /* 0x02008000fc907984 */ /* 0x000fe80000000800 */
[----:B------:R-:W-:Y:S04]  /*d980*/  LDS R146, [R252+0x20880] ;  /* 0x02088000fc927984 */ /* 0x000fe80000000800 */
[----:B------:R-:W-:Y:S04]  /*d990*/  LDS R16, [R4+0x20000] ;  /* 0x0200000004107984 */ /* 0x000fe80000000800 */
[----:B------:R-:W-:Y:S04]  /*d9a0*/  LDS R18, [R4+0x20800] ;  /* 0x0208000004127984 */ /* 0x000fe80000000800 */
[----:B------:R-:W-:Y:S04]  /*d9b0*/  LDS R17, [R7+0x20000] ;  /* 0x0200000007117984 */ /* 0x000fe80000000800 */
[----:B------:R-:W1:Y:S02]  /*d9c0*/  LDS R19, [R7+0x20800] ;  /* 0x0208000007137984 */ /* 0x000e640000000800 */
[C---:B-1----:R-:W-:Y:S02]  /*d9d0*/  HMMA.1688.F32.TF32 R40, R236.reuse, R8, R40 ;  /* 0x00000008ec28723c */ /* 0x042fe40000081028 */
[----:B------:R-:W-:Y:S04]  /*d9e0*/  LDS R120, [R4+0x21000] ;  /* 0x0210000004787984 */ /* 0x000fe80000000800 */
[----:B------:R-:W-:Y:S02]  /*d9f0*/  LDS R122, [R4+0x21800] ;  /* 0x02180000047a7984 */ /* 0x000fe40000000800 */
[C---:B------:R-:W-:Y:S02]  /*da00*/  HMMA.1688.F32.TF32 R64, R236.reuse, R148, R64 ;  /* 0x00000094ec40723c */ /* 0x040fe40000081040 */
[----:B------:R-:W-:Y:S04]  /*da10*/  LDS R121, [R7+0x21000] ;  /* 0x0210000007797984 */ /* 0x000fe80000000800 */
[----:B------:R-:W-:Y:S02]  /*da20*/  LDS R123, [R7+0x21800] ;  /* 0x02180000077b7984 */ /* 0x000fe40000000800 */
[C---:B------:R-:W-:Y:S02]  /*da30*/  HMMA.1688.F32.TF32 R44, R236.reuse, R152, R44 ;  /* 0x00000098ec2c723c */ /* 0x040fe4000008102c */
[----:B------:R-:W-:Y:S04]  /*da40*/  LDS R224, [R4+0x20180] ;  /* 0x0201800004e07984 */ /* 0x000fe80000000800 */
[----:B------:R-:W-:Y:S04]  /*da50*/  LDS R226, [R4+0x20980] ;  /* 0x0209800004e27984 */ /* 0x000fe80000000800 */
[----:B------:R-:W-:Y:S04]  /*da60*/  STL.64 [R1+0x60], R40 ;  /* 0x0000602801007387 */ /* 0x000fe80000100a00 */
[----:B------:R1:W-:Y:S04]  /*da70*/  STL.64 [R1+0x68], R42 ;  /* 0x0000682a01007387 */ /* 0x0003e80000100a00 */
[----:B------:R-:W-:Y:S04]  /*da80*/  LDS R225, [R7+0x20180] ;  /* 0x0201800007e17984 */ /* 0x000fe80000000800 */
[----:B------:R-:W-:Y:S01]  /*da90*/  LDS R227, [R7+0x20980] ;  /* 0x0209800007e37984 */ /* 0x000fe20000000800 */
[C---:B-1----:R-:W-:Y:S03]  /*daa0*/  HMMA.1688.F32.TF32 R40, R236.reuse, R156, R60 ;  /* 0x0000009cec28723c */ /* 0x042fe6000008103c */
[----:B------:R-:W-:Y:S04]  /*dab0*/  STL.64 [R1+0x50], R64 ;  /* 0x0000504001007387 */ /* 0x000fe80000100a00 */
[----:B------:R-:W-:Y:S04]  /*dac0*/  STL.64 [R1+0x58], R66 ;  /* 0x0000584201007387 */ /* 0x000fe80000100a00 */
[----:B------:R-:W-:Y:S04]  /*dad0*/  STL.64 [R1+0x30], R44 ;  /* 0x0000302c01007387 */ /* 0x000fe80000100a00 */
[----:B------:R-:W-:Y:S01]  /*dae0*/  STL.64 [R1+0x38], R46 ;  /* 0x0000382e01007387 */ /* 0x000fe20000100a00 */
[C---:B------:R-:W-:Y:S03]  /*daf0*/  HMMA.1688.F32.TF32 R248, R236.reuse, R160, R48 ;  /* 0x000000a0ecf8723c */ /* 0x040fe60000081030 */
[----:B------:R-:W-:Y:S04]  /*db00*/  LDS R124, [R4+0x21080] ;  /* 0x02108000047c7984 */ /* 0x000fe80000000800 */
[----:B------:R-:W-:Y:S04]  /*db10*/  LDS R126, [R4+0x21880] ;  /* 0x02188000047e7984 */ /* 0x000fe80000000800 */
[----:B------:R1:W-:Y:S04]  /*db20*/  STL.64 [R1+0x20], R40 ;  /* 0x0000202801007387 */ /* 0x0003e80000100a00 */
[----:B------:R1:W-:Y:S01]  /*db30*/  STL.64 [R1+0x28], R42 ;  /* 0x0000282a01007387 */ /* 0x0003e20000100a00 */
[C---:B------:R-:W-:Y:S03]  /*db40*/  HMMA.1688.F32.TF32 R244, R236.reuse, R168, R52 ;  /* 0x000000a8ecf4723c */ /* 0x040fe60000081034 */
[----:B------:R-:W-:Y:S04]  /*db50*/  LDS R125, [R7+0x21080] ;  /* 0x02108000077d7984 */ /* 0x000fe80000000800 */
[----:B-1----:R-:W5:Y:S04]  /*db60*/  LDL.LU.64 R40, [R1+0x240] ;  /* 0x0002400001287983 */ /* 0x002f680000300a00 */
[----:B------:R-:W5:Y:S04]  /*db70*/  LDL.LU.64 R42, [R1+0x248] ;  /* 0x00024800012a7983 */ /* 0x000f680000300a00 */
[----:B------:R-:W5:Y:S04]  /*db80*/  LDL.LU.64 R44, [R1+0x230] ;  /* 0x00023000012c7983 */ /* 0x000f680000300a00 */
[----:B------:R-:W5:Y:S01]  /*db90*/  LDL.LU.64 R46, [R1+0x238] ;  /* 0x00023800012e7983 */ /* 0x000f620000300a00 */
[C---:B------:R-:W-:Y:S03]  /*dba0*/  HMMA.1688.F32.TF32 R240, R236.reuse, R172, R56 ;  /* 0x000000acecf0723c */ /* 0x040fe60000081038 */
[----:B------:R-:W5:Y:S04]  /*dbb0*/  LDL.LU.64 R48, [R1+0x220] ;  /* 0x0002200001307983 */ /* 0x000f680000300a00 */
[----:B------:R-:W5:Y:S04]  /*dbc0*/  LDL.LU.64 R50, [R1+0x228] ;  /* 0x0002280001327983 */ /* 0x000f680000300a00 */
[----:B------:R-:W5:Y:S04]  /*dbd0*/  LDL.LU.64 R52, [R1+0x210] ;  /* 0x0002100001347983 */ /* 0x000f680000300a00 */
[----:B------:R-:W5:Y:S04]  /*dbe0*/  LDL.LU.64 R54, [R1+0x218] ;  /* 0x0002180001367983 */ /* 0x000f680000300a00 */
[----:B------:R-:W5:Y:S04]  /*dbf0*/  LDL.LU.64 R56, [R1+0x200] ;  /* 0x0002000001387983 */ /* 0x000f680000300a00 */
[----:B------:R-:W5:Y:S04]  /*dc00*/  LDL.LU.64 R58, [R1+0x208] ;  /* 0x00020800013a7983 */ /* 0x000f680000300a00 */
[----:B------:R-:W5:Y:S04]  /*dc10*/  LDL.LU.64 R60, [R1+0x1f0] ;  /* 0x0001f000013c7983 */ /* 0x000f680000300a00 */
[----:B------:R-:W5:Y:S01]  /*dc20*/  LDL.LU.64 R62, [R1+0x1f8] ;  /* 0x0001f800013e7983 */ /* 0x000f620000300a00 */
[----:B------:R-:W-:Y:S03]  /*dc30*/  HMMA.1688.F32.TF32 R236, R236, R176, R184 ;  /* 0x000000b0ecec723c */ /* 0x000fe600000810b8 */
[----:B------:R-:W5:Y:S04]  /*dc40*/  LDL.LU.64 R64, [R1+0x1e0] ;  /* 0x0001e00001407983 */ /* 0x000f680000300a00 */
[----:B------:R-:W5:Y:S01]  /*dc50*/  LDL.LU.64 R66, [R1+0x1e8] ;  /* 0x0001e80001427983 */ /* 0x000f620000300a00 */
[C---:B------:R-:W-:Y:S03]  /*dc60*/  HMMA.1688.F32.TF32 R180, R16.reuse, R8, R180 ;  /* 0x0000000810b4723c */ /* 0x040fe600000810b4 */
[----:B------:R-:W-:Y:S05]  /*dc70*/  LDS R127, [R7+0x21880] ;  /* 0x02188000077f7984 */ /* 0x000fea0000000800 */
[C---:B------:R-:W-:Y:S08]  /*dc80*/  HMMA.1688.F32.TF32 R208, R16.reuse, R148, R208 ;  /* 0x0000009410d0723c */ /* 0x040ff000000810d0 */
[C---:B------:R-:W-:Y:S08]  /*dc90*/  HMMA.1688.F32.TF32 R204, R16.reuse, R152, R204 ;  /* 0x0000009810cc723c */ /* 0x040ff000000810cc */
[C---:B------:R-:W-:Y:S08]  /*dca0*/  HMMA.1688.F32.TF32 R200, R16.reuse, R156, R200 ;  /* 0x0000009c10c8723c */ /* 0x040ff000000810c8 */
[----:B------:R-:W-:Y:S08]  /*dcb0*/  HMMA.1688.F32.TF32 R196, R16, R160, R196 ;  /* 0x000000a010c4723c */ /* 0x000ff000000810c4 */
[C---:B--2---:R-:W-:Y:S08]  /*dcc0*/  HMMA.1688.F32.TF32 R24, R116.reuse, R8, R24 ;  /* 0x000000087418723c */ /* 0x044ff00000081018 */
[C---:B---3--:R-:W-:Y:S08]  /*dcd0*/  HMMA.1688.F32.TF32 R28, R116.reuse, R148, R28 ;  /* 0x00000094741c723c */ /* 0x048ff0000008101c */
[C---:B----4-:R-:W-:Y:S08]  /*dce0*/  HMMA.1688.F32.TF32 R32, R116.reuse, R152, R32 ;  /* 0x000000987420723c */ /* 0x050ff00000081020 */
[C---:B------:R-:W-:Y:S08]  /*dcf0*/  HMMA.1688.F32.TF32 R36, R116.reuse, R156, R36 ;  /* 0x0000009c7424723c */ /* 0x040ff00000081024 */
[C---:B------:R-:W-:Y:S08]  /*dd00*/  HMMA.1688.F32.TF32 R104, R116.reuse, R160, R100 ;  /* 0x000000a07468723c */ /* 0x040ff00000081064 */
[C---:B------:R-:W-:Y:S01]  /*dd10*/  HMMA.1688.F32.TF32 R108, R116.reuse, R168, R20 ;  /* 0x000000a8746c723c */ /* 0x040fe20000081014 */
[----:B------:R-:W2:Y:S04]  /*dd20*/  LDL.LU.64 R20, [R1+0x1d0] ;  /* 0x0001d00001147983 */ /* 0x000ea80000300a00 */
[----:B------:R-:W2:Y:S04]  /*dd30*/  LDL.LU.64 R22, [R1+0x1d8] ;  /* 0x0001d80001167983 */ /* 0x000ea80000300a00 */
[----:B------:R-:W3:Y:S04]  /*dd40*/  LDL.LU.64 R184, [R1+0x190] ;  /* 0x0001900001b87983 */ /* 0x000ee80000300a00 */
[----:B------:R-:W-:Y:S04]  /*dd50*/  LDS R145, [R6+0x20080] ;  /* 0x0200800006917984 */ /* 0x000fe80000000800 */
[----:B------:R-:W1:Y:S01]  /*dd60*/  LDS R147, [R6+0x20880] ;  /* 0x0208800006937984 */ /* 0x000e620000000800 */
[C---:B------:R-:W-:Y:S03]  /*dd70*/  HMMA.1688.F32.TF32 R112, R116.reuse, R172, R12 ;  /* 0x000000ac7470723c */ /* 0x040fe6000008100c */
[----:B------:R-:W3:Y:S04]  /*dd80*/  LDL.LU.64 R186, [R1+0x198] ;  /* 0x0001980001ba7983 */ /* 0x000ee80000300a00 */
[----:B------:R-:W4:Y:S01]  /*dd90*/  LDL.LU.64 R220, [R1+0x170] ;  /* 0x0001700001dc7983 */ /* 0x000f220000300a00 */
[----:B------:R-:W-:Y:S03]  /*dda0*/  HMMA.1688.F32.TF32 R116, R116, R176, R212 ;  /* 0x000000b07474723c */ /* 0x000fe600000810d4 */
[----:B------:R-:W4:Y:S04]  /*ddb0*/  LDL.LU.64 R222, [R1+0x178] ;  /* 0x0001780001de7983 */ /* 0x000f280000300a00 */
[----:B------:R-:W4:Y:S01]  /*ddc0*/  LDL.LU.64 R12, [R1+0x160] ;  /* 0x00016000010c7983 */ /* 0x000f220000300a00 */
[C---:B------:R-:W-:Y:S03]  /*ddd0*/  HMMA.1688.F32.TF32 R192, R16.reuse, R168, R192 ;  /* 0x000000a810c0723c */ /* 0x040fe600000810c0 */
[----:B------:R-:W4:Y:S04]  /*dde0*/  LDL.LU.64 R14, [R1+0x168] ;  /* 0x00016800010e7983 */ /* 0x000f280000300a00 */
[----:B------:R-:W4:Y:S01]  /*ddf0*/  LDL.LU.64 R212, [R1+0x180] ;  /* 0x0001800001d47983 */ /* 0x000f220000300a00 */
[C---:B------:R-:W-:Y:S03]  /*de00*/  HMMA.1688.F32.TF32 R188, R16.reuse, R172, R188 ;  /* 0x000000ac10bc723c */ /* 0x040fe600000810bc */
[----:B------:R-:W4:Y:S05]  /*de10*/  LDL.LU.64 R214, [R1+0x188] ;  /* 0x0001880001d67983 */ /* 0x000f2a0000300a00 */
[----:B------:R-:W-:Y:S08]  /*de20*/  HMMA.1688.F32.TF32 R16, R16, R176, R164 ;  /* 0x000000b01010723c */ /* 0x000ff000000810a4 */
[C---:B-1----:R-:W-:Y:S08]  /*de30*/  HMMA.1688.F32.TF32 R100, R144.reuse, R152, R88 ;  /* 0x000000989064723c */ /* 0x042ff00000081058 */
[C---:B------:R-:W-:Y:S01]  /*de40*/  HMMA.1688.F32.TF32 R88, R144.reuse, R160, R80 ;  /* 0x000000a09058723c */ /* 0x040fe20000081050 */
[----:B------:R-:W4:Y:S04]  /*de50*/  LDL.LU.64 R80, [R1+0x1a0] ;  /* 0x0001a00001507983 */ /* 0x000f280000300a00 */
[----:B------:R-:W4:Y:S03]  /*de60*/  LDL.LU.64 R82, [R1+0x1a8] ;  /* 0x0001a80001527983 */ /* 0x000f260000300a00 */
[C---:B------:R-:W-:Y:S01]  /*de70*/  HMMA.1688.F32.TF32 R164, R144.reuse, R168, R76 ;  /* 0x000000a890a4723c */ /* 0x040fe2000008104c */
[----:B------:R-:W4:Y:S04]  /*de80*/  LDL.LU.64 R76, [R1+0x1b0] ;  /* 0x0001b000014c7983 */ /* 0x000f280000300a00 */
[----:B------:R-:W4:Y:S03]  /*de90*/  LDL.LU.64 R78, [R1+0x1b8] ;  /* 0x0001b800014e7983 */ /* 0x000f260000300a00 */
[C---:B------:R-:W-:Y:S08]  /*dea0*/  HMMA.1688.F32.TF32 R232, R144.reuse, R8, R96 ;  /* 0x0000000890e8723c */ /* 0x040ff00000081060 */
[C---:B------:R-:W-:Y:S01]  /*deb0*/  HMMA.1688.F32.TF32 R96, R144.reuse, R172, R72 ;  /* 0x000000ac9060723c */ /* 0x040fe20000081048 */
[----:B------:R-:W4:Y:S04]  /*dec0*/  LDL.LU.64 R72, [R1+0x1c0] ;  /* 0x0001c00001487983 */ /* 0x000f280000300a00 */
[----:B------:R-:W4:Y:S03]  /*ded0*/  LDL.LU.64 R74, [R1+0x1c8] ;  /* 0x0001c800014a7983 */ /* 0x000f260000300a00 */
[C---:B------:R-:W-:Y:S08]  /*dee0*/  HMMA.1688.F32.TF32 R92, R144.reuse, R148, R92 ;  /* 0x00000094905c723c */ /* 0x040ff0000008105c */
[C---:B------:R-:W-:Y:S08]  /*def0*/  HMMA.1688.F32.TF32 R84, R144.reuse, R156, R84 ;  /* 0x0000009c9054723c */ /* 0x040ff00000081054 */
[----:B------:R-:W-:Y:S01]  /*df00*/  HMMA.1688.F32.TF32 R144, R144, R176, R68 ;  /* 0x000000b09090723c */ /* 0x000fe20000081044 */
[----:B------:R-:W-:Y:S04]  /*df10*/  LDS R68, [R4+0x20100] ;  /* 0x0201000004447984 */ /* 0x000fe80000000800 */
[----:B------:R-:W-:Y:S04]  /*df20*/  LDS R70, [R4+0x20900] ;  /* 0x0209000004467984 */ /* 0x000fe80000000800 */
[----:B------:R-:W-:Y:S04]  /*df30*/  LDS R69, [R7+0x20100] ;  /* 0x0201000007457984 */ /* 0x000fe80000000800 */
[----:B------:R-:W5:Y:S01]  /*df40*/  LDS R71, [R7+0x20900] ;  /* 0x0209000007477984 */ /* 0x000f620000000800 */
[C---:B------:R-:W-:Y:S08]  /*df50*/  HMMA.1688.F32.TF32 R208, R120.reuse, R150, R208 ;  /* 0x0000009678d0723c */ /* 0x040ff000000810d0 */
[C---:B------:R-:W-:Y:S08]  /*df60*/  HMMA.1688.F32.TF32 R180, R120.reuse, R10, R180 ;  /* 0x0000000a78b4723c */ /* 0x040ff000000810b4 */
[C---:B------:R-:W-:Y:S08]  /*df70*/  HMMA.1688.F32.TF32 R204, R120.reuse, R154, R204 ;  /* 0x0000009a78cc723c */ /* 0x040ff000000810cc */
[C---:B------:R-:W-:Y:S08]  /*df80*/  HMMA.1688.F32.TF32 R200, R120.reuse, R158, R200 ;  /* 0x0000009e78c8723c */ /* 0x040ff000000810c8 */
[----:B------:R-:W-:Y:S08]  /*df90*/  HMMA.1688.F32.TF32 R196, R120, R162, R196 ;  /* 0x000000a278c4723c */ /* 0x000ff000000810c4 */
[C---:B-----5:R-:W-:Y:S08]  /*dfa0*/  HMMA.1688.F32.TF32 R40, R68.reuse, R8, R40 ;  /* 0x000000084428723c */ /* 0x060ff00000081028 */
[C---:B------:R-:W-:Y:S08]  /*dfb0*/  HMMA.1688.F32.TF32 R44, R68.reuse, R148, R44 ;  /* 0x00000094442c723c */ /* 0x040ff0000008102c */
[C---:B------:R-:W-:Y:S08]  /*dfc0*/  HMMA.1688.F32.TF32 R48, R68.reuse, R152, R48 ;  /* 0x000000984430723c */ /* 0x040ff00000081030 */
[C---:B------:R-:W-:Y:S08]  /*dfd0*/  HMMA.1688.F32.TF32 R52, R68.reuse, R156, R52 ;  /* 0x0000009c4434723c */ /* 0x040ff00000081034 */
[C---:B------:R-:W-:Y:S08]  /*dfe0*/  HMMA.1688.F32.TF32 R56, R68.reuse, R160, R56 ;  /* 0x000000a04438723c */ /* 0x040ff00000081038 */
[C---:B------:R-:W-:Y:S08]  /*dff0*/  HMMA.1688.F32.TF32 R60, R68.reuse, R168, R60 ;  /* 0x000000a8443c723c */ /* 0x040ff0000008103c */
[----:B------:R-:W-:Y:S08]  /*e000*/  HMMA.1688.F32.TF32 R64, R68, R172, R64 ;  /* 0x000000ac4440723c */ /* 0x000ff00000081040 */
[----:B------:R-:W-:Y:S08]  /*e010*/  HMMA.1688.F32.TF32 R216, R224, R168, R216 ;  /* 0x000000a8e0d8723c */ /* 0x000ff000000810d8 */
[C---:B------:R-:W-:Y:S08]  /*e020*/  HMMA.1688.F32.TF32 R192, R120.reuse, R170, R192 ;  /* 0x000000aa78c0723c */ /* 0x040ff000000810c0 */
[----:B------:R-:W-:Y:S08]  /*e030*/  HMMA.1688.F32.TF32 R16, R120, R178, R16 ;  /* 0x000000b27810723c */ /* 0x000ff00000081010 */
[----:B--2---:R-:W-:Y:S01]  /*e040*/  HMMA.1688.F32.TF32 R68, R68, R176, R20 ;  /* 0x000000b04444723c */ /* 0x004fe20000081014 */
[----:B------:R-:W2:Y:S04]  /*e050*/  LDL.LU.64 R22, [R1+0x668] ;  /* 0x0006680001167983 */ /* 0x000ea80000300a00 */
[----:B------:R-:W2:Y:S03]  /*e060*/  LDL.LU.64 R20, [R1+0x660] ;  /* 0x0006600001147983 */ /* 0x000ea60000300a00 */
[C---:B---3--:R-:W-:Y:S08]  /*e070*/  HMMA.1688.F32.TF32 R184, R224.reuse, R156, R184 ;  /* 0x0000009ce0b8723c */ /* 0x048ff000000810b8 */
[C---:B----4-:R-:W-:Y:S08]  /*e080*/  HMMA.1688.F32.TF32 R220, R224.reuse, R172, R220 ;  /* 0x000000ace0dc723c */ /* 0x050ff000000810dc */
[C---:B------:R-:W-:Y:S08]  /*e090*/  HMMA.1688.F32.TF32 R212, R224.reuse, R160, R212 ;  /* 0x000000a0e0d4723c */ /* 0x040ff000000810d4 */
[C---:B------:R-:W-:Y:S08]  /*e0a0*/  HMMA.1688.F32.TF32 R80, R224.reuse, R152, R80 ;  /* 0x00000098e050723c */ /* 0x040ff00000081050 */
[C---:B------:R-:W-:Y:S08]  /*e0b0*/  HMMA.1688.F32.TF32 R76, R224.reuse, R148, R76 ;  /* 0x00000094e04c723c */ /* 0x040ff0000008104c */
[C---:B------:R-:W-:Y:S08]  /*e0c0*/  HMMA.1688.F32.TF32 R72, R224.reuse, R8, R72 ;  /* 0x00000008e048723c */ /* 0x040ff00000081048 */
[----:B------:R-:W-:Y:S01]  /*e0d0*/  HMMA.1688.F32.TF32 R224, R224, R176, R12 ;  /* 0x000000b0e0e0723c */ /* 0x000fe2000008100c */
[----:B------:R-:W2:Y:S04]  /*e0e0*/  LDL.LU.64 R14, [R1+0x658] ;  /* 0x00065800010e7983 */ /* 0x000ea80000300a00 */
[----:B------:R-:W2:Y:S04]  /*e0f0*/  LDL.LU.64 R12, [R1+0x650] ;  /* 0x00065000010c7983 */ /* 0x000ea80000300a00 */
[----:B------:R-:W-:Y:S04]  /*e100*/  STL [R1+0x610], R208 ;  /* 0x000610d001007387 */ /* 0x000fe80000100800 */
[----:B------:R-:W-:Y:S04]  /*e110*/  STL.64 [R1+0xf0], R180 ;  /* 0x0000f0b401007387 */ /* 0x000fe80000100a00 */
[----:B------:R1:W-:Y:S04]  /*e120*/  STL.64 [R1+0xf8], R182 ;  /* 0x0000f8b601007387 */ /* 0x0003e80000100a00 */
[----:B------:R-:W-:Y:S01]  /*e130*/  STL [R1+0x60c], R209 ;  /* 0x00060cd101007387 */ /* 0x000fe20000100800 */
[----:B-1----:R-:W-:Y:S03]  /*e140*/  HMMA.1688.F32.TF32 R180, R120, R174, R188 ;  /* 0x000000ae78b4723c */ /* 0x002fe600000810bc */
[----:B------:R-:W-:Y:S04]  /*e150*/  STL [R1+0x608], R210 ;  /* 0x000608d201007387 */ /* 0x000fe80000100800 */
        /* <DEDUP_REMOVED lines=13> */
[----:B------:R1:W-:Y:S01]  /*e230*/  STL [R1+0x648], R192 ;  /* 0x000648c001007387 */ /* 0x0003e20000100800 */
[C---:B------:R-:W-:Y:S03]  /*e240*/  HMMA.1688.F32.TF32 R120, R124.reuse, R10, R24 ;  /* 0x0000000a7c78723c */ /* 0x040fe60000081018 */
[----:B------:R4:W-:Y:S04]  /*e250*/  STL [R1+0x644], R193 ;  /* 0x000644c101007387 */ /* 0x0009e80000100800 */
[----:B------:R5:W-:Y:S01]  /*e260*/  STL [R1+0x640], R194 ;  /* 0x000640c201007387 */ /* 0x000be20000100800 */
[----:B------:R-:W-:Y:S03]  /*e270*/  HMMA.1688.F32.TF32 R24, R124, R150, R28 ;  /* 0x000000967c18723c */ /* 0x000fe6000008101c */
[----:B------:R-:W-:Y:S01]  /*e280*/  STL [R1+0x5fc], R195 ;  /* 0x0005fcc301007387 */ /* 0x000fe20000100800 */
[----:B-1----:R-:W-:-:S03]  /*e290*/  IMAD.MOV.U32 R192, RZ, RZ, R17 ;  /* 0x000000ffffc07224 */ /* 0x002fc600078e0011 */
[----:B------:R-:W-:Y:S01]  /*e2a0*/  STL.64 [R1+0xe0], R180 ;  /* 0x0000e0b401007387 */ /* 0x000fe20000100a00 */
[----:B----4-:R-:W-:Y:S02]  /*e2b0*/  IMAD.MOV.U32 R193, RZ, RZ, R18 ;  /* 0x000000ffffc17224 */ /* 0x010fe400078e0012 */
[----:B-----5:R-:W-:Y:S01]  /*e2c0*/  IMAD.MOV.U32 R194, RZ, RZ, R19 ;  /* 0x000000ffffc27224 */ /* 0x020fe200078e0013 */
[----:B------:R-:W-:Y:S04]  /*e2d0*/  STL.64 [R1+0xe8], R182 ;  /* 0x0000e8b601007387 */ /* 0x000fe80000100a00 */
[----:B------:R1:W-:Y:S04]  /*e2e0*/  STL [R1+0xd0], R16 ;  /* 0x0000d01001007387 */ /* 0x0003e80000100800 */
[----:B------:R-:W-:Y:S04]  /*e2f0*/  LDS R180, [R4+0x21100] ;  /* 0x0211000004b47984 */ /* 0x000fe80000000800 */
[----:B------:R-:W-:Y:S01]  /*e300*/  LDS R182, [R4+0x21900] ;  /* 0x0219000004b67984 */ /* 0x000fe20000000800 */
[----:B-1----:R-:W-:Y:S03]  /*e310*/  HMMA.1688.F32.TF32 R16, R124, R154, R32 ;  /* 0x0000009a7c10723c */ /* 0x002fe60000081020 */
[----:B------:R-:W-:Y:S04]  /*e320*/  STL.64 [R1+0x230], R120 ;  /* 0x0002307801007387 */ /* 0x000fe80000100a00 */
[----:B------:R-:W-:Y:S04]  /*e330*/  STL.64 [R1+0x238], R122 ;  /* 0x0002387a01007387 */ /* 0x000fe80000100a00 */
[----:B------:R-:W-:Y:S04]  /*e340*/  STL.64 [R1+0x220], R24 ;  /* 0x0002201801007387 */ /* 0x000fe80000100a00 */
[----:B------:R-:W-:Y:S04]  /*e350*/  STL.64 [R1+0x228], R26 ;  /* 0x0002281a01007387 */ /* 0x000fe80000100a00 */
[----:B------:R-:W-:Y:S04]  /*e360*/  LDS R181, [R7+0x21100] ;  /* 0x0211000007b57984 */ /* 0x000fe80000000800 */
[----:B------:R-:W1:Y:S01]  /*e370*/  LDS R183, [R7+0x21900] ;  /* 0x0219000007b77984 */ /* 0x000e620000000800 */
[----:B------:R-:W-:-:S02]  /*e380*/  IMAD.MOV.U32 R5, RZ, RZ, R17 ;  /* 0x000000ffff057224 */ /* 0x000fc400078e0011 */
[----:B------:R-:W-:Y:S01]  /*e390*/  IMAD.MOV.U32 R3, RZ, RZ, R18 ;  /* 0x000000ffff037224 */ /* 0x000fe200078e0012 */
[----:B------:R4:W-:Y:S01]  /*e3a0*/  STL [R1+0x210], R16 ;  /* 0x0002101001007387 */ /* 0x0009e20000100800 */
[----:B------:R-:W-:-:S03]  /*e3b0*/  IMAD.MOV.U32 R2, RZ, RZ, R19 ;  /* 0x000000ffff027224 */ /* 0x000fc600078e0013 */
[----:B------:R-:W-:Y:S04]  /*e3c0*/  LDS R188, [R252+0x20180] ;  /* 0x02018000fcbc7984 */ /* 0x000fe80000000800 */
[----:B------:R-:W-:Y:S01]  /*e3d0*/  LDS R190, [R252+0x20980] ;  /* 0x02098000fcbe7984 */ /* 0x000fe20000000800 */
[C---:B----4-:R-:W-:Y:S03]  /*e3e0*/  HMMA.1688.F32.TF32 R16, R124.reuse, R158, R36 ;  /* 0x0000009e7c10723c */ /* 0x050fe60000081024 */
[----:B------:R4:W-:Y:S04]  /*e3f0*/  STL [R1+0x5f8], R2 ;  /* 0x0005f80201007387 */ /* 0x0009e80000100800 */
[----:B------:R-:W-:Y:S04]  /*e400*/  LDS R189, [R6+0x20180] ;  /* 0x0201800006bd7984 */ /* 0x000fe80000000800 */
[----:B------:R-:W-:Y:S11]  /*e410*/  LDS R191, [R6+0x20980] ;  /* 0x0209800006bf7984 */ /* 0x000ff60000000800 */
[----:B------:R-:W-:Y:S02]  /*e420*/  @!UPT UIADD3 URZ, URZ, URZ, URZ ;  /* 0x0000003f3f3ff290 */ /* 0x000fe4000fffe03f */
[----:B------:R-:W-:Y:S02]  /*e430*/  IMAD.MOV.U32 R209, RZ, RZ, R16 ;  /* 0x000000ffffd17224 */ /* 0x000fe400078e0010 */
[----:B------:R-:W-:Y:S02]  /*e440*/  IMAD.MOV.U32 R210, RZ, RZ, R17 ;  /* 0x000000ffffd27224 */ /* 0x000fe400078e0011 */
[----:B------:R-:W-:Y:S02]  /*e450*/  IMAD.MOV.U32 R211, RZ, RZ, R18 ;  /* 0x000000ffffd37224 */ /* 0x000fe400078e0012 */
[----:B------:R-:W-:Y:S02]  /*e460*/  IMAD.MOV.U32 R203, RZ, RZ, R19 ;  /* 0x000000ffffcb7224 */ /* 0x000fe400078e0013 */
[----:B------:R-:W-:Y:S01]  /*e470*/  HMMA.1688.F32.TF32 R16, R124, R162, R104 ;  /* 0x000000a27c10723c */ /* 0x000fe20000081068 */
[----:B------:R5:W-:Y:S04]  /*e480*/  STL [R1+0x5f4], R3 ;  /* 0x0005f40301007387 */ /* 0x000be80000100800 */
[----:B------:R1:W-:Y:S04]  /*e490*/  STL [R1+0x5f0], R5 ;  /* 0x0005f00501007387 */ /* 0x0003e80000100800 */
[----:B------:R-:W3:Y:S04]  /*e4a0*/  LDL.LU.64 R104, [R1+0xc0] ;  /* 0x0000c00001687983 */ /* 0x000ee80000300a00 */
[----:B------:R-:W3:Y:S11]  /*e4b0*/  LDL.LU.64 R106, [R1+0xc8] ;  /* 0x0000c800016a7983 */ /* 0x000ef60000300a00 */
[----:B------:R-:W-:-:S02]  /*e4c0*/  IMAD.MOV.U32 R195, RZ, RZ, R16 ;  /* 0x000000ffffc37224 */ /* 0x000fc400078e0010 */
[----:B----4-:R-:W-:Y:S02]  /*e4d0*/  IMAD.MOV.U32 R2, RZ, RZ, R17 ;  /* 0x000000ffff027224 */ /* 0x010fe400078e0011 */
[----:B-----5:R-:W-:Y:S02]  /*e4e0*/  IMAD.MOV.U32 R3, RZ, RZ, R18 ;  /* 0x000000ffff037224 */ /* 0x020fe400078e0012 */
[----:B-1----:R-:W-:Y:S02]  /*e4f0*/  IMAD.MOV.U32 R5, RZ, RZ, R19 ;  /* 0x000000ffff057224 */ /* 0x002fe400078e0013 */
[----:B------:R-:W-:Y:S01]  /*e500*/  HMMA.1688.F32.TF32 R16, R124, R170, R108 ;  /* 0x000000aa7c10723c */ /* 0x000fe2000008106c */
[----:B------:R-:W-:Y:S04]  /*e510*/  LDS R108, [R252+0x20100] ;  /* 0x02010000fc6c7984 */ /* 0x000fe80000000800 */
[----:B------:R-:W-:Y:S04]  /*e520*/  LDS R110, [R252+0x20900] ;  /* 0x02090000fc6e7984 */ /* 0x000fe80000000800 */
[----:B------:R-:W-:Y:S04]  /*e530*/  LDS R109, [R6+0x20100] ;  /* 0x02010000066d7984 */ /* 0x000fe80000000800 */
[----:B------:R-:W1:Y:S11]  /*e540*/  LDS R111, [R6+0x20900] ;  /* 0x02090000066f7984 */ /* 0x000e760000000800 */
[----:B------:R-:W-:-:S02]  /*e550*/  IMAD.MOV.U32 R205, RZ, RZ, R16 ;  /* 0x000000ffffcd7224 */ /* 0x000fc400078e0010 */
[----:B------:R-:W-:Y:S02]  /*e560*/  IMAD.MOV.U32 R206, RZ, RZ, R17 ;  /* 0x000000ffffce7224 */ /* 0x000fe400078e0011 */
[----:B------:R-:W-:Y:S02]  /*e570*/  IMAD.MOV.U32 R207, RZ, RZ, R18 ;  /* 0x000000ffffcf7224 */ /* 0x000fe400078e0012 */
[----:B------:R-:W-:Y:S02]  /*e580*/  IMAD.MOV.U32 R208, RZ, RZ, R19 ;  /* 0x000000ffffd07224 */ /* 0x000fe400078e0013 */
[C---:B------:R-:W-:Y:S01]  /*e590*/  HMMA.1688.F32.TF32 R16, R124.reuse, R174, R112 ;  /* 0x000000ae7c10723c */ /* 0x040fe20000081070 */
[----:B------:R-:W4:Y:S04]  /*e5a0*/  LDL.LU.64 R112, [R1+0xb0] ;  /* 0x0000b00001707983 */ /* 0x000f280000300a00 */
[----:B------:R-:W4:Y:S11]  /*e5b0*/  LDL.LU.64 R114, [R1+0xb8] ;  /* 0x0000b80001727983 */ /* 0x000f360000300a00 */
[----:B------:R-:W-:Y:S08]  /*e5c0*/  @!UPT UIADD3 URZ, URZ, URZ, URZ ;  /* 0x0000003f3f3ff290 */ /* 0x000ff0000fffe03f */
[----:B------:R-:W-:Y:S02]  /*e5d0*/  IMAD.MOV.U32 R200, RZ, RZ, R16 ;  /* 0x000000ffffc87224 */ /* 0x000fe400078e0010 */
[----:B------:R-:W-:Y:S02]  /*e5e0*/  IMAD.MOV.U32 R201, RZ, RZ, R17 ;  /* 0x000000ffffc97224 */ /* 0x000fe400078e0011 */
[----:B------:R-:W-:Y:S02]  /*e5f0*/  IMAD.MOV.U32 R202, RZ, RZ, R18 ;  /* 0x000000ffffca7224 */ /* 0x000fe400078e0012 */
[----:B------:R-:W-:Y:S02]  /*e600*/  IMAD.MOV.U32 R204, RZ, RZ, R19 ;  /* 0x000000ffffcc7224 */ /* 0x000fe400078e0013 */
[----:B------:R-:W-:Y:S01]  /*e610*/  HMMA.1688.F32.TF32 R16, R124, R178, R116 ;  /* 0x000000b27c10723c */ /* 0x000fe20000081074 */
[----:B------:R-:W5:Y:S04]  /*e620*/  LDL.LU.64 R116, [R1+0xa0] ;  /* 0x0000a00001747983 */ /* 0x000f680000300a00 */
        /* <DEDUP_REMOVED lines=11> */
[----:B------:R-:W5:Y:S04]  /*e6e0*/  LDL.LU.64 R24, [R1] ;  /* 0x0000000001187983 */ /* 0x000f680000300a00 */
[----:B------:R-:W5:Y:S01]  /*e6f0*/  LDL.LU.64 R26, [R1+0x8] ;  /* 0x00000800011a7983 */ /* 0x000f620000300a00 */
[----:B------:R-:W-:Y:S08]  /*e700*/  HMMA.1688.F32.TF32 R40, R180, R10, R40 ;  /* 0x0000000ab428723c */ /* 0x000ff00000081028 */
[C---:B-1----:R-:W-:Y:S08]  /*e710*/  HMMA.1688.F32.TF32 R128, R108.reuse, R168, R128 ;  /* 0x000000a86c80723c */ /* 0x042ff00000081080 */
[----:B------:R-:W-:Y:S08]  /*e720*/  HMMA.1688.F32.TF32 R132, R108, R172, R132 ;  /* 0x000000ac6c84723c */ /* 0x000ff00000081084 */
[C---:B------:R-:W-:Y:S01]  /*e730*/  HMMA.1688.F32.TF32 R136, R188.reuse, R8, R136 ;  /* 0x00000008bc88723c */ /* 0x040fe20000081088 */
[----:B------:R-:W-:Y:S07]  /*e740*/  STL.64 [R1+0x160], R40 ;  /* 0x0001602801007387 */ /* 0x000fee0000100a00 */
[C---:B------:R-:W-:Y:S01]  /*e750*/  HMMA.1688.F32.TF32 R140, R188.reuse, R148, R140 ;  /* 0x00000094bc8c723c */ /* 0x040fe2000008108c */
[----:B------:R1:W-:Y:S07]  /*e760*/  STL.64 [R1+0x168], R42 ;  /* 0x0001682a01007387 */ /* 0x0003ee0000100a00 */
[C---:B--2---:R-:W-:Y:S08]  /*e770*/  HMMA.1688.F32.TF32 R20, R188.reuse, R172, R20 ;  /* 0x000000acbc14723c */ /* 0x044ff00000081014 */
[----:B------:R-:W-:Y:S08]  /*e780*/  HMMA.1688.F32.TF32 R12, R188, R176, R12 ;  /* 0x000000b0bc0c723c */ /* 0x000ff0000008100c */
[----:B-1----:R-:W-:Y:S01]  /*e790*/  HMMA.1688.F32.TF32 R40, R180, R158, R52 ;  /* 0x0000009eb428723c */ /* 0x002fe20000081034 */
[----:B------:R-:W-:-:S02]  /*e7a0*/  IMAD.MOV.U32 R196, RZ, RZ, R16 ;  /* 0x000000ffffc47224 */ /* 0x000fc400078e0010 */
[----:B------:R-:W-:Y:S01]  /*e7b0*/  IMAD.MOV.U32 R197, RZ, RZ, R17 ;  /* 0x000000ffffc57224 */ /* 0x000fe200078e0011 */
[----:B------:R-:W-:Y:S01]  /*e7c0*/  LDS R16, [R4+0x21180] ;  /* 0x0211800004107984 */ /* 0x000fe20000000800 */
[----:B------:R-:W-:Y:S02]  /*e7d0*/  IMAD.MOV.U32 R198, RZ, RZ, R18 ;  /* 0x000000ffffc67224 */ /* 0x000fe400078e0012 */
[----:B------:R-:W-:Y:S01]  /*e7e0*/  IMAD.MOV.U32 R199, RZ, RZ, R19 ;  /* 0x000000ffffc77224 */ /* 0x000fe200078e0013 */
[----:B------:R-:W-:Y:S04]  /*e7f0*/  LDS R18, [R4+0x21980] ;  /* 0x0219800004127984 */ /* 0x000fe80000000800 */
[----:B------:R-:W-:Y:S04]  /*e800*/  LDS R17, [R7+0x21180] ;  /* 0x0211800007117984 */ /* 0x000fe80000000800 */
[----:B------:R-:W1:Y:S01]  /*e810*/  LDS R19, [R7+0x21980] ;  /* 0x0219800007137984 */ /* 0x000e620000000800 */
[C---:B---3--:R-:W-:Y:S08]  /*e820*/  HMMA.1688.F32.TF32 R104, R108.reuse, R8, R104 ;  /* 0x000000086c68723c */ /* 0x048ff00000081068 */
[C---:B----4-:R-:W-:Y:S08]  /*e830*/  HMMA.1688.F32.TF32 R112, R108.reuse, R148, R112 ;  /* 0x000000946c70723c */ /* 0x050ff00000081070 */
[C---:B-----5:R-:W-:Y:S08]  /*e840*/  HMMA.1688.F32.TF32 R116, R108.reuse, R152, R116 ;  /* 0x000000986c74723c */ /* 0x060ff00000081074 */
[C---:B------:R-:W-:Y:S08]  /*e850*/  HMMA.1688.F32.TF32 R120, R108.reuse, R156, R120 ;  /* 0x0000009c6c78723c */ /* 0x040ff00000081078 */
[C---:B------:R-:W-:Y:S08]  /*e860*/  HMMA.1688.F32.TF32 R124, R108.reuse, R160, R124 ;  /* 0x000000a06c7c723c */ /* 0x040ff0000008107c */
[----:B------:R-:W-:Y:S08]  /*e870*/  HMMA.1688.F32.TF32 R108, R108, R176, R36 ;  /* 0x000000b06c6c723c */ /* 0x000ff00000081024 */
[C---:B------:R-:W-:Y:S08]  /*e880*/  HMMA.1688.F32.TF32 R36, R188.reuse, R152, R32 ;  /* 0x00000098bc24723c */ /* 0x040ff00000081020 */
[C---:B------:R-:W-:Y:S08]  /*e890*/  HMMA.1688.F32.TF32 R32, R188.reuse, R156, R28 ;  /* 0x0000009cbc20723c */ /* 0x040ff0000008101c */
[C---:B------:R-:W-:Y:S08]  /*e8a0*/  HMMA.1688.F32.TF32 R28, R188.reuse, R160, R24 ;  /* 0x000000a0bc1c723c */ /* 0x040ff00000081018 */
[----:B------:R-:W-:Y:S08]  /*e8b0*/  HMMA.1688.F32.TF32 R24, R188, R168, R228 ;  /* 0x000000a8bc18723c */ /* 0x000ff000000810e4 */
[C---:B------:R-:W-:Y:S08]  /*e8c0*/  HMMA.1688.F32.TF32 R188, R180.reuse, R150, R44 ;  /* 0x00000096b4bc723c */ /* 0x040ff0000008102c */
[C---:B------:R-:W-:Y:S08]  /*e8d0*/  HMMA.1688.F32.TF32 R44, R180.reuse, R154, R48 ;  /* 0x0000009ab42c723c */ /* 0x040ff00000081030 */
[C---:B------:R-:W-:Y:S07]  /*e8e0*/  HMMA.1688.F32.TF32 R48, R180.reuse, R162, R56 ;  /* 0x000000a2b430723c */ /* 0x040fee0000081038 */
[----:B------:R-:W-:Y:S04]  /*e8f0*/  STL.64 [R1+0x150], R188 ;  /* 0x000150bc01007387 */ /* 0x000fe80000100a00 */
[----:B------:R-:W-:Y:S04]  /*e900*/  STL.64 [R1+0x158], R190 ;  /* 0x000158be01007387 */ /* 0x000fe80000100a00 */
[----:B------:R-:W-:Y:S04]  /*e910*/  STL.64 [R1+0x140], R44 ;  /* 0x0001402c01007387 */ /* 0x000fe80000100a00 */
[----:B------:R2:W-:Y:S04]  /*e920*/  STL.64 [R1+0x148], R46 ;  /* 0x0001482e01007387 */ /* 0x0005e80000100a00 */
[----:B------:R-:W-:Y:S04]  /*e930*/  STL.64 [R1+0x130], R40 ;  /* 0x0001302801007387 */ /* 0x000fe80000100a00 */
[----:B------:R3:W-:Y:S01]  /*e940*/  STL.64 [R1+0x138], R42 ;  /* 0x0001382a01007387 */ /* 0x0007e20000100a00 */
[C---:B--2---:R-:W-:Y:S08]  /*e950*/  HMMA.1688.F32.TF32 R44, R180.reuse, R170, R60 ;  /* 0x000000aab42c723c */ /* 0x044ff0000008103c */
[----:B---3--:R-:W-:Y:S01]  /*e960*/  HMMA.1688.F32.TF32 R40, R180, R174, R64 ;  /* 0x000000aeb428723c */ /* 0x008fe20000081040 */
[----:B------:R-:W-:Y:S01]  /*e970*/  STL.64 [R1+0x120], R48 ;  /* 0x0001203001007387 */ /* 0x000fe20000100a00 */
[----:B------:R-:W-:-:S03]  /*e980*/  IMAD.MOV.U32 R9, RZ, RZ, R4 ;  /* 0x000000ffff097224 */ /* 0x000fc600078e0004 */
[----:B------:R1:W-:Y:S03]  /*e990*/  STL.64 [R1+0x128], R50 ;  /* 0x0001283201007387 */ /* 0x0003e60000100a00 */
[----:B------:R-:W-:Y:S01]  /*e9a0*/  HMMA.1688.F32.TF32 R228, R180, R178, R68 ;  /* 0x000000b2b4e4723c */ /* 0x000fe20000081044 */
[----:B------:R-:W-:Y:S04]  /*e9b0*/  LDS R68, [R252+0x21000] ;  /* 0x02100000fc447984 */ /* 0x000fe80000000800 */
[----:B------:R-:W-:Y:S04]  /*e9c0*/  LDS R70, [R252+0x21800] ;  /* 0x02180000fc467984 */ /* 0x000fe80000000800 */
[----:B------:R-:W-:Y:S04]  /*e9d0*/  STL.64 [R1+0x110], R44 ;  /* 0x0001102c01007387 */ /* 0x000fe80000100a00 */
[----:B------:R-:W-:Y:S03]  /*e9e0*/  STL.64 [R1+0x118], R46 ;  /* 0x0001182e01007387 */ /* 0x000fe60000100a00 */
[----:B------:R-:W-:Y:S01]  /*e9f0*/  IMAD.MOV.U32 R4, RZ, RZ, R42 ;  /* 0x000000ffff047224 */ /* 0x000fe200078e002a */
[----:B------:R2:W-:Y:S01]  /*ea00*/  STL.64 [R1+0x100], R40 ;  /* 0x0001002801007387 */ /* 0x0005e20000100a00 */
[----:B------:R-:W-:Y:S01]  /*ea10*/  IMAD.MOV.U32 R0, RZ, RZ, R43 ;  /* 0x000000ffff007224 */ /* 0x000fe200078e002b */
[C---:B-1----:R-:W-:Y:S02]  /*ea20*/  HMMA.1688.F32.TF32 R48, R16.reuse, R150, R76 ;  /* 0x000000961030723c */ /* 0x042fe4000008104c */
[----:B------:R-:W-:Y:S04]  /*ea30*/  LDS R69, [R6+0x21000] ;  /* 0x0210000006457984 */ /* 0x000fe80000000800 */
[----:B------:R-:W-:Y:S02]  /*ea40*/  LDS R71, [R6+0x21800] ;  /* 0x0218000006477984 */ /* 0x000fe40000000800 */
[C---:B--2---:R-:W-:Y:S02]  /*ea50*/  HMMA.1688.F32.TF32 R40, R16.reuse, R10, R72 ;  /* 0x0000000a1028723c */ /* 0x044fe40000081048 */
[----:B------:R-:W-:Y:S04]  /*ea60*/  STL [R1+0x5d8], R228 ;  /* 0x0005d8e401007387 */ /* 0x000fe80000100800 */
[----:B------:R-:W-:Y:S04]  /*ea70*/  STL [R1+0x5d4], R229 ;  /* 0x0005d4e501007387 */ /* 0x000fe80000100800 */
[----:B------:R-:W-:Y:S01]  /*ea80*/  STL [R1+0x5d0], R230 ;  /* 0x0005d0e601007387 */ /* 0x000fe20000100800 */
[C---:B------:R-:W-:Y:S03]  /*ea90*/  HMMA.1688.F32.TF32 R44, R16.reuse, R154, R80 ;  /* 0x0000009a102c723c */ /* 0x040fe60000081050 */
[----:B------:R-:W-:Y:S04]  /*eaa0*/  STL [R1+0x5cc], R231 ;  /* 0x0005cce701007387 */ /* 0x000fe80000100800 */
[----:B------:R-:W-:Y:S01]  /*eab0*/  LDS R180, [R252+0x21100] ;  /* 0x02110000fcb47984 */ /* 0x000fe20000000800 */
[C---:B------:R-:W-:Y:S03]  /*eac0*/  HMMA.1688.F32.TF32 R52, R16.reuse, R162, R212 ;  /* 0x000000a21034723c */ /* 0x040fe600000810d4 */
[----:B------:R-:W-:Y:S04]  /*ead0*/  LDS R182, [R252+0x21900] ;  /* 0x02190000fcb67984 */ /* 0x000fe80000000800 */
[----:B------:R-:W-:Y:S04]  /*eae0*/  STL.64 [R1+0x1c0], R40 ;  /* 0x0001c02801007387 */ /* 0x000fe80000100a00 */
[----:B------:R1:W-:Y:S01]  /*eaf0*/  STL.64 [R1+0x1c8], R42 ;  /* 0x0001c82a01007387 */ /* 0x0003e20000100a00 */
[C---:B------:R-:W-:Y:S03]  /*eb00*/  HMMA.1688.F32.TF32 R216, R16.reuse, R170, R216 ;  /* 0x000000aa10d8723c */ /* 0x040fe600000810d8 */
[----:B------:R-:W-:Y:S04]  /*eb10*/  LDS R181, [R6+0x21100] ;  /* 0x0211000006b57984 */ /* 0x000fe80000000800 */
[----:B------:R-:W-:Y:S01]  /*eb20*/  LDS R183, [R6+0x21900] ;  /* 0x0219000006b77984 */ /* 0x000fe20000000800 */
[C---:B-1----:R-:W-:Y:S03]  /*eb30*/  HMMA.1688.F32.TF32 R40, R16.reuse, R158, R184 ;  /* 0x0000009e1028723c */ /* 0x042fe600000810b8 */
[----:B------:R1:W-:Y:S04]  /*eb40*/  STL.64 [R1+0x1b0], R48 ;  /* 0x0001b03001007387 */ /* 0x0003e80000100a00 */
[----:B------:R2:W-:Y:S01]  /*eb50*/  STL.64 [R1+0x1b8], R50 ;  /* 0x0001b83201007387 */ /* 0x0005e20000100a00 */
[C---:B------:R-:W-:Y:S03]  /*eb60*/  HMMA.1688.F32.TF32 R220, R16.reuse, R174, R220 ;  /* 0x000000ae10dc723c */ /* 0x040fe600000810dc */
[----:B------:R-:W-:Y:S04]  /*eb70*/  LDS R184, [R252+0x21080] ;  /* 0x02108000fcb87984 */ /* 0x000fe80000000800 */
[----:B-1----:R-:W3:Y:S04]  /*eb80*/  LDL.LU R48, [R1+0x30] ;  /* 0x0000300001307983 */ /* 0x002ee80000300800 */
[----:B------:R1:W-:Y:S04]  /*eb90*/  STL.64 [R1+0x1a0], R44 ;  /* 0x0001a02c01007387 */ /* 0x0003e80000100a00 */
[----:B------:R4:W-:Y:S04]  /*eba0*/  STL.64 [R1+0x1a8], R46 ;  /* 0x0001a82e01007387 */ /* 0x0009e80000100a00 */
[----:B------:R5:W-:Y:S04]  /*ebb0*/  STL.64 [R1+0x190], R40 ;  /* 0x0001902801007387 */ /* 0x000be80000100a00 */
[----:B------:R1:W-:Y:S04]  /*ebc0*/  STL.64 [R1+0x198], R42 ;  /* 0x0001982a01007387 */ /* 0x0003e80000100a00 */
[----:B------:R-:W3:Y:S04]  /*ebd0*/  LDL.LU R49, [R1+0x34] ;  /* 0x0000340001317983 */ /* 0x000ee80000300800 */
[----:B--2---:R-:W3:Y:S04]  /*ebe0*/  LDL.LU R50, [R1+0x38] ;  /* 0x0000380001327983 */ /* 0x004ee80000300800 */
[----:B------:R-:W3:Y:S01]  /*ebf0*/  LDL.LU R51, [R1+0x3c] ;  /* 0x00003c0001337983 */ /* 0x000ee20000300800 */
[----:B------:R-:W-:Y:S03]  /*ec00*/  HMMA.1688.F32.TF32 R212, R16, R178, R224 ;  /* 0x000000b210d4723c */ /* 0x000fe600000810e0 */
[----:B------:R-:W-:Y:S04]  /*ec10*/  LDS R186, [R252+0x21880] ;  /* 0x02188000fcba7984 */ /* 0x000fe80000000800 */
[----:B------:R-:W-:Y:S04]  /*ec20*/  LDS R185, [R6+0x21080] ;  /* 0x0210800006b97984 */ /* 0x000fe80000000800 */
[----:B------:R-:W2:Y:S04]  /*ec30*/  LDS R187, [R6+0x21880] ;  /* 0x0218800006bb7984 */ /* 0x000ea80000000800 */
[----:B------:R-:W-:Y:S04]  /*ec40*/  LDS R16, [R252+0x21180] ;  /* 0x02118000fc107984 */ /* 0x000fe80000000800 */
[----:B------:R-:W-:Y:S04]  /*ec50*/  LDS R18, [R252+0x21980] ;  /* 0x02198000fc127984 */ /* 0x000fe80000000800 */
[----:B------:R-:W-:Y:S04]  /*ec60*/  LDS R17, [R6+0x21180] ;  /* 0x0211800006117984 */ /* 0x000fe80000000800 */
[----:B------:R2:W2:Y:S04]  /*ec70*/  LDS R19, [R6+0x21980] ;  /* 0x0219800006137984 */ /* 0x0004a80000000800 */
[----:B-1----:R-:W3:Y:S04]  /*ec80*/  LDL.LU R44, [R1+0x50] ;  /* 0x00005000012c7983 */ /* 0x002ee80000300800 */
[----:B------:R-:W3:Y:S04]  /*ec90*/  LDL.LU R45, [R1+0x54] ;  /* 0x00005400012d7983 */ /* 0x000ee80000300800 */
[----:B----4-:R-:W4:Y:S04]  /*eca0*/  LDL.LU R46, [R1+0x58] ;  /* 0x00005800012e7983 */ /* 0x010f280000300800 */
[----:B------:R-:W4:Y:S01]  /*ecb0*/  LDL.LU R47, [R1+0x5c] ;  /* 0x00005c00012f7983 */ /* 0x000f220000300800 */
[----:B------:R-:W-:-:S03]  /*ecc0*/  IMAD.MOV.U32 R230, RZ, RZ, R54 ;  /* 0x000000ffffe67224 */ /* 0x000fc600078e0036 */
[----:B-----5:R-:W5:Y:S01]  /*ecd0*/  LDL.LU R40, [R1+0x60] ;  /* 0x0000600001287983 */ /* 0x020f620000300800 */
[----:B------:R-:W-:-:S03]  /*ece0*/  IMAD.MOV.U32 R231, RZ, RZ, R55 ;  /* 0x000000ffffe77224 */ /* 0x000fc600078e0037 */
[----:B------:R-:W5:Y:S01]  /*ecf0*/  LDL.LU R41, [R1+0x64] ;  /* 0x0000640001297983 */ /* 0x000f620000300800 */
[----:B------:R-:W-:-:S03]  /*ed00*/  IMAD.MOV.U32 R228, RZ, RZ, R52 ;  /* 0x000000ffffe47224 */ /* 0x000fc600078e0034 */
[----:B------:R-:W5:Y:S01]  /*ed10*/  LDL.LU R42, [R1+0x68] ;  /* 0x00006800012a7983 */ /* 0x000f620000300800 */
[----:B------:R-:W-:-:S03]  /*ed20*/  IMAD.MOV.U32 R229, RZ, RZ, R53 ;  /* 0x000000ffffe57224 */ /* 0x000fc600078e0035 */
[----:B------:R-:W5:Y:S04]  /*ed30*/  LDL.LU R43, [R1+0x6c] ;  /* 0x00006c00012b7983 */ /* 0x000f680000300800 */
[----:B------:R-:W4:Y:S04]  /*ed40*/  LDL.LU R188, [R1+0x20] ;  /* 0x0000200001bc7983 */ /* 0x000f280000300800 */
[----:B------:R-:W4:Y:S04]  /*ed50*/  LDL.LU R189, [R1+0x24] ;  /* 0x0000240001bd7983 */ /* 0x000f280000300800 */
[----:B------:R-:W4:Y:S04]  /*ed60*/  LDL.LU R190, [R1+0x28] ;  /* 0x0000280001be7983 */ /* 0x000f280000300800 */
[----:B------:R-:W4:Y:S04]  /*ed70*/  LDL.LU R191, [R1+0x2c] ;  /* 0x00002c0001bf7983 */ /* 0x000f280000300800 */
[----:B------:R-:W-:Y:S04]  /*ed80*/  STL.64 [R1+0x5e8], R230 ;  /* 0x0005e8e601007387 */ /* 0x000fe80000100a00 */
[----:B------:R1:W-:Y:S04]  /*ed90*/  STL.64 [R1+0x5e0], R228 ;  /* 0x0005e0e401007387 */ /* 0x0003e80000100a00 */
[----:B------:R-:W4:Y:S04]  /*eda0*/  LDL R8, [R1+0x58c] ;  /* 0x00058c0001087983 */ /* 0x000f280000100800 */
[----:B--2---:R-:W2:Y:S01]  /*edb0*/  LDL R6, [R1+0x25c] ;  /* 0x00025c0001067983 */ /* 0x004ea20000100800 */
[-C--:B------:R-:W-:Y:S08]  /*edc0*/  HMMA.1688.F32.TF32 R80, R184, R154.reuse, R100 ;  /* 0x0000009ab850723c */ /* 0x080ff00000081064 */
[----:B------:R-:W-:Y:S08]  /*edd0*/  HMMA.1688.F32.TF32 R116, R180, R154, R116 ;  /* 0x0000009ab474723c */ /* 0x000ff00000081074 */
[C---:B------:R-:W-:Y:S08]  /*ede0*/  HMMA.1688.F32.TF32 R76, R184.reuse, R150, R92 ;  /* 0x00000096b84c723c */ /* 0x040ff0000008105c */
[C---:B------:R-:W-:Y:S08]  /*edf0*/  HMMA.1688.F32.TF32 R72, R184.reuse, R10, R232 ;  /* 0x0000000ab848723c */ /* 0x040ff000000810e8 */
[C---:B------:R-:W-:Y:S08]  /*ee00*/  HMMA.1688.F32.TF32 R84, R184.reuse, R158, R84 ;  /* 0x0000009eb854723c */ /* 0x040ff00000081054 */
[C---:B------:R-:W-:Y:S08]  /*ee10*/  HMMA.1688.F32.TF32 R88, R184.reuse, R162, R88 ;  /* 0x000000a2b858723c */ /* 0x040ff00000081058 */
[C---:B------:R-:W-:Y:S01]  /*ee20*/  HMMA.1688.F32.TF32 R92, R184.reuse, R170, R164 ;  /* 0x000000aab85c723c */ /* 0x040fe200000810a4 */
[----:B------:R-:W-:Y:S04]  /*ee30*/  LDS R165, [R7+0x22000] ;  /* 0x0220000007a57984 */ /* 0x000fe80000000800 */
[----:B------:R-:W-:Y:S03]  /*ee40*/  LDS R167, [R7+0x22800] ;  /* 0x0228000007a77984 */ /* 0x000fe60000000800 */
[C---:B------:R-:W-:Y:S08]  /*ee50*/  HMMA.1688.F32.TF32 R96, R184.reuse, R174, R96 ;  /* 0x000000aeb860723c */ /* 0x040ff00000081060 */
[----:B------:R-:W-:Y:S01]  /*ee60*/  HMMA.1688.F32.TF32 R100, R184, R178, R144 ;  /* 0x000000b2b864723c */ /* 0x000fe20000081090 */
[----:B------:R-:W2:Y:S07]  /*ee70*/  LDL R187, [R1+0x250] ;  /* 0x0002500001bb7983 */ /* 0x000eae0000100800 */
[----:B---3--:R-:W-:Y:S08]  /*ee80*/  HMMA.1688.F32.TF32 R48, R68, R154, R48 ;  /* 0x0000009a4430723c */ /* 0x008ff00000081030 */
[----:B------:R-:W-:Y:S01]  /*ee90*/  HMMA.1688.F32.TF32 R104, R180, R10, R104 ;  /* 0x0000000ab468723c */ /* 0x000fe20000081068 */
[----:B-1----:R-:W-:Y:S01]  /*eea0*/  IMAD.MOV.U32 R229, RZ, RZ, R192 ;  /* 0x000000ffffe57224 */ /* 0x002fe200078e00c0 */
[----:B------:R-:W-:Y:S06]  /*eeb0*/  LDS R184, [R252+0x22180] ;  /* 0x02218000fcb87984 */ /* 0x000fec0000000800 */
[C---:B------:R-:W-:Y:S11]  /*eec0*/  HMMA.1688.F32.TF32 R152, R16.reuse, R154, R36 ;  /* 0x0000009a1098723c */ /* 0x040ff60000081024 */
[----:B------:R-:W-:Y:S11]  /*eed0*/  @!UPT UIADD3 URZ, URZ, URZ, URZ ;  /* 0x0000003f3f3ff290 */ /* 0x000ff6000fffe03f */
[----:B------:R-:W-:Y:S01]  /*eee0*/  @!UPT UIADD3 URZ, URZ, URZ, URZ ;  /* 0x0000003f3f3ff290 */ /* 0x000fe2000fffe03f */
[----:B------:R-:W-:Y:S04]  /*eef0*/  STL [R1+0x5c8], R155 ;  /* 0x0005c89b01007387 */ /* 0x000fe80000100800 */
[----:B------:R-:W3:Y:S04]  /*ef00*/  LDL.LU R224, [R1+0xf0] ;  /* 0x0000f00001e07983 */ /* 0x000ee80000300800 */
[----:B------:R-:W3:Y:S04]  /*ef10*/  LDL.LU R225, [R1+0xf4] ;  /* 0x0000f40001e17983 */ /* 0x000ee80000300800 */
[----:B------:R-:W3:Y:S04]  /*ef20*/  LDL.LU R226, [R1+0xf8] ;  /* 0x0000f80001e27983 */ /* 0x000ee80000300800 */
[----:B------:R-:W3:Y:S01]  /*ef30*/  LDL.LU R227, [R1+0xfc] ;  /* 0x0000fc0001e37983 */ /* 0x000ee20000300800 */
[----:B------:R-:W-:Y:S01]  /*ef40*/  IMAD.MOV.U32 R186, RZ, RZ, R9 ;  /* 0x000000ffffba7224 */ /* 0x000fe200078e0009 */
[-C--:B------:R-:W-:Y:S08]  /*ef50*/  HMMA.1688.F32.TF32 R144, R16, R10.reuse, R136 ;  /* 0x0000000a1090723c */ /* 0x080ff00000081088 */
[----:B-----5:R-:W-:Y:S01]  /*ef60*/  HMMA.1688.F32.TF32 R40, R68, R10, R40 ;  /* 0x0000000a4428723c */ /* 0x020fe20000081028 */
[----:B------:R-:W-:Y:S04]  /*ef70*/  LDS R164, [R186+0x22000] ;  /* 0x02200000baa47984 */ /* 0x000fe80000000800 */
[----:B------:R-:W-:Y:S01]  /*ef80*/  LDS R166, [R186+0x22800] ;  /* 0x02280000baa67984 */ /* 0x000fe20000000800 */
[----:B------:R-:W-:-:S03]  /*ef90*/  IMAD.MOV.U32 R230, RZ, RZ, R193 ;  /* 0x000000ffffe67224 */ /* 0x000fc600078e00c1 */
[----:B------:R-:W5:Y:S01]  /*efa0*/  LDL.LU R228, [R1+0xd0] ;  /* 0x0000d00001e47983 */ /* 0x000f620000300800 */
[----:B------:R-:W-:Y:S01]  /*efb0*/  IMAD.MOV.U32 R231, RZ, RZ, R194 ;  /* 0x000000ffffe77224 */ /* 0x000fe200078e00c2 */
[----:B----4-:R-:W-:Y:S02]  /*efc0*/  HMMA.1688.F32.TF32 R52, R68, R158, R188 ;  /* 0x0000009e4434723c */ /* 0x010fe400000810bc */
[----:B------:R-:W4:Y:S04]  /*efd0*/  LDL.LU R192, [R1+0x648] ;  /* 0x0006480001c07983 */ /* 0x000f280000300800 */
[----:B------:R-:W4:Y:S02]  /*efe0*/  LDL.LU R193, [R1+0x644] ;  /* 0x0006440001c17983 */ /* 0x000f240000300800 */
[C---:B------:R-:W-:Y:S02]  /*eff0*/  HMMA.1688.F32.TF32 R112, R180.reuse, R150, R112 ;  /* 0x00000096b470723c */ /* 0x040fe40000081070 */
[----:B------:R-:W4:Y:S04]  /*f000*/  LDL.LU R194, [R1+0x640] ;  /* 0x0006400001c27983 */ /* 0x000f280000300800 */
[----:B------:R-:W4:Y:S01]  /*f010*/  LDL.LU R188, [R1+0xe0] ;  /* 0x0000e00001bc7983 */ /* 0x000f220000300800 */
[----:B--2---:R-:W-:Y:S01]  /*f020*/  IMAD R6, R6, 0x8000, R8 ;  /* 0x0000800006067824 */ /* 0x004fe200078e0208 */
[C---:B------:R-:W-:Y:S02]  /*f030*/  HMMA.1688.F32.TF32 R120, R180.reuse, R158, R120 ;  /* 0x0000009eb478723c */ /* 0x040fe40000081078 */
[----:B------:R-:W4:Y:S04]  /*f040*/  LDL.LU R189, [R1+0xe4] ;  /* 0x0000e40001bd7983 */ /* 0x000f280000300800 */
[----:B------:R-:W3:Y:S02]  /*f050*/  LDSM.16.M88.4 R8, [R6] ;  /* 0x000000000608783b */ /* 0x000ee40000000200 */
[C---:B------:R-:W-:Y:S02]  /*f060*/  HMMA.1688.F32.TF32 R124, R180.reuse, R162, R124 ;  /* 0x000000a2b47c723c */ /* 0x040fe4000008107c */
[----:B------:R-:W4:Y:S04]  /*f070*/  LDL.LU R190, [R1+0xe8] ;  /* 0x0000e80001be7983 */ /* 0x000f280000300800 */
[----:B------:R-:W4:Y:S02]  /*f080*/  LDL.LU R191, [R1+0xec] ;  /* 0x0000ec0001bf7983 */ /* 0x000f240000300800 */
[C---:B------:R-:W-:Y:S08]  /*f090*/  HMMA.1688.F32.TF32 R128, R180.reuse, R170, R128 ;  /* 0x000000aab480723c */ /* 0x040ff00000081080 */
[C---:B------:R-:W-:Y:S08]  /*f0a0*/  HMMA.1688.F32.TF32 R132, R180.reuse, R174, R132 ;  /* 0x000000aeb484723c */ /* 0x040ff00000081084 */
[----:B------:R-:W-:Y:S08]  /*f0b0*/  HMMA.1688.F32.TF32 R108, R180, R178, R108 ;  /* 0x000000b2b46c723c */ /* 0x000ff0000008106c */
[C---:B------:R-:W-:Y:S01]  /*f0c0*/  HMMA.1688.F32.TF32 R60, R68.reuse, R170, R244 ;  /* 0x000000aa443c723c */ /* 0x040fe200000810f4 */
[----:B------:R-:W-:Y:S01]  /*f0d0*/  IMAD.MOV.U32 R232, RZ, RZ, R209 ;  /* 0x000000ffffe87224 */ /* 0x000fe200078e00d1 */
[----:B------:R-:W5:Y:S06]  /*f0e0*/  LDSM.16.M88.4 R36, [R6+0x7000] ;  /* 0x007000000624783b */ /* 0x000f6c0000000200 */
[----:B------:R-:W-:Y:S01]  /*f0f0*/  HMMA.1688.F32.TF32 R64, R68, R174, R240 ;  /* 0x000000ae4440723c */ /* 0x000fe200000810f0 */
[----:B------:R-:W-:Y:S01]  /*f100*/  IMAD.MOV.U32 R244, RZ, RZ, R200 ;  /* 0x000000fffff47224 */ /* 0x000fe200078e00c8 */
[----:B------:R-:W-:Y:S01]  /*f110*/  LDS R136, [R186+0x22080] ;  /* 0x02208000ba887984 */ /* 0x000fe20000000800 */
[----:B------:R-:W-:-:S02]  /*f120*/  IMAD.MOV.U32 R245, RZ, RZ, R201 ;  /* 0x000000fffff57224 */ /* 0x000fc400078e00c9 */
[----:B------:R-:W-:Y:S01]  /*f130*/  IMAD.MOV.U32 R246, RZ, RZ, R202 ;  /* 0x000000fffff67224 */ /* 0x000fe200078e00ca */
[----:B------:R-:W-:Y:S01]  /*f140*/  LDS R138, [R186+0x22880] ;  /* 0x02288000ba8a7984 */ /* 0x000fe20000000800 */
[----:B------:R-:W-:Y:S02]  /*f150*/  IMAD.MOV.U32 R247, RZ, RZ, R204 ;  /* 0x000000fffff77224 */ /* 0x000fe400078e00cc */
[----:B------:R-:W-:Y:S01]  /*f160*/  IMAD.MOV.U32 R240, RZ, RZ, R205 ;  /* 0x000000fffff07224 */ /* 0x000fe200078e00cd */
[C---:B------:R-:W-:Y:S01]  /*f170*/  HMMA.1688.F32.TF32 R44, R68.reuse, R150, R44 ;  /* 0x00000096442c723c */ /* 0x040fe2000008102c */
[----:B------:R-:W-:Y:S01]  /*f180*/  IMAD.MOV.U32 R241, RZ, RZ, R206 ;  /* 0x000000fffff17224 */ /* 0x000fe200078e00ce */
[----:B------:R-:W-:Y:S01]  /*f190*/  LDS R137, [R7+0x22080] ;  /* 0x0220800007897984 */ /* 0x000fe20000000800 */
[----:B------:R-:W-:Y:S02]  /*f1a0*/  IMAD.MOV.U32 R242, RZ, RZ, R207 ;  /* 0x000000fffff27224 */ /* 0x000fe400078e00cf */
[----:B------:R-:W-:Y:S01]  /*f1b0*/  IMAD.MOV.U32 R243, RZ, RZ, R208 ;  /* 0x000000fffff37224 */ /* 0x000fe200078e00d0 */
[----:B------:R-:W-:Y:S01]  /*f1c0*/  LDS R139, [R7+0x22880] ;  /* 0x02288000078b7984 */ /* 0x000fe20000000800 */
[----:B------:R-:W-:Y:S01]  /*f1d0*/  IMAD.MOV.U32 R233, RZ, RZ, R210 ;  /* 0x000000ffffe97224 */ /* 0x000fe200078e00d2 */
[----:B------:R-:W-:Y:S01]  /*f1e0*/  HMMA.1688.F32.TF32 R56, R68, R162, R248 ;  /* 0x000000a24438723c */ /* 0x000fe200000810f8 */
[----:B------:R-:W-:Y:S01]  /*f1f0*/  IMAD.MOV.U32 R234, RZ, RZ, R211 ;  /* 0x000000ffffea7224 */ /* 0x000fe200078e00d3 */
[----:B------:R-:W-:Y:S01]  /*f200*/  LDS R248, [R252+0x22080] ;  /* 0x02208000fcf87984 */ /* 0x000fe20000000800 */
[----:B------:R-:W-:-:S03]  /*f210*/  IMAD.MOV.U32 R235, RZ, RZ, R203 ;  /* 0x000000ffffeb7224 */ /* 0x000fc600078e00cb */
[----:B------:R-:W-:Y:S02]  /*f220*/  LDS R250, [R252+0x22880] ;  /* 0x02288000fcfa7984 */ /* 0x000fe40000000800 */
[----:B------:R-:W-:Y:S02]  /*f230*/  HMMA.1688.F32.TF32 R68, R68, R178, R236 ;  /* 0x000000b24444723c */ /* 0x000fe400000810ec */
[----:B------:R-:W-:Y:S04]  /*f240*/  LDS R249, [R187+0x22080] ;  /* 0x02208000bbf97984 */ /* 0x000fe80000000800 */
[----:B------:R-:W-:Y:S01]  /*f250*/  LDS R251, [R187+0x22880] ;  /* 0x02288000bbfb7984 */ /* 0x000fe20000000800 */
[----:B------:R-:W-:-:S03]  /*f260*/  IMAD.MOV.U32 R236, RZ, RZ, R195 ;  /* 0x000000ffffec7224 */ /* 0x000fc600078e00c3 */
[----:B------:R-:W-:Y:S01]  /*f270*/  LDS R185, [R187+0x22180] ;  /* 0x02218000bbb97984 */ /* 0x000fe20000000800 */
[----:B---3--:R-:W-:Y:S07]  /*f280*/  HMMA.1688.F32.TF32 R180, R164, R8, R224 ;  /* 0x00000008a4b4723c */ /* 0x008fee00000810e0 */
[----:B------:R-:W-:Y:S02]  /*f290*/  IMAD.MOV.U32 R224, RZ, RZ, R196 ;  /* 0x000000ffffe07224 */ /* 0x000fe400078e00c4 */
[----:B------:R-:W2:Y:S01]  /*f2a0*/  LDL.LU R196, [R1+0x63c] ;  /* 0x00063c0001c47983 */ /* 0x000ea20000300800 */
[----:B------:R-:W-:-:S02]  /*f2b0*/  IMAD.MOV.U32 R225, RZ, RZ, R197 ;  /* 0x000000ffffe17224 */ /* 0x000fc400078e00c5 */
[----:B------:R-:W-:Y:S01]  /*f2c0*/  IMAD.MOV.U32 R226, RZ, RZ, R198 ;  /* 0x000000ffffe27224 */ /* 0x000fe200078e00c6 */
[----:B------:R-:W2:Y:S01]  /*f2d0*/  LDL.LU R197, [R1+0x638] ;  /* 0x0006380001c57983 */ /* 0x000ea20000300800 */
[----:B------:R-:W-:-:S03]  /*f2e0*/  IMAD.MOV.U32 R227, RZ, RZ, R199 ;  /* 0x000000ffffe37224 */ /* 0x000fc600078e00c7 */
[----:B------:R-:W2:Y:S04]  /*f2f0*/  LDL.LU R198, [R1+0x634] ;  /* 0x0006340001c67983 */ /* 0x000ea80000300800 */
[----:B------:R-:W2:Y:S04]  /*f300*/  LDL.LU R199, [R1+0x630] ;  /* 0x0006300001c77983 */ /* 0x000ea80000300800 */
[----:B------:R-:W3:Y:S04]  /*f310*/  LDL.LU R200, [R1+0x62c] ;  /* 0x00062c0001c87983 */ /* 0x000ee80000300800 */
        /* <DEDUP_REMOVED lines=11> */
[----:B------:R-:W3:Y:S01]  /*f3d0*/  LDL.LU R195, [R1+0x5fc] ;  /* 0x0005fc0001c37983 */ /* 0x000ee20000300800 */
[C---:B------:R-:W-:Y:S03]  /*f3e0*/  HMMA.1688.F32.TF32 R148, R16.reuse, R150, R140 ;  /* 0x000000961094723c */ /* 0x040fe6000008108c */
[----:B------:R-:W-:Y:S04]  /*f3f0*/  LDS R140, [R252+0x22000] ;  /* 0x02200000fc8c7984 */ /* 0x000fe80000000800 */
[----:B------:R-:W-:Y:S04]  /*f400*/  LDS R142, [R252+0x22800] ;  /* 0x02280000fc8e7984 */ /* 0x000fe80000000800 */
[----:B------:R-:W-:Y:S04]  /*f410*/  LDS R141, [R187+0x22000] ;  /* 0x02200000bb8d7984 */ /* 0x000fe80000000800 */
[----:B------:R-:W1:Y:S01]  /*f420*/  LDS R143, [R187+0x22800] ;  /* 0x02280000bb8f7984 */ /* 0x000e620000000800 */
[C---:B------:R-:W-:Y:S03]  /*f430*/  HMMA.1688.F32.TF32 R176, R16.reuse, R178, R12 ;  /* 0x000000b210b0723c */ /* 0x040fe6000008100c */
[----:B------:R-:W1:Y:S05]  /*f440*/  LDSM.16.M88.4 R12, [R6+0x1000] ;  /* 0x00100000060c783b */ /* 0x000e6a0000000200 */
[C---:B------:R-:W-:Y:S01]  /*f450*/  HMMA.1688.F32.TF32 R156, R16.reuse, R158, R32 ;  /* 0x0000009e109c723c */ /* 0x040fe20000081020 */
[----:B------:R-:W4:Y:S07]  /*f460*/  LDSM.16.M88.4 R32, [R6+0x6000] ;  /* 0x006000000620783b */ /* 0x000f2e0000000200 */
[C---:B------:R-:W-:Y:S01]  /*f470*/  HMMA.1688.F32.TF32 R160, R16.reuse, R162, R28 ;  /* 0x000000a210a0723c */ /* 0x040fe2000008101c */
[----:B------:R-:W-:Y:S07]  /*f480*/  LDSM.16.M88.4 R28, [R6+0x5000] ;  /* 0x00500000061c783b */ /* 0x000fee0000000200 */
[C---:B------:R-:W-:Y:S01]  /*f490*/  HMMA.1688.F32.TF32 R168, R16.reuse, R170, R24 ;  /* 0x000000aa10a8723c */ /* 0x040fe20000081018 */
[----:B------:R-:W-:Y:S07]  /*f4a0*/  LDSM.16.M88.4 R24, [R6+0x4000] ;  /* 0x004000000618783b */ /* 0x000fee0000000200 */
[----:B------:R-:W-:Y:S01]  /*f4b0*/  HMMA.1688.F32.TF32 R172, R16, R174, R20 ;  /* 0x000000ae10ac723c */ /* 0x000fe20000081014 */
[----:B------:R-:W4:Y:S04]  /*f4c0*/  LDSM.16.M88.4 R16, [R6+0x2000] ;  /* 0x002000000610783b */ /* 0x000f280000000200 */
[----:B------:R-:W2:Y:S03]  /*f4d0*/  LDSM.16.M88.4 R20, [R6+0x3000] ;  /* 0x003000000614783b */ /* 0x000ea60000000200 */
[----:B-----5:R-:W-:Y:S08]  /*f4e0*/  HMMA.1688.F32.TF32 R228, R164, R36, R228 ;  /* 0x00000024a4e4723c */ /* 0x020ff000000810e4 */
[----:B-1----:R-:W-:Y:S01]  /*f4f0*/  HMMA.1688.F32.TF32 R40, R140, R8, R40 ;  /* 0x000000088c28723c */ /* 0x002fe20000081028 */
[----:B------:R-:W-:-:S02]  /*f500*/  IMAD.MOV.U32 R237, RZ, RZ, R2 ;  /* 0x000000ffffed7224 */ /* 0x000fc400078e0002 */
[----:B------:R-:W5:Y:S01]  /*f510*/  LDL.LU R2, [R1+0x5f8] ;  /* 0x0005f80001027983 */ /* 0x000f620000300800 */
[----:B------:R-:W-:Y:S02]  /*f520*/  IMAD.MOV.U32 R238, RZ, RZ, R3 ;  /* 0x000000ffffee7224 */ /* 0x000fe400078e0003 */
[----:B------:R-:W-:Y:S01]  /*f530*/  IMAD.MOV.U32 R239, RZ, RZ, R5 ;  /* 0x000000ffffef7224 */ /* 0x000fe200078e0005 */
[----:B------:R-:W5:Y:S01]  /*f540*/  LDL.LU R3, [R1+0x5f4] ;  /* 0x0005f40001037983 */ /* 0x000f620000300800 */
[----:B------:R-:W-:Y:S03]  /*f550*/  HMMA.1688.F32.TF32 R44, R140, R12, R44 ;  /* 0x0000000c8c2c723c */ /* 0x000fe6000008102c */
[----:B------:R-:W5:Y:S05]  /*f560*/  LDL.LU R5, [R1+0x5f0] ;  /* 0x0005f00001057983 */ /* 0x000f6a0000300800 */
[----:B----4-:R-:W-:Y:S01]  /*f570*/  HMMA.1688.F32.TF32 R188, R164, R32, R188 ;  /* 0x00000020a4bc723c */ /* 0x010fe200000810bc */
[----:B------:R-:W-:-:S07]  /*f580*/  IMAD.MOV.U32 R155, RZ, RZ, R228 ;  /* 0x000000ffff9b7224 */ /* 0x000fce00078e00e4 */
[----:B------:R-:W-:Y:S08]  /*f590*/  HMMA.1688.F32.TF32 R48, R140, R16, R48 ;  /* 0x000000108c30723c */ /* 0x000ff00000081030 */
[C---:B--2---:R-:W-:Y:S08]  /*f5a0*/  HMMA.1688.F32.TF32 R196, R164.reuse, R24, R196 ;  /* 0x00000018a4c4723c */ /* 0x044ff000000810c4 */
[C---:B---3--:R-:W-:Y:S08]  /*f5b0*/  HMMA.1688.F32.TF32 R204, R164.reuse, R16, R204 ;  /* 0x00000010a4cc723c */ /* 0x048ff000000810cc */
[C---:B------:R-:W-:Y:S08]  /*f5c0*/  HMMA.1688.F32.TF32 R208, R164.reuse, R12, R208 ;  /* 0x0000000ca4d0723c */ /* 0x040ff000000810d0 */
[C---:B------:R-:W-:Y:S08]  /*f5d0*/  HMMA.1688.F32.TF32 R200, R164.reuse, R20, R200 ;  /* 0x00000014a4c8723c */ /* 0x040ff000000810c8 */
[----:B------:R-:W-:Y:S07]  /*f5e0*/  HMMA.1688.F32.TF32 R192, R164, R28, R192 ;  /* 0x0000001ca4c0723c */ /* 0x000fee00000810c0 */
[----:B------:R-:W-:-:S02]  /*f5f0*/  IMAD.MOV.U32 R165, RZ, RZ, R230 ;  /* 0x000000ffffa57224 */ /* 0x000fc400078e00e6 */
[----:B------:R-:W-:Y:S02]  /*f600*/  IMAD.MOV.U32 R164, RZ, RZ, R231 ;  /* 0x000000ffffa47224 */ /* 0x000fe400078e00e7 */
[----:B------:R-:W-:Y:S01]  /*f610*/  IMAD.MOV.U32 R166, RZ, RZ, R229 ;  /* 0x000000ffffa67224 */ /* 0x000fe200078e00e5 */
[----:B------:R-:W2:Y:S04]  /*f620*/  LDL.LU.64 R230, [R1+0x5e8] ;  /* 0x0005e80001e67983 */ /* 0x000ea80000300a00 */
[----:B------:R-:W3:Y:S04]  /*f630*/  LDL.LU.64 R228, [R1+0x5e0] ;  /* 0x0005e00001e47983 */ /* 0x000ee80000300a00 */
[----:B------:R1:W-:Y:S04]  /*f640*/  STL.64 [R1+0xa0], R40 ;  /* 0x0000a02801007387 */ /* 0x0003e80000100a00 */
[----:B------:R4:W-:Y:S04]  /*f650*/  STL.64 [R1+0xa8], R42 ;  /* 0x0000a82a01007387 */ /* 0x0009e80000100a00 */
[----:B-1----:R-:W2:Y:S04]  /*f660*/  LDL.LU R40, [R1+0x230] ;  /* 0x0002300001287983 */ /* 0x002ea80000300800 */
[----:B------:R-:W2:Y:S04]  /*f670*/  LDL.LU R41, [R1+0x234] ;  /* 0x0002340001297983 */ /* 0x000ea80000300800 */
[----:B----4-:R-:W2:Y:S04]  /*f680*/  LDL.LU R42, [R1+0x238] ;  /* 0x00023800012a7983 */ /* 0x010ea80000300800 */
[----:B------:R-:W2:Y:S04]  /*f690*/  LDL.LU R43, [R1+0x23c] ;  /* 0x00023c00012b7983 */ /* 0x000ea80000300800 */
[----:B------:R1:W-:Y:S04]  /*f6a0*/  STL.64 [R1+0x90], R44 ;  /* 0x0000902c01007387 */ /* 0x0003e80000100a00 */
[----:B------:R4:W-:Y:S04]  /*f6b0*/  STL.64 [R1+0x98], R46 ;  /* 0x0000982e01007387 */ /* 0x0009e80000100a00 */
[----:B-1----:R-:W3:Y:S04]  /*f6c0*/  LDL.LU R44, [R1+0x220] ;  /* 0x00022000012c7983 */ /* 0x002ee80000300800 */
[----:B------:R-:W3:Y:S04]  /*f6d0*/  LDL.LU R45, [R1+0x224] ;  /* 0x00022400012d7983 */ /* 0x000ee80000300800 */
[----:B----4-:R-:W3:Y:S04]  /*f6e0*/  LDL.LU R46, [R1+0x228] ;  /* 0x00022800012e7983 */ /* 0x010ee80000300800 */
[----:B------:R-:W3:Y:S04]  /*f6f0*/  LDL.LU R47, [R1+0x22c] ;  /* 0x00022c00012f7983 */ /* 0x000ee80000300800 */
[----:B------:R1:W-:Y:S04]  /*f700*/  STL.64 [R1+0x80], R48 ;  /* 0x0000803001007387 */ /* 0x0003e80000100a00 */
[----:B------:R-:W-:Y:S04]  /*f710*/  STL.64 [R1+0x88], R50 ;  /* 0x0000883201007387 */ /* 0x000fe80000100a00 */
[----:B-1----:R-:W4:Y:S01]  /*f720*/  LDL.LU R48, [R1+0x210] ;  /* 0x0002100001307983 */ /* 0x002f220000300800 */
[C---:B------:R-:W-:Y:S11]  /*f730*/  HMMA.1688.F32.TF32 R52, R140.reuse, R20, R52 ;  /* 0x000000148c34723c */ /* 0x040ff60000081034 */
[----:B------:R-:W-:Y:S11]  /*f740*/  @!UPT UIADD3 URZ, URZ, URZ, URZ ;  /* 0x0000003f3f3ff290 */ /* 0x000ff6000fffe03f */
[----:B------:R-:W-:Y:S01]  /*f750*/  @!UPT UIADD3 URZ, URZ, URZ, URZ ;  /* 0x0000003f3f3ff290 */ /* 0x000fe2000fffe03f */
[----:B------:R-:W-:Y:S04]  /*f760*/  STL.64 [R1+0x70], R52 ;  /* 0x0000703401007387 */ /* 0x000fe80000100a00 */
[----:B------:R1:W-:Y:S02]  /*f770*/  STL.64 [R1+0x78], R54 ;  /* 0x0000783601007387 */ /* 0x0003e40000100a00 */
[C---:B-1----:R-:W-:Y:S08]  /*f780*/  HMMA.1688.F32.TF32 R52, R140.reuse, R24, R56 ;  /* 0x000000188c34723c */ /* 0x042ff00000081038 */
[C---:B------:R-:W-:Y:S08]  /*f790*/  HMMA.1688.F32.TF32 R60, R140.reuse, R28, R60 ;  /* 0x0000001c8c3c723c */ /* 0x040ff0000008103c */
[C---:B------:R-:W-:Y:S07]  /*f7a0*/  HMMA.1688.F32.TF32 R56, R140.reuse, R32, R64 ;  /* 0x000000208c38723c */ /* 0x040fee0000081040 */
[----:B------:R-:W-:Y:S04]  /*f7b0*/  STL.64 [R1+0x60], R52 ;  /* 0x0000603401007387 */ /* 0x000fe80000100a00 */
[----:B------:R1:W-:Y:S02]  /*f7c0*/  STL.64 [R1+0x68], R54 ;  /* 0x0000683601007387 */ /* 0x0003e40000100a00 */
[----:B-1----:R-:W-:Y:S01]  /*f7d0*/  HMMA.1688.F32.TF32 R52, R140, R36, R68 ;  /* 0x000000248c34723c */ /* 0x002fe20000081044 */
[----:B-----5:R-:W-:-:S02]  /*f7e0*/  IMAD.MOV.U32 R49, RZ, RZ, R5 ;  /* 0x000000ffff317224 */ /* 0x020fc400078e0005 */
[----:B------:R-:W-:Y:S02]  /*f7f0*/  IMAD.MOV.U32 R50, RZ, RZ, R3 ;  /* 0x000000ffff327224 */ /* 0x000fe400078e0003 */
[----:B------:R-:W-:Y:S01]  /*f800*/  IMAD.MOV.U32 R51, RZ, RZ, R2 ;  /* 0x000000ffff337224 */ /* 0x000fe200078e0002 */
[----:B------:R-:W-:Y:S04]  /*f810*/  STL.64 [R1+0x50], R60 ;  /* 0x0000503c01007387 */ /* 0x000fe80000100a00 */
[----:B------:R1:W-:Y:S01]  /*f820*/  STL.64 [R1+0x58], R62 ;  /* 0x0000583e01007387 */ /* 0x0003e20000100a00 */
[C---:B------:R-:W-:Y:S03]  /*f830*/  HMMA.1688.F32.TF32 R64, R136.reuse, R32, R244 ;  /* 0x000000208840723c */ /* 0x040fe600000810f4 */
[----:B------:R-:W-:Y:S04]  /*f840*/  STL.64 [R1+0x40], R56 ;  /* 0x0000403801007387 */ /* 0x000fe80000100a00 */
[----:B------:R5:W-:Y:S01]  /*f850*/  STL.64 [R1+0x48], R58 ;  /* 0x0000483a01007387 */ /* 0x000be20000100a00 */
[----:B------:R-:W-:Y:S01]  /*f860*/  HMMA.1688.F32.TF32 R68, R136, R36, R224 ;  /* 0x000000248844723c */ /* 0x000fe200000810e0 */
[----:B------:R-:W-:-:S02]  /*f870*/  IMAD.MOV.U32 R167, RZ, RZ, R186 ;  /* 0x000000ffffa77224 */ /* 0x000fc400078e00ba */
[----:B------:R-:W-:Y:S02]  /*f880*/  LDS R141, [R7+0x22180] ;  /* 0x02218000078d7984 */ /* 0x000fe40000000800 */
[----:B------:R-:W-:Y:S02]  /*f890*/  IMAD.MOV.U32 R3, RZ, RZ, R52 ;  /* 0x000000ffff037224 */ /* 0x000fe400078e0034 */
[----:B------:R-:W-:Y:S01]  /*f8a0*/  IMAD.MOV.U32 R2, RZ, RZ, R53 ;  /* 0x000000ffff027224 */ /* 0x000fe200078e0035 */
[----:B-1----:R-:W-:Y:S01]  /*f8b0*/  HMMA.1688.F32.TF32 R60, R136, R28, R240 ;  /* 0x0000001c883c723c */ /* 0x002fe200000810f0 */
[----:B------:R-:W-:Y:S01]  /*f8c0*/  IMAD.MOV.U32 R5, RZ, RZ, R54 ;  /* 0x000000ffff057224 */ /* 0x000fe200078e0036 */
[----:B------:R-:W-:Y:S01]  /*f8d0*/  LDS R140, [R167+0x22180] ;  /* 0x02218000a78c7984 */ /* 0x000fe20000000800 */
[----:B------:R-:W-:-:S03]  /*f8e0*/  IMAD.MOV.U32 R6, RZ, RZ, R55 ;  /* 0x000000ffff067224 */ /* 0x000fc600078e0037 */
[----:B------:R-:W-:Y:S02]  /*f8f0*/  LDS R143, [R7+0x22980] ;  /* 0x02298000078f7984 */ /* 0x000fe40000000800 */
[C---:B------:R-:W-:Y:S08]  /*f900*/  HMMA.1688.F32.TF32 R52, R136.reuse, R20, R232 ;  /* 0x000000148834723c */ /* 0x040ff000000810e8 */
[C---:B-----5:R-:W-:Y:S08]  /*f910*/  HMMA.1688.F32.TF32 R56, R136.reuse, R24, R236 ;  /* 0x000000188838723c */ /* 0x060ff000000810ec */
[C---:B--2---:R-:W-:Y:S08]  /*f920*/  HMMA.1688.F32.TF32 R40, R136.reuse, R8, R40 ;  /* 0x000000088828723c */ /* 0x044ff00000081028 */
[C---:B---3--:R-:W-:Y:S11]  /*f930*/  HMMA.1688.F32.TF32 R44, R136.reuse, R12, R44 ;  /* 0x0000000c882c723c */ /* 0x048ff6000008102c */
[----:B------:R-:W-:Y:S04]  /*f940*/  @!UPT UIADD3 URZ, URZ, URZ, URZ ;  /* 0x0000003f3f3ff290 */ /* 0x000fe8000fffe03f */
[----:B------:R-:W-:Y:S04]  /*f950*/  STL.64 [R1+0x5c0], R42 ;  /* 0x0005c02a01007387 */ /* 0x000fe80000100a00 */
[----:B------:R1:W-:Y:S01]  /*f960*/  STL.64 [R1+0x5b8], R40 ;  /* 0x0005b82801007387 */ /* 0x0003e20000100a00 */
[----:B----4-:R-:W-:Y:S01]  /*f970*/  HMMA.1688.F32.TF32 R48, R136, R16, R48 ;  /* 0x000000108830723c */ /* 0x010fe20000081030 */
[----:B------:R-:W-:Y:S02]  /*f980*/  IMAD.MOV.U32 R226, RZ, RZ, R4 ;  /* 0x000000ffffe27224 */ /* 0x000fe400078e0004 */
[----:B------:R-:W-:Y:S01]  /*f990*/  LDS R142, [R167+0x22980] ;  /* 0x02298000a78e7984 */ /* 0x000fe20000000800 */
[----:B------:R-:W-:-:S03]  /*f9a0*/  IMAD.MOV.U32 R227, RZ, RZ, R0 ;  /* 0x000000ffffe37224 */ /* 0x000fc600078e0000 */
[----:B------:R-:W-:Y:S01]  /*f9b0*/  LDS R186, [R252+0x22980] ;  /* 0x02298000fcba7984 */ /* 0x000fe20000000800 */
[C---:B------:R-:W-:Y:S08]  /*f9c0*/  HMMA.1688.F32.TF32 R136, R248.reuse, R8, R72 ;  /* 0x00000008f888723c */ /* 0x040ff00000081048 */
[C---:B------:R-:W-:Y:S08]  /*f9d0*/  HMMA.1688.F32.TF32 R72, R248.reuse, R12, R76 ;  /* 0x0000000cf848723c */ /* 0x040ff0000008104c */
[C---:B-1----:R-:W-:Y:S07]  /*f9e0*/  HMMA.1688.F32.TF32 R40, R248.reuse, R16, R80 ;  /* 0x00000010f828723c */ /* 0x042fee0000081050 */
[----:B------:R-:W-:Y:S01]  /*f9f0*/  STL.64 [R1+0xf0], R136 ;  /* 0x0000f08801007387 */ /* 0x000fe20000100a00 */
[C---:B------:R-:W-:Y:S03]  /*fa00*/  HMMA.1688.F32.TF32 R76, R248.reuse, R20, R84 ;  /* 0x00000014f84c723c */ /* 0x040fe60000081054 */
[----:B------:R-:W-:Y:S04]  /*fa10*/  STL.64 [R1+0xf8], R138 ;  /* 0x0000f88a01007387 */ /* 0x000fe80000100a00 */
[----:B------:R-:W-:Y:S04]  /*fa20*/  STL.64 [R1+0xd0], R72 ;  /* 0x0000d04801007387 */ /* 0x000fe80000100a00 */
[----:B------:R1:W-:Y:S04]  /*fa30*/  STL.64 [R1+0xd8], R74 ;  /* 0x0000d84a01007387 */ /* 0x0003e80000100a00 */
[----:B------:R-:W-:Y:S04]  /*fa40*/  STL.64 [R1+0xc0], R40 ;  /* 0x0000c02801007387 */ /* 0x000fe80000100a00 */
[----:B------:R2:W-:Y:S01]  /*fa50*/  STL.64 [R1+0xc8], R42 ;  /* 0x0000c82a01007387 */ /* 0x0005e20000100a00 */
[C---:B-1----:R-:W-:Y:S03]  /*fa60*/  HMMA.1688.F32.TF32 R72, R248.reuse, R24, R88 ;  /* 0x00000018f848723c */ /* 0x042fe60000081058 */
[----:B------:R-:W-:Y:S04]  /*fa70*/  LDS R136, [R252+0x22100] ;  /* 0x02210000fc887984 */ /* 0x000fe80000000800 */
[----:B------:R-:W-:Y:S01]  /*fa80*/  LDS R138, [R252+0x22900] ;  /* 0x02290000fc8a7984 */ /* 0x000fe20000000800 */
[C---:B--2---:R-:W-:Y:S03]  /*fa90*/  HMMA.1688.F32.TF32 R40, R248.reuse, R28, R92 ;  /* 0x0000001cf828723c */ /* 0x044fe6000008105c */
[----:B------:R-:W-:Y:S04]  /*faa0*/  STL.64 [R1+0xb0], R76 ;  /* 0x0000b04c01007387 */ /* 0x000fe80000100a00 */
[----:B------:R-:W-:Y:S04]  /*fab0*/  STL.64 [R1+0xb8], R78 ;  /* 0x0000b84e01007387 */ /* 0x000fe80000100a00 */
[----:B------:R-:W2:Y:S04]  /*fac0*/  LDL.LU R244, [R1+0x110] ;  /* 0x0001100001f47983 */ /* 0x000ea80000300800 */
[----:B------:R-:W-:Y:S04]  /*fad0*/  LDS R137, [R187+0x22100] ;  /* 0x02210000bb897984 */ /* 0x000fe80000000800 */
[----:B------:R-:W-:Y:S04]  /*fae0*/  STL.64 [R1+0x30], R72 ;  /* 0x0000304801007387 */ /* 0x000fe80000100a00 */
[----:B------:R-:W-:Y:S04]  /*faf0*/  STL.64 [R1+0x38], R74 ;  /* 0x0000384a01007387 */ /* 0x000fe80000100a00 */
[----:B------:R-:W-:Y:S04]  /*fb00*/  STL.64 [R1+0x10], R40 ;  /* 0x0000102801007387 */ /* 0x000fe80000100a00 */
[----:B------:R1:W-:Y:S04]  /*fb10*/  STL.64 [R1+0x18], R42 ;  /* 0x0000182a01007387 */ /* 0x0003e80000100a00 */
[----:B------:R-:W2:Y:S04]  /*fb20*/  LDL.LU R245, [R1+0x114] ;  /* 0x0001140001f57983 */ /* 0x000ea80000300800 */
[----:B------:R-:W2:Y:S04]  /*fb30*/  LDL.LU R246, [R1+0x118] ;  /* 0x0001180001f67983 */ /* 0x000ea80000300800 */
[----:B------:R-:W2:Y:S04]  /*fb40*/  LDL.LU R247, [R1+0x11c] ;  /* 0x00011c0001f77983 */ /* 0x000ea80000300800 */
[----:B------:R-:W3:Y:S04]  /*fb50*/  LDL.LU R240, [R1+0x120] ;  /* 0x0001200001f07983 */ /* 0x000ee80000300800 */
[----:B------:R-:W3:Y:S04]  /*fb60*/  LDL.LU R241, [R1+0x124] ;  /* 0x0001240001f17983 */ /* 0x000ee80000300800 */
[----:B------:R-:W3:Y:S04]  /*fb70*/  LDL.LU R242, [R1+0x128] ;  /* 0x0001280001f27983 */ /* 0x000ee80000300800 */
[----:B------:R-:W3:Y:S04]  /*fb80*/  LDL.LU R243, [R1+0x12c] ;  /* 0x00012c0001f37983 */ /* 0x000ee80000300800 */
[----:B------:R-:W4:Y:S04]  /*fb90*/  LDL.LU R236, [R1+0x130] ;  /* 0x0001300001ec7983 */ /* 0x000f280000300800 */
[----:B------:R-:W4:Y:S04]  /*fba0*/  LDL.LU R237, [R1+0x134] ;  /* 0x0001340001ed7983 */ /* 0x000f280000300800 */
[----:B------:R-:W4:Y:S04]  /*fbb0*/  LDL.LU R238, [R1+0x138] ;  /* 0x0001380001ee7983 */ /* 0x000f280000300800 */
[----:B------:R-:W4:Y:S01]  /*fbc0*/  LDL.LU R239, [R1+0x13c] ;  /* 0x00013c0001ef7983 */ /* 0x000f220000300800 */
[----:B-1----:R-:W-:Y:S03]  /*fbd0*/  HMMA.1688.F32.TF32 R40, R248, R32, R96 ;  /* 0x00000020f828723c */ /* 0x002fe60000081060 */
[----:B------:R-:W5:Y:S04]  /*fbe0*/  LDL.LU R76, [R1+0x150] ;  /* 0x00015000014c7983 */ /* 0x000f680000300800 */
[----:B------:R-:W5:Y:S04]  /*fbf0*/  LDL.LU R77, [R1+0x154] ;  /* 0x00015400014d7983 */ /* 0x000f680000300800 */
[----:B------:R-:W5:Y:S04]  /*fc00*/  LDL.LU R78, [R1+0x158] ;  /* 0x00015800014e7983 */ /* 0x000f680000300800 */
[----:B------:R-:W5:Y:S04]  /*fc10*/  LDL.LU R79, [R1+0x15c] ;  /* 0x00015c00014f7983 */ /* 0x000f680000300800 */
[----:B------:R-:W2:Y:S04]  /*fc20*/  LDL.LU R72, [R1+0x160] ;  /* 0x0001600001487983 */ /* 0x000ea80000300800 */
[----:B------:R-:W2:Y:S04]  /*fc30*/  LDL.LU R73, [R1+0x164] ;  /* 0x0001640001497983 */ /* 0x000ea80000300800 */
[----:B------:R-:W2:Y:S04]  /*fc40*/  LDL.LU R74, [R1+0x168] ;  /* 0x00016800014a7983 */ /* 0x000ea80000300800 */
[----:B------:R-:W2:Y:S04]  /*fc50*/  LDL.LU R75, [R1+0x16c] ;  /* 0x00016c00014b7983 */ /* 0x000ea80000300800 */
[----:B------:R-:W2:Y:S04]  /*fc60*/  LDL.LU R232, [R1+0x140] ;  /* 0x0001400001e87983 */ /* 0x000ea80000300800 */
[----:B------:R-:W2:Y:S04]  /*fc70*/  LDL.LU R233, [R1+0x144] ;  /* 0x0001440001e97983 */ /* 0x000ea80000300800 */
[----:B------:R-:W2:Y:S04]  /*fc80*/  LDL.LU R234, [R1+0x148] ;  /* 0x0001480001ea7983 */ /* 0x000ea80000300800 */
[----:B------:R-:W2:Y:S04]  /*fc90*/  LDL.LU R235, [R1+0x14c] ;  /* 0x00014c0001eb7983 */ /* 0x000ea80000300800 */
[----:B------:R-:W2:Y:S01]  /*fca0*/  LDL.LU R224, [R1+0x100] ;  /* 0x0001000001e07983 */ /* 0x000ea20000300800 */
[----:B------:R-:W-:-:S03]  /*fcb0*/  IMAD.MOV.U32 R4, RZ, RZ, R42 ;  /* 0x000000ffff047224 */ /* 0x000fc600078e002a */
[----:B------:R-:W2:Y:S01]  /*fcc0*/  LDL.LU R225, [R1+0x104] ;  /* 0x0001040001e17983 */ /* 0x000ea20000300800 */
[----:B------:R-:W-:-:S03]  /*fcd0*/  IMAD.MOV.U32 R0, RZ, RZ, R43 ;  /* 0x000000ffff007224 */ /* 0x000fc600078e002b */
[----:B------:R1:W-:Y:S01]  /*fce0*/  STL.64 [R1], R40 ;  /* 0x0000002801007387 */ /* 0x0003e20000100a00 */
[----:B------:R-:W-:Y:S01]  /*fcf0*/  IMAD.MOV.U32 R42, RZ, RZ, R230 ;  /* 0x000000ffff2a7224 */ /* 0x000fe200078e00e6 */
[----:B------:R-:W-:Y:S01]  /*fd00*/  HMMA.1688.F32.TF32 R248, R248, R36, R100 ;  /* 0x00000024f8f8723c */ /* 0x000fe20000081064 */
[----:B------:R-:W-:Y:S01]  /*fd10*/  IMAD.MOV.U32 R43, RZ, RZ, R231 ;  /* 0x000000ffff2b7224 */ /* 0x000fe200078e00e7 */
[----:B------:R-:W-:Y:S04]  /*fd20*/  LDS R100, [R167+0x22100] ;  /* 0x02210000a7647984 */ /* 0x000fe80000000800 */
[----:B------:R-:W-:Y:S01]  /*fd30*/  LDS R102, [R167+0x22900] ;  /* 0x02290000a7667984 */ /* 0x000fe20000000800 */
[----:B-1----:R-:W-:-:S03]  /*fd40*/  IMAD.MOV.U32 R40, RZ, RZ, R228 ;  /* 0x000000ffff287224 */ /* 0x002fc600078e00e4 */
[----:B------:R-:W-:Y:S01]  /*fd50*/  LDS R101, [R7+0x22100] ;  /* 0x0221000007657984 */ /* 0x000fe20000000800 */
[----:B------:R-:W-:-:S03]  /*fd60*/  IMAD.MOV.U32 R41, RZ, RZ, R229 ;  /* 0x000000ffff297224 */ /* 0x000fc600078e00e5 */
[----:B------:R-:W2:Y:S04]  /*fd70*/  LDL.LU R228, [R1+0x5d8] ;  /* 0x0005d80001e47983 */ /* 0x000ea80000300800 */
[----:B------:R-:W2:Y:S04]  /*fd80*/  LDL.LU R229, [R1+0x5d4] ;  /* 0x0005d40001e57983 */ /* 0x000ea80000300800 */
[----:B------:R-:W2:Y:S04]  /*fd90*/  LDL.LU R230, [R1+0x5d0] ;  /* 0x0005d00001e67983 */ /* 0x000ea80000300800 */
[----:B------:R-:W3:Y:S04]  /*fda0*/  LDS R103, [R7+0x22900] ;  /* 0x0229000007677984 */ /* 0x000ee80000000800 */
[----:B------:R-:W2:Y:S04]  /*fdb0*/  LDL.LU R231, [R1+0x5cc] ;  /* 0x0005cc0001e77983 */ /* 0x000ea80000300800 */
[----:B------:R-:W1:Y:S04]  /*fdc0*/  LDS R139, [R187+0x22900] ;  /* 0x02290000bb8b7984 */ /* 0x000e680000000800 */
[----:B------:R-:W1:Y:S01]  /*fdd0*/  LDS R187, [R187+0x22980] ;  /* 0x02298000bbbb7984 */ /* 0x000e620000000800 */
[----:B---3--:R-:W-:Y:S08]  /*fde0*/  HMMA.1688.F32.TF32 R88, R100, R24, R240 ;  /* 0x000000186458723c */ /* 0x008ff000000810f0 */
[----:B-1----:R-:W-:Y:S01]  /*fdf0*/  HMMA.1688.F32.TF32 R240, R136, R12, R112 ;  /* 0x0000000c88f0723c */ /* 0x002fe20000081070 */
[----:B------:R-:W3:Y:S04]  /*fe00*/  LDL.LU R112, [R1+0x1c0] ;  /* 0x0001c00001707983 */ /* 0x000ee80000300800 */
[----:B------:R-:W3:Y:S03]  /*fe10*/  LDL.LU R113, [R1+0x1c4] ;  /* 0x0001c40001717983 */ /* 0x000ee60000300800 */
[----:B----4-:R-:W-:Y:S01]  /*fe20*/  HMMA.1688.F32.TF32 R84, R100, R20, R236 ;  /* 0x000000146454723c */ /* 0x010fe200000810ec */
[----:B------:R-:W3:Y:S04]  /*fe30*/  LDL.LU R114, [R1+0x1c8] ;  /* 0x0001c80001727983 */ /* 0x000ee80000300800 */
[----:B------:R-:W3:Y:S03]  /*fe40*/  LDL.LU R115, [R1+0x1cc] ;  /* 0x0001cc0001737983 */ /* 0x000ee60000300800 */
[----:B------:R-:W-:Y:S01]  /*fe50*/  HMMA.1688.F32.TF32 R236, R136, R16, R116 ;  /* 0x0000001088ec723c */ /* 0x000fe20000081074 */
[----:B------:R-:W4:Y:S04]  /*fe60*/  LDL.LU R116, [R1+0x1b0] ;  /* 0x0001b00001747983 */ /* 0x000f280000300800 */
[----:B------:R-:W4:Y:S04]  /*fe70*/  LDL.LU R117, [R1+0x1b4] ;  /* 0x0001b40001757983 */ /* 0x000f280000300800 */
[----:B------:R-:W4:Y:S04]  /*fe80*/  LDL.LU R118, [R1+0x1b8] ;  /* 0x0001b80001767983 */ /* 0x000f280000300800 */
[----:B------:R-:W4:Y:S01]  /*fe90*/  LDL.LU R119, [R1+0x1bc] ;  /* 0x0001bc0001777983 */ /* 0x000f220000300800 */
[C---:B-----5:R-:W-:Y:S08]  /*fea0*/  HMMA.1688.F32.TF32 R76, R100.reuse, R12, R76 ;  /* 0x0000000c644c723c */ /* 0x060ff0000008104c */
[C---:B--2---:R-:W-:Y:S08]  /*feb0*/  HMMA.1688.F32.TF32 R92, R100.reuse, R28, R244 ;  /* 0x0000001c645c723c */ /* 0x044ff000000810f4 */
[-C--:B------:R-:W-:Y:S08]  /*fec0*/  HMMA.1688.F32.TF32 R72, R100, R8.reuse, R72 ;  /* 0x000000086448723c */ /* 0x080ff00000081048 */
[----:B------:R-:W-:Y:S08]  /*fed0*/  HMMA.1688.F32.TF32 R244, R136, R8, R104 ;  /* 0x0000000888f4723c */ /* 0x000ff00000081068 */
[C---:B------:R-:W-:Y:S08]  /*fee0*/  HMMA.1688.F32.TF32 R80, R100.reuse, R16, R232 ;  /* 0x000000106450723c */ /* 0x040ff000000810e8 */
[----:B------:R-:W-:Y:S08]  /*fef0*/  HMMA.1688.F32.TF32 R96, R100, R32, R224 ;  /* 0x000000206460723c */ /* 0x000ff000000810e0 */
[C---:B------:R-:W-:Y:S01]  /*ff00*/  HMMA.1688.F32.TF32 R232, R136.reuse, R20, R120 ;  /* 0x0000001488e8723c */ /* 0x040fe20000081078 */
[----:B------:R-:W2:Y:S04]  /*ff10*/  LDL.LU R120, [R1+0x1a0] ;  /* 0x0001a00001787983 */ /* 0x000ea80000300800 */
[----:B------:R-:W2:Y:S03]  /*ff20*/  LDL.LU R121, [R1+0x1a4] ;  /* 0x0001a40001797983 */ /* 0x000ea60000300800 */
[C---:B------:R-:W-:Y:S01]  /*ff30*/  HMMA.1688.F32.TF32 R224, R136.reuse, R28, R128 ;  /* 0x0000001c88e0723c */ /* 0x040fe20000081080 */
[----:B------:R-:W2:Y:S04]  /*ff40*/  LDL.LU R122, [R1+0x1a8] ;  /* 0x0001a800017a7983 */ /* 0x000ea80000300800 */
[----:B------:R-:W2:Y:S03]  /*ff50*/  LDL.LU R123, [R1+0x1ac] ;  /* 0x0001ac00017b7983 */ /* 0x000ea60000300800 */
[----:B------:R-:W-:Y:S08]  /*ff60*/  HMMA.1688.F32.TF32 R104, R136, R32, R132 ;  /* 0x000000208868723c */ /* 0x000ff00000081084 */
[----:B------:R-:W-:Y:S08]  /*ff70*/  HMMA.1688.F32.TF32 R100, R100, R36, R228 ;  /* 0x000000246464723c */ /* 0x000ff000000810e4 */
[C---:B------:R-:W-:Y:S01]  /*ff80*/  HMMA.1688.F32.TF32 R228, R136.reuse, R24, R124 ;  /* 0x0000001888e4723c */ /* 0x040fe2000008107c */
[----:B------:R-:W5:Y:S04]  /*ff90*/  LDL.LU R124, [R1+0x190] ;  /* 0x00019000017c7983 */ /* 0x000f680000300800 */
[----:B------:R-:W5:Y:S03]  /*ffa0*/  LDL.LU R125, [R1+0x194] ;  /* 0x00019400017d7983 */ /* 0x000f660000300800 */
[----:B------:R-:W-:Y:S01]  /*ffb0*/  HMMA.1688.F32.TF32 R108, R136, R36, R108 ;  /* 0x00000024886c723c */ /* 0x000fe2000008106c */
[----:B------:R-:W5:Y:S04]  /*ffc0*/  LDL.LU R126, [R1+0x198] ;  /* 0x00019800017e7983 */ /* 0x000f680000300800 */
[----:B------:R-:W5:Y:S03]  /*ffd0*/  LDL.LU R127, [R1+0x19c] ;  /* 0x00019c00017f7983 */ /* 0x000f660000300800 */
[C---:B------:R-:W-:Y:S01]  /*ffe0*/  HMMA.1688.F32.TF32 R136, R140.reuse, R32, R220 ;  /* 0x000000208c88723c */ /* 0x040fe200000810dc */
[----:B------:R-:W-:Y:S06]  /*fff0*/  LDS R221, [R7+0x23180] ;  /* 0x0231800007dd7984 */ /* 0x000fec0000000800 */
[----:B------:R-:W-:Y:S01]  /*10000*/  IMAD.MOV.U32 R223, RZ, RZ, R167 ;  /* 0x000000ffffdf7224 */ /* 0x000fe200078e00a7 */
[----:B------:R-:W-:Y:S01]  /*10010*/  HMMA.1688.F32.TF32 R128, R140, R24, R40 ;  /* 0x000000188c80723c */ /* 0x000fe20000081028 */
[----:B------:R-:W-:Y:S04]  /*10020*/  LDS R167, [R7+0x23800] ;  /* 0x0238000007a77984 */ /* 0x000fe80000000800 */
[----:B------:R-:W-:Y:S02]  /*10030*/  LDS R220, [R223+0x23180] ;  /* 0x02318000dfdc7984 */ /* 0x000fe40000000800 */
[----:B------:R-:W-:-:S02]  /*10040*/  IMAD.MOV.U32 R41, RZ, RZ, R166 ;  /* 0x000000ffff297224 */ /* 0x000fc400078e00a6 */
[----:B------:R-:W-:Y:S01]  /*10050*/  IMAD.MOV.U32 R42, RZ, RZ, R165 ;  /* 0x000000ffff2a7224 */ /* 0x000fe200078e00a5 */
[----:B------:R-:W-:Y:S01]  /*10060*/  LDS R166, [R223+0x23800] ;  /* 0x02380000dfa67984 */ /* 0x000fe20000000800 */
[----:B------:R-:W-:-:S03]  /*10070*/  IMAD.MOV.U32 R43, RZ, RZ, R164 ;  /* 0x000000ffff2b7224 */ /* 0x000fc600078e00a4 */
[----:B------:R-:W-:Y:S04]  /*10080*/  LDS R164, [R223+0x23000] ;  /* 0x02300000dfa47984 */ /* 0x000fe80000000800 */
[----:B------:R-:W1:Y:S01]  /*10090*/  LDS R165, [R7+0x23000] ;  /* 0x0230000007a57984 */ /* 0x000e620000000800 */
[----:B------:R-:W-:Y:S01]  /*100a0*/  IMAD.MOV.U32 R40, RZ, RZ, R155 ;  /* 0x000000ffff287224 */ /* 0x000fe200078e009b */
[----:B------:R-:W-:Y:S02]  /*100b0*/  HMMA.1688.F32.TF32 R148, R184, R12, R148 ;  /* 0x0000000cb894723c */ /* 0x000fe40000081094 */
[----:B------:R-:W5:Y:S04]  /*100c0*/  LDL.LU R155, [R1+0x5c8] ;  /* 0x0005c800019b7983 */ /* 0x000f680000300800 */
[----:B------:R-:W-:Y:S02]  /*100d0*/  LDS R222, [R223+0x23980] ;  /* 0x02398000dfde7984 */ /* 0x000fe40000000800 */
[C---:B-1----:R-:W-:Y:S08]  /*100e0*/  HMMA.1688.F32.TF32 R180, R164.reuse, R10, R180 ;  /* 0x0000000aa4b4723c */ /* 0x042ff000000810b4 */
[C---:B------:R-:W-:Y:S08]  /*100f0*/  HMMA.1688.F32.TF32 R208, R164.reuse, R14, R208 ;  /* 0x0000000ea4d0723c */ /* 0x040ff000000810d0 */
[C---:B------:R-:W-:Y:S08]  /*10100*/  HMMA.1688.F32.TF32 R204, R164.reuse, R18, R204 ;  /* 0x00000012a4cc723c */ /* 0x040ff000000810cc */
[C---:B------:R-:W-:Y:S08]  /*10110*/  HMMA.1688.F32.TF32 R200, R164.reuse, R22, R200 ;  /* 0x00000016a4c8723c */ /* 0x040ff000000810c8 */
[C---:B------:R-:W-:Y:S08]  /*10120*/  HMMA.1688.F32.TF32 R196, R164.reuse, R26, R196 ;  /* 0x0000001aa4c4723c */ /* 0x040ff000000810c4 */
[C---:B------:R-:W-:Y:S08]  /*10130*/  HMMA.1688.F32.TF32 R192, R164.reuse, R30, R192 ;  /* 0x0000001ea4c0723c */ /* 0x040ff000000810c0 */
[C---:B------:R-:W-:Y:S08]  /*10140*/  HMMA.1688.F32.TF32 R188, R164.reuse, R34, R188 ;  /* 0x00000022a4bc723c */ /* 0x040ff000000810bc */
[----:B------:R-:W-:Y:S08]  /*10150*/  HMMA.1688.F32.TF32 R164, R164, R38, R40 ;  /* 0x00000026a4a4723c */ /* 0x000ff00000081028 */
[C---:B----4-:R-:W-:Y:S01]  /*10160*/  HMMA.1688.F32.TF32 R116, R140.reuse, R12, R116 ;  /* 0x0000000c8c74723c */ /* 0x050fe20000081074 */
[----:B------:R-:W4:Y:S04]  /*10170*/  LDL.LU R13, [R1+0x250] ;  /* 0x00025000010d7983 */ /* 0x000f280000300800 */
[----:B------:R-:W4:Y:S04]  /*10180*/  LDL.LU.64 R42, [R1+0x5c0] ;  /* 0x0005c000012a7983 */ /* 0x000f280000300a00 */
[----:B------:R-:W4:Y:S01]  /*10190*/  LDL.LU.64 R40, [R1+0x5b8] ;  /* 0x0005b80001287983 */ /* 0x000f220000300a00 */
[C---:B---3--:R-:W-:Y:S08]  /*101a0*/  HMMA.1688.F32.TF32 R112, R140.reuse, R8, R112 ;  /* 0x000000088c70723c */ /* 0x048ff00000081070 */
[C---:B------:R-:W-:Y:S01]  /*101b0*/  HMMA.1688.F32.TF32 R132, R140.reuse, R28, R216 ;  /* 0x0000001c8c84723c */ /* 0x040fe200000810d8 */
[----:B------:R-:W-:Y:S04]  /*101c0*/  LDS R216, [R223+0x23100] ;  /* 0x02310000dfd87984 */ /* 0x000fe80000000800 */
[----:B------:R-:W-:Y:S04]  /*101d0*/  LDS R218, [R223+0x23900] ;  /* 0x02390000dfda7984 */ /* 0x000fe80000000800 */
[----:B------:R-:W-:Y:S04]  /*101e0*/  LDS R217, [R7+0x23100] ;  /* 0x0231000007d97984 */ /* 0x000fe80000000800 */
[----:B------:R-:W-:Y:S01]  /*101f0*/  LDS R219, [R7+0x23900] ;  /* 0x0239000007db7984 */ /* 0x000fe20000000800 */
[C---:B--2---:R-:W-:Y:S08]  /*10200*/  HMMA.1688.F32.TF32 R120, R140.reuse, R16, R120 ;  /* 0x000000108c78723c */ /* 0x044ff00000081078 */
[C---:B-----5:R-:W-:Y:S08]  /*10210*/  HMMA.1688.F32.TF32 R124, R140.reuse, R20, R124 ;  /* 0x000000148c7c723c */ /* 0x060ff0000008107c */
[----:B------:R-:W-:Y:S01]  /*10220*/  HMMA.1688.F32.TF32 R140, R140, R36, R212 ;  /* 0x000000248c8c723c */ /* 0x000fe200000810d4 */
[----:B------:R-:W-:Y:S04]  /*10230*/  LDS R212, [R223+0x23080] ;  /* 0x02308000dfd47984 */ /* 0x000fe80000000800 */
[----:B------:R-:W-:Y:S04]  /*10240*/  LDS R214, [R223+0x23880] ;  /* 0x02388000dfd67984 */ /* 0x000fe80000000800 */
[----:B------:R-:W-:Y:S04]  /*10250*/  LDS R213, [R7+0x23080] ;  /* 0x0230800007d57984 */ /* 0x000fe80000000800 */
[----:B------:R-:W1:Y:S04]  /*10260*/  LDS R215, [R7+0x23880] ;  /* 0x0238800007d77984 */ /* 0x000e680000000800 */
[----:B------:R-:W2:Y:S01]  /*10270*/  LDS R223, [R7+0x23980] ;  /* 0x0239800007df7984 */ /* 0x000ea20000000800 */
[C---:B-1----:R-:W-:Y:S08]  /*10280*/  HMMA.1688.F32.TF32 R44, R212.reuse, R14, R44 ;  /* 0x0000000ed42c723c */ /* 0x042ff0000008102c */
[C---:B----4-:R-:W-:Y:S11]  /*10290*/  HMMA.1688.F32.TF32 R40, R212.reuse, R10, R40 ;  /* 0x0000000ad428723c */ /* 0x050ff60000081028 */
[----:B------:R-:W-:Y:S11]  /*102a0*/  @!UPT UIADD3 URZ, URZ, URZ, URZ ;  /* 0x0000003f3f3ff290 */ /* 0x000ff6000fffe03f */
[----:B------:R-:W-:Y:S01]  /*102b0*/  @!UPT UIADD3 URZ, URZ, URZ, URZ ;  /* 0x0000003f3f3ff290 */ /* 0x000fe2000fffe03f */
[----:B------:R-:W-:Y:S04]  /*102c0*/  STL.64 [R1+0x150], R40 ;  /* 0x0001502801007387 */ /* 0x000fe80000100a00 */
[----:B------:R1:W-:Y:S02]  /*102d0*/  STL.64 [R1+0x158], R42 ;  /* 0x0001582a01007387 */ /* 0x0003e40000100a00 */
[C---:B-1----:R-:W-:Y:S02]  /*102e0*/  HMMA.1688.F32.TF32 R40, R212.reuse, R18, R48 ;  /* 0x00000012d428723c */ /* 0x042fe40000081030 */
[----:B------:R-:W-:Y:S04]  /*102f0*/  STL.64 [R1+0x140], R44 ;  /* 0x0001402c01007387 */ /* 0x000fe80000100a00 */
[----:B------:R1:W-:Y:S02]  /*10300*/  STL.64 [R1+0x148], R46 ;  /* 0x0001482e01007387 */ /* 0x0003e40000100a00 */
[C---:B------:R-:W-:Y:S08]  /*10310*/  HMMA.1688.F32.TF32 R48, R212.reuse, R26, R56 ;  /* 0x0000001ad430723c */ /* 0x040ff00000081038 */
[C---:B-1----:R-:W-:Y:S07]  /*10320*/  HMMA.1688.F32.TF32 R44, R212.reuse, R22, R52 ;  /* 0x00000016d42c723c */ /* 0x042fee0000081034 */
[----:B------:R-:W-:Y:S04]  /*10330*/  STL.64 [R1+0x130], R40 ;  /* 0x0001302801007387 */ /* 0x000fe80000100a00 */
[----:B------:R1:W-:Y:S02]  /*10340*/  STL.64 [R1+0x138], R42 ;  /* 0x0001382a01007387 */ /* 0x0003e40000100a00 */
[C---:B-1----:R-:W-:Y:S10]  /*10350*/  HMMA.1688.F32.TF32 R40, R212.reuse, R30, R60 ;  /* 0x0000001ed428723c */ /* 0x042ff4000008103c */
[----:B------:R-:W-:Y:S04]  /*10360*/  STL.64 [R1+0x120], R44 ;  /* 0x0001202c01007387 */ /* 0x000fe80000100a00 */
[----:B------:R1:W-:Y:S04]  /*10370*/  STL.64 [R1+0x128], R46 ;  /* 0x0001282e01007387 */ /* 0x0003e80000100a00 */
[----:B------:R-:W-:Y:S04]  /*10380*/  STL.64 [R1+0x110], R48 ;  /* 0x0001103001007387 */ /* 0x000fe80000100a00 */
[----:B------:R-:W-:Y:S01]  /*10390*/  STL.64 [R1+0x118], R50 ;  /* 0x0001183201007387 */ /* 0x000fe20000100a00 */
[----:B-1----:R-:W-:Y:S03]  /*103a0*/  HMMA.1688.F32.TF32 R44, R212, R34, R64 ;  /* 0x00000022d42c723c */ /* 0x002fe60000081040 */
[----:B------:R-:W-:Y:S04]  /*103b0*/  STL.64 [R1+0x100], R40 ;  /* 0x0001002801007387 */ /* 0x000fe80000100a00 */
[----:B------:R1:W-:Y:S02]  /*103c0*/  STL.64 [R1+0x108], R42 ;  /* 0x0001082a01007387 */ /* 0x0003e40000100a00 */
[C---:B-1----:R-:W-:Y:S11]  /*103d0*/  HMMA.1688.F32.TF32 R40, R216.reuse, R10, R72 ;  /* 0x0000000ad828723c */ /* 0x042ff60000081048 */
[----:B------:R-:W-:Y:S03]  /*103e0*/  @!UPT UIADD3 URZ, URZ, URZ, URZ ;  /* 0x0000003f3f3ff290 */ /* 0x000fe6000fffe03f */
[----:B------:R-:W-:Y:S04]  /*103f0*/  STL.64 [R1+0xe0], R44 ;  /* 0x0000e02c01007387 */ /* 0x000fe80000100a00 */
[----:B------:R1:W-:Y:S01]  /*10400*/  STL.64 [R1+0xe8], R46 ;  /* 0x0000e82e01007387 */ /* 0x0003e20000100a00 */
[C---:B------:R-:W-:Y:S08]  /*10410*/  HMMA.1688.F32.TF32 R48, R216.reuse, R14, R76 ;  /* 0x0000000ed830723c */ /* 0x040ff0000008104c */
[C---:B-1----:R-:W-:Y:S01]  /*10420*/  HMMA.1688.F32.TF32 R44, R216.reuse, R18, R80 ;  /* 0x00000012d82c723c */ /* 0x042fe20000081050 */
[----:B------:R-:W-:Y:S04]  /*10430*/  STL.64 [R1+0x240], R40 ;  /* 0x0002402801007387 */ /* 0x000fe80000100a00 */
[----:B------:R1:W-:Y:S03]  /*10440*/  STL.64 [R1+0x248], R42 ;  /* 0x0002482a01007387 */ /* 0x0003e60000100a00 */
[C---:B-1----:R-:W-:Y:S07]  /*10450*/  HMMA.1688.F32.TF32 R40, R216.reuse, R22, R84 ;  /* 0x00000016d828723c */ /* 0x042fee0000081054 */
[----:B------:R-:W-:Y:S04]  /*10460*/  STL.64 [R1+0x230], R48 ;  /* 0x0002303001007387 */ /* 0x000fe80000100a00 */
[----:B------:R1:W-:Y:S04]  /*10470*/  STL.64 [R1+0x238], R50 ;  /* 0x0002383201007387 */ /* 0x0003e80000100a00 */
[----:B------:R-:W-:Y:S04]  /*10480*/  STL.64 [R1+0x220], R44 ;  /* 0x0002202c01007387 */ /* 0x000fe80000100a00 */
[----:B------:R3:W-:Y:S01]  /*10490*/  STL.64 [R1+0x228], R46 ;  /* 0x0002282e01007387 */ /* 0x0007e20000100a00 */
[C---:B-1----:R-:W-:Y:S03]  /*104a0*/  HMMA.1688.F32.TF32 R48, R216.reuse, R26, R88 ;  /* 0x0000001ad830723c */ /* 0x042fe60000081058 */
[----:B------:R-:W-:Y:S05]  /*104b0*/  STL.64 [R1+0x210], R40 ;  /* 0x0002102801007387 */ /* 0x000fea0000100a00 */
[C---:B---3--:R-:W-:Y:S01]  /*104c0*/  HMMA.1688.F32.TF32 R44, R216.reuse, R30, R92 ;  /* 0x0000001ed82c723c */ /* 0x048fe2000008105c */
[----:B------:R1:W-:Y:S07]  /*104d0*/  STL.64 [R1+0x218], R42 ;  /* 0x0002182a01007387 */ /* 0x0003ee0000100a00 */
[----:B-1----:R-:W-:Y:S07]  /*104e0*/  HMMA.1688.F32.TF32 R40, R216, R34, R96 ;  /* 0x00000022d828723c */ /* 0x002fee0000081060 */
[----:B------:R1:W-:Y:S04]  /*104f0*/  STL.64 [R1+0x200], R48 ;  /* 0x0002003001007387 */ /* 0x0003e80000100a00 */
[----:B------:R3:W-:Y:S01]  /*10500*/  STL.64 [R1+0x208], R50 ;  /* 0x0002083201007387 */ /* 0x0007e20000100a00 */
[-C--:B------:R-:W-:Y:S03]  /*10510*/  HMMA.1688.F32.TF32 R212, R212, R38.reuse, R68 ;  /* 0x00000026d4d4723c */ /* 0x080fe60000081044 */
[----:B-1----:R-:W4:Y:S04]  /*10520*/  LDL.LU R48, [R1+0x60] ;  /* 0x0000600001307983 */ /* 0x002f280000300800 */
[----:B------:R1:W-:Y:S04]  /*10530*/  STL.64 [R1+0x1f0], R44 ;  /* 0x0001f02c01007387 */ /* 0x0003e80000100a00 */
[----:B------:R5:W-:Y:S01]  /*10540*/  STL.64 [R1+0x1f8], R46 ;  /* 0x0001f82e01007387 */ /* 0x000be20000100a00 */
[----:B------:R-:W-:Y:S03]  /*10550*/  HMMA.1688.F32.TF32 R68, R216, R38, R100 ;  /* 0x00000026d844723c */ /* 0x000fe60000081064 */
[----:B------:R1:W-:Y:S04]  /*10560*/  STL.64 [R1+0x1e0], R40 ;  /* 0x0001e02801007387 */ /* 0x0003e80000100a00 */
[----:B------:R1:W-:Y:S04]  /*10570*/  STL.64 [R1+0x1e8], R42 ;  /* 0x0001e82a01007387 */ /* 0x0003e80000100a00 */
[----:B------:R-:W4:Y:S04]  /*10580*/  LDL.LU R49, [R1+0x64] ;  /* 0x0000640001317983 */ /* 0x000f280000300800 */
[----:B---3--:R-:W4:Y:S04]  /*10590*/  LDL.LU R50, [R1+0x68] ;  /* 0x0000680001327983 */ /* 0x008f280000300800 */
[----:B------:R-:W4:Y:S04]  /*105a0*/  LDL.LU R51, [R1+0x6c] ;  /* 0x00006c0001337983 */ /* 0x000f280000300800 */
[----:B-1----:R-:W3:Y:S04]  /*105b0*/  LDL.LU R44, [R1+0x80] ;  /* 0x00008000012c7983 */ /* 0x002ee80000300800 */
[----:B------:R-:W3:Y:S04]  /*105c0*/  LDL.LU R45, [R1+0x84] ;  /* 0x00008400012d7983 */ /* 0x000ee80000300800 */
[----:B-----5:R-:W3:Y:S04]  /*105d0*/  LDL.LU R46, [R1+0x88] ;  /* 0x00008800012e7983 */ /* 0x020ee80000300800 */
[----:B------:R-:W3:Y:S04]  /*105e0*/  LDL.LU R47, [R1+0x8c] ;  /* 0x00008c00012f7983 */ /* 0x000ee80000300800 */
[----:B------:R-:W5:Y:S04]  /*105f0*/  LDL.LU R64, [R1+0x90] ;  /* 0x0000900001407983 */ /* 0x000f680000300800 */
[----:B------:R-:W5:Y:S04]  /*10600*/  LDL.LU R65, [R1+0x94] ;  /* 0x0000940001417983 */ /* 0x000f680000300800 */
[----:B------:R-:W5:Y:S04]  /*10610*/  LDL.LU R66, [R1+0x98] ;  /* 0x0000980001427983 */ /* 0x000f680000300800 */
[----:B------:R-:W5:Y:S04]  /*10620*/  LDL.LU R67, [R1+0x9c] ;  /* 0x00009c0001437983 */ /* 0x000f680000300800 */
[----:B------:R-:W3:Y:S04]  /*10630*/  LDL.LU R40, [R1+0xa0] ;  /* 0x0000a00001287983 */ /* 0x000ee80000300800 */
[----:B------:R-:W3:Y:S04]  /*10640*/  LDL.LU R41, [R1+0xa4] ;  /* 0x0000a40001297983 */ /* 0x000ee80000300800 */
[----:B------:R-:W3:Y:S04]  /*10650*/  LDL.LU R42, [R1+0xa8] ;  /* 0x0000a800012a7983 */ /* 0x000ee80000300800 */
[----:B------:R-:W3:Y:S04]  /*10660*/  LDL.LU R43, [R1+0xac] ;  /* 0x0000ac00012b7983 */ /* 0x000ee80000300800 */
[----:B------:R-:W3:Y:S04]  /*10670*/  LDL.LU R60, [R1+0x70] ;  /* 0x00007000013c7983 */ /* 0x000ee80000300800 */
[----:B------:R-:W3:Y:S01]  /*10680*/  LDL.LU R61, [R1+0x74] ;  /* 0x00007400013d7983 */ /* 0x000ee20000300800 */
[----:B--2---:R-:W-:Y:S03]  /*10690*/  HMMA.1688.F32.TF32 R56, R220, R10, R112 ;  /* 0x0000000adc38723c */ /* 0x004fe60000081070 */
[----:B------:R-:W2:Y:S04]  /*106a0*/  LDL.LU R62, [R1+0x78] ;  /* 0x00007800013e7983 */ /* 0x000ea80000300800 */
[----:B------:R-:W2:Y:S01]  /*106b0*/  LDL.LU R63, [R1+0x7c] ;  /* 0x00007c00013f7983 */ /* 0x000ea20000300800 */
[----:B------:R-:W-:Y:S03]  /*106c0*/  HMMA.1688.F32.TF32 R168, R184, R28, R168 ;  /* 0x0000001cb8a8723c */ /* 0x000fe600000810a8 */
[----:B------:R-:W2:Y:S04]  /*106d0*/  LDL.LU R52, [R1+0x50] ;  /* 0x0000500001347983 */ /* 0x000ea80000300800 */
[----:B------:R-:W2:Y:S01]  /*106e0*/  LDL.LU R53, [R1+0x54] ;  /* 0x0000540001357983 */ /* 0x000ea20000300800 */
[----:B------:R-:W-:Y:S03]  /*106f0*/  HMMA.1688.F32.TF32 R72, R220, R14, R116 ;  /* 0x0000000edc48723c */ /* 0x000fe60000081074 */
[----:B------:R-:W2:Y:S04]  /*10700*/  LDL.LU R54, [R1+0x58] ;  /* 0x0000580001367983 */ /* 0x000ea80000300800 */
[----:B------:R-:W2:Y:S04]  /*10710*/  LDL.LU R55, [R1+0x5c] ;  /* 0x00005c0001377983 */ /* 0x000ea80000300800 */
[----:B------:R-:W2:Y:S04]  /*10720*/  LDL.LU R28, [R1+0x264] ;  /* 0x00026400011c7983 */ /* 0x000ea80000300800 */
[----:B------:R-:W-:Y:S04]  /*10730*/  STL.64 [R1+0x1d0], R68 ;  /* 0x0001d04401007387 */ /* 0x000fe80000100a00 */
[----:B------:R1:W-:Y:S01]  /*10740*/  STL.64 [R1+0x1d8], R70 ;  /* 0x0001d84601007387 */ /* 0x0003e20000100a00 */
[----:B------:R-:W-:Y:S03]  /*10750*/  HMMA.1688.F32.TF32 R152, R184, R16, R152 ;  /* 0x00000010b898723c */ /* 0x000fe60000081098 */
[----:B------:R-:W-:Y:S04]  /*10760*/  LDS R112, [R252+0x23100] ;  /* 0x02310000fc707984 */ /* 0x000fe80000000800 */
[----:B------:R-:W-:Y:S01]  /*10770*/  LDS R114, [R252+0x23900] ;  /* 0x02390000fc727984 */ /* 0x000fe20000000800 */
[----:B-1----:R-:W-:Y:S03]  /*10780*/  HMMA.1688.F32.TF32 R68, R220, R18, R120 ;  /* 0x00000012dc44723c */ /* 0x002fe60000081078 */
[----:B------:R1:W-:Y:S04]  /*10790*/  STL.64 [R1+0x1c0], R56 ;  /* 0x0001c03801007387 */ /* 0x0003e80000100a00 */
[----:B------:R-:W-:Y:S01]  /*107a0*/  STL.64 [R1+0x1c8], R58 ;  /* 0x0001c83a01007387 */ /* 0x000fe20000100a00 */
[----:B------:R-:W-:Y:S03]  /*107b0*/  HMMA.1688.F32.TF32 R144, R184, R8, R144 ;  /* 0x00000008b890723c */ /* 0x000fe60000081090 */
[----:B------:R-:W-:Y:S04]  /*107c0*/  LDS R100, [R252+0x23180] ;  /* 0x02318000fc647984 */ /* 0x000fe80000000800 */
[----:B-1----:R-:W3:Y:S04]  /*107d0*/  LDL.LU R56, [R1+0x40] ;  /* 0x0000400001387983 */ /* 0x002ee80000300800 */
[----:B------:R-:W-:Y:S04]  /*107e0*/  STL.64 [R1+0x1b0], R72 ;  /* 0x0001b04801007387 */ /* 0x000fe80000100a00 */
[----:B------:R1:W-:Y:S04]  /*107f0*/  STL.64 [R1+0x1b8], R74 ;  /* 0x0001b84a01007387 */ /* 0x0003e80000100a00 */
[----:B------:R-:W-:Y:S04]  /*10800*/  STL.64 [R1+0x1a0], R68 ;  /* 0x0001a04401007387 */ /* 0x000fe80000100a00 */
[----:B------:R1:W-:Y:S02]  /*10810*/  STL.64 [R1+0x1a8], R70 ;  /* 0x0001a84601007387 */ /* 0x0003e40000100a00 */
[C---:B-1----:R-:W-:Y:S02]  /*10820*/  HMMA.1688.F32.TF32 R72, R220.reuse, R22, R124 ;  /* 0x00000016dc48723c */ /* 0x042fe4000008107c */
[----:B------:R-:W3:Y:S04]  /*10830*/  LDL.LU R57, [R1+0x44] ;  /* 0x0000440001397983 */ /* 0x000ee80000300800 */
[----:B------:R-:W3:Y:S02]  /*10840*/  LDL.LU R58, [R1+0x48] ;  /* 0x00004800013a7983 */ /* 0x000ee40000300800 */
[C---:B------:R-:W-:Y:S02]  /*10850*/  HMMA.1688.F32.TF32 R68, R220.reuse, R26, R128 ;  /* 0x0000001adc44723c */ /* 0x040fe40000081080 */
[----:B------:R-:W3:Y:S04]  /*10860*/  LDL.LU R59, [R1+0x4c] ;  /* 0x00004c00013b7983 */ /* 0x000ee80000300800 */
[----:B------:R-:W3:Y:S02]  /*10870*/  LDL.LU R17, [R1+0x260] ;  /* 0x0002600001117983 */ /* 0x000ee40000300800 */
[----:B------:R-:W-:Y:S02]  /*10880*/  HMMA.1688.F32.TF32 R76, R220, R34, R136 ;  /* 0x00000022dc4c723c */ /* 0x000fe40000081088 */
[----:B------:R-:W-:Y:S04]  /*10890*/  LDS R102, [R252+0x23980] ;  /* 0x02398000fc667984 */ /* 0x000fe80000000800 */
[----:B------:R-:W-:Y:S04]  /*108a0*/  LDS R113, [R13+0x23100] ;  /* 0x023100000d717984 */ /* 0x000fe80000000800 */
[----:B------:R-:W-:Y:S04]  /*108b0*/  STL.64 [R1+0x190], R72 ;  /* 0x0001904801007387 */ /* 0x000fe80000100a00 */
[----:B------:R-:W-:Y:S04]  /*108c0*/  STL.64 [R1+0x198], R74 ;  /* 0x0001984a01007387 */ /* 0x000fe80000100a00 */
[----:B------:R-:W3:Y:S04]  /*108d0*/  LDL R16, [R1+0x270] ;  /* 0x0002700001107983 */ /* 0x000ee80000100800 */
[----:B------:R1:W-:Y:S04]  /*108e0*/  STL.64 [R1+0x180], R68 ;  /* 0x0001804401007387 */ /* 0x0003e80000100a00 */
[----:B------:R1:W-:Y:S01]  /*108f0*/  STL.64 [R1+0x188], R70 ;  /* 0x0001884601007387 */ /* 0x0003e20000100a00 */
[----:B------:R-:W-:Y:S03]  /*10900*/  HMMA.1688.F32.TF32 R156, R184, R20, R156 ;  /* 0x00000014b89c723c */ /* 0x000fe6000008109c */
[----:B------:R-:W-:Y:S01]  /*10910*/  LDS R115, [R13+0x23900] ;  /* 0x023900000d737984 */ /* 0x000fe20000000800 */
[----:B-1----:R-:W-:-:S04]  /*10920*/  IMAD.MOV.U32 R68, RZ, RZ, R3 ;  /* 0x000000ffff447224 */ /* 0x002fc800078e0003 */
[----:B------:R-:W-:Y:S01]  /*10930*/  HMMA.1688.F32.TF32 R160, R184, R24, R160 ;  /* 0x00000018b8a0723c */ /* 0x000fe200000810a0 */
[----:B------:R-:W3:Y:S01]  /*10940*/  LDL.LU R3, [R1+0x5b4] ;  /* 0x0005b40001037983 */ /* 0x000ee20000300800 */
[----:B------:R-:W-:-:S03]  /*10950*/  IMAD.MOV.U32 R69, RZ, RZ, R2 ;  /* 0x000000ffff457224 */ /* 0x000fc600078e0002 */
[----:B------:R-:W4:Y:S01]  /*10960*/  LDL.LU R2, [R1+0x5b0] ;  /* 0x0005b00001027983 */ /* 0x000f220000300800 */
[----:B------:R-:W-:Y:S02]  /*10970*/  IMAD.MOV.U32 R9, RZ, RZ, 0x1f ;  /* 0x0000001fff097424 */ /* 0x000fe400078e00ff */
[----:B------:R-:W-:Y:S01]  /*10980*/  IMAD.MOV.U32 R71, RZ, RZ, R6 ;  /* 0x000000ffff477224 */ /* 0x000fe200078e0006 */
[----:B------:R-:W-:Y:S01]  /*10990*/  HMMA.1688.F32.TF32 R172, R184, R32, R172 ;  /* 0x00000020b8ac723c */ /* 0x000fe200000810ac */
[----:B------:R-:W-:Y:S01]  /*109a0*/  LDS R101, [R13+0x23180] ;  /* 0x023180000d657984 */ /* 0x000fe20000000800 */
[----:B------:R-:W-:-:S03]  /*109b0*/  IADD3 R9, R9, c[0x0][0x180], RZ ;  /* 0x0000600009097a10 */ /* 0x000fc60007ffe0ff */
[----:B------:R-:W-:Y:S01]  /*109c0*/  LDS R103, [R13+0x23980] ;  /* 0x023980000d677984 */ /* 0x000fe20000000800 */
[----:B------:R-:W-:Y:S02]  /*109d0*/  SHF.R.S32.HI R6, RZ, 0x1f, R9 ;  /* 0x0000001fff067819 */ /* 0x000fe40000011409 */
[----:B------:R-:W-:Y:S02]  /*109e0*/  HMMA.1688.F32.TF32 R72, R220, R38, R140 ;  /* 0x00000026dc48723c */ /* 0x000fe4000008108c */
[----:B------:R-:W-:-:S04]  /*109f0*/  LEA.HI R6, R6, R9, RZ, 0x5 ;  /* 0x0000000906067211 */ /* 0x000fc800078f28ff */
[----:B------:R-:W-:-:S04]  /*10a00*/  SHF.R.S32.HI R6, RZ, 0x5, R6 ;  /* 0x00000005ff067819 */ /* 0x000fc80000011406 */
[----:B------:R-:W-:Y:S01]  /*10a10*/  IADD3 R6, R6, -0x4, RZ ;  /* 0xfffffffc06067810 */ /* 0x000fe20007ffe0ff */
[----:B------:R-:W-:Y:S02]  /*10a20*/  IMAD.MOV.U32 R70, RZ, RZ, R5 ;  /* 0x000000ffff467224 */ /* 0x000fe400078e0005 */
[----:B------:R-:W5:Y:S04]  /*10a30*/  LDL.LU R5, [R1+0x5ac] ;  /* 0x0005ac0001057983 */ /* 0x000f680000300800 */
[----:B------:R-:W5:Y:S04]  /*10a40*/  LDL R12, [R1+0x570] ;  /* 0x00057000010c7983 */ /* 0x000f680000100800 */
[----:B------:R-:W-:Y:S04]  /*10a50*/  STL.64 [R1+0x170], R76 ;  /* 0x0001704c01007387 */ /* 0x000fe80000100a00 */
[----:B------:R-:W-:Y:S04]  /*10a60*/  STL.64 [R1+0x178], R78 ;  /* 0x0001784e01007387 */ /* 0x000fe80000100a00 */
[----:B------:R-:W-:Y:S04]  /*10a70*/  STL.64 [R1+0x160], R72 ;  /* 0x0001604801007387 */ /* 0x000fe80000100a00 */
[----:B------:R-:W-:Y:S04]  /*10a80*/  STL.64 [R1+0x168], R74 ;  /* 0x0001684a01007387 */ /* 0x000fe80000100a00 */
[----:B------:R-:W5:Y:S04]  /*10a90*/  LDL R21, [R1+0x290] ;  /* 0x0002900001157983 */ /* 0x000f680000100800 */
[----:B------:R-:W5:Y:S01]  /*10aa0*/  LDL R20, [R1+0x2b0] ;  /* 0x0002b00001147983 */ /* 0x000f620000100800 */
[----:B--2---:R-:W-:-:S02]  /*10ab0*/  ISETP.GE.AND P1, PT, R28, R6, PT ;  /* 0x000000061c00720c */ /* 0x004fc40003f26270 */
[----:B---3--:R-:W-:-:S04]  /*10ac0*/  ISETP.GT.AND P2, PT, R3, 0x4, PT ;  /* 0x000000040300780c */ /* 0x008fc80003f44270 */
[----:B------:R-:W-:-:S04]  /*10ad0*/  SEL R6, RZ, 0x4, !P2 ;  /* 0x00000004ff067807 */ /* 0x000fc80005000000 */
[----:B------:R-:W-:-:S04]  /*10ae0*/  SEL R6, R6, RZ, !P1 ;  /* 0x000000ff06067207 */ /* 0x000fc80004800000 */
[----:B------:R-:W-:Y:S02]  /*10af0*/  ISETP.NE.U32.AND P2, PT, R6, RZ, PT ;  /* 0x000000ff0600720c */ /* 0x000fe40003f45070 */
[----:B----4-:R-:W-:Y:S02]  /*10b00*/  IADD3 R6, P6, R2, R16, RZ ;  /* 0x0000001002067210 */ /* 0x010fe40007fde0ff */
[----:B------:R-:W2:Y:S01]  /*10b10*/  LDL R16, [R1+0x2ac] ;  /* 0x0002ac0001107983 */ /* 0x000ea20000100800 */
[C---:B------:R-:W-:Y:S02]  /*10b20*/  ISETP.GT.AND P0, PT, R3.reuse, RZ, PT ;  /* 0x000000ff0300720c */ /* 0x040fe40003f04270 */
[----:B------:R-:W-:Y:S02]  /*10b30*/  ISETP.GT.AND P4, PT, R3, 0xc, PT ;  /* 0x0000000c0300780c */ /* 0x000fe40003f84270 */
[----:B------:R-:W-:Y:S02]  /*10b40*/  SEL R7, RZ, 0x4, !P0 ;  /* 0x00000004ff077807 */ /* 0x000fe40004000000 */
[----:B------:R-:W-:-:S02]  /*10b50*/  SEL R9, RZ, 0x4, !P4 ;  /* 0x00000004ff097807 */ /* 0x000fc40006000000 */
[----:B------:R-:W-:-:S04]  /*10b60*/  SEL R7, R7, RZ, !P1 ;  /* 0x000000ff07077207 */ /* 0x000fc80004800000 */
[----:B------:R-:W-:Y:S02]  /*10b70*/  ISETP.NE.U32.AND P0, PT, R7, RZ, PT ;  /* 0x000000ff0700720c */ /* 0x000fe40003f05070 */
[----:B------:R-:W-:Y:S02]  /*10b80*/  SEL R7, R9, RZ, !P1 ;  /* 0x000000ff09077207 */ /* 0x000fe40004800000 */
[----:B------:R-:W3:Y:S01]  /*10b90*/  LDL R9, [R1+0x28c] ;  /* 0x00028c0001097983 */ /* 0x000ee20000100800 */
[----:B------:R-:W-:Y:S03]  /*10ba0*/  HMMA.1688.F32.TF32 R176, R184, R36, R176 ;  /* 0x00000024b8b0723c */ /* 0x000fe600000810b0 */
[----:B------:R-:W-:Y:S04]  /*10bb0*/  LDS R184, [R252+0x23000] ;  /* 0x02300000fcb87984 */ /* 0x000fe80000000800 */
[----:B------:R-:W-:Y:S04]  /*10bc0*/  LDS R186, [R252+0x23800] ;  /* 0x02380000fcba7984 */ /* 0x000fe80000000800 */
[----:B------:R-:W-:Y:S04]  /*10bd0*/  LDS R185, [R13+0x23000] ;  /* 0x023000000db97984 */ /* 0x000fe80000000800 */
[----:B------:R-:W1:Y:S01]  /*10be0*/  LDS R187, [R13+0x23800] ;  /* 0x023800000dbb7984 */ /* 0x000e620000000800 */
[----:B------:R-:W-:-:S03]  /*10bf0*/  ISETP.GT.AND P3, PT, R3, 0x8, PT ;  /* 0x000000080300780c */ /* 0x000fc60003f64270 */
[----:B------:R-:W4:Y:S01]  /*10c00*/  S2R R119, SR_TID.X ;  /* 0x0000000000777919 */ /* 0x000f220000002100 */
[----:B------:R-:W-:-:S04]  /*10c10*/  SEL R8, RZ, 0x4, !P3 ;  /* 0x00000004ff087807 */ /* 0x000fc80005800000 */
[----:B------:R-:W-:-:S04]  /*10c20*/  SEL R8, R8, RZ, !P1 ;  /* 0x000000ff08087207 */ /* 0x000fc80004800000 */
[----:B------:R-:W-:Y:S02]  /*10c30*/  ISETP.NE.U32.AND P5, PT, R8, RZ, PT ;  /* 0x000000ff0800720c */ /* 0x000fe40003fa5070 */
[----:B------:R-:W-:-:S04]  /*10c40*/  IADD3 R8, R17, 0x1, RZ ;  /* 0x0000000111087810 */ /* 0x000fc80007ffe0ff */
[----:B------:R-:W-:-:S04]  /*10c50*/  ISETP.GT.AND P3, PT, R8, 0x3, PT ;  /* 0x000000030800780c */ /* 0x000fc80003f64270 */
[----:B------:R-:W-:Y:S01]  /*10c60*/  SEL R36, R8, RZ, !P3 ;  /* 0x000000ff08247207 */ /* 0x000fe20005800000 */
[C---:B-1----:R-:W-:Y:S08]  /*10c70*/  HMMA.1688.F32.TF32 R40, R184.reuse, R10, R40 ;  /* 0x0000000ab828723c */ /* 0x042ff00000081028 */
[C---:B-----5:R-:W-:Y:S08]  /*10c80*/  HMMA.1688.F32.TF32 R64, R184.reuse, R14, R64 ;  /* 0x0000000eb840723c */ /* 0x060ff00000081040 */
[C---:B------:R-:W-:Y:S08]  /*10c90*/  HMMA.1688.F32.TF32 R44, R184.reuse, R18, R44 ;  /* 0x00000012b82c723c */ /* 0x040ff0000008102c */
[C---:B------:R-:W-:Y:S08]  /*10ca0*/  HMMA.1688.F32.TF32 R60, R184.reuse, R22, R60 ;  /* 0x00000016b83c723c */ /* 0x040ff0000008103c */
[C---:B------:R-:W-:Y:S08]  /*10cb0*/  HMMA.1688.F32.TF32 R48, R184.reuse, R26, R48 ;  /* 0x0000001ab830723c */ /* 0x040ff00000081030 */
[C---:B------:R-:W-:Y:S08]  /*10cc0*/  HMMA.1688.F32.TF32 R52, R184.reuse, R30, R52 ;  /* 0x0000001eb834723c */ /* 0x040ff00000081034 */
[C---:B------:R-:W-:Y:S08]  /*10cd0*/  HMMA.1688.F32.TF32 R56, R184.reuse, R34, R56 ;  /* 0x00000022b838723c */ /* 0x040ff00000081038 */
[----:B------:R-:W-:Y:S01]  /*10ce0*/  HMMA.1688.F32.TF32 R184, R184, R38, R68 ;  /* 0x00000026b8b8723c */ /* 0x000fe20000081044 */
[----:B------:R-:W-:Y:S04]  /*10cf0*/  LDS R68, [R252+0x23080] ;  /* 0x02308000fc447984 */ /* 0x000fe80000000800 */
[----:B------:R-:W-:Y:S04]  /*10d00*/  LDS R70, [R252+0x23880] ;  /* 0x02388000fc467984 */ /* 0x000fe80000000800 */
[----:B------:R-:W-:Y:S04]  /*10d10*/  LDS R69, [R13+0x23080] ;  /* 0x023080000d457984 */ /* 0x000fe80000000800 */
[----:B------:R1:W5:Y:S01]  /*10d20*/  LDS R71, [R13+0x23880] ;  /* 0x023880000d477984 */ /* 0x0003620000000800 */
[----:B----4-:R-:W-:-:S03]  /*10d30*/  LOP3.LUT R24, R119, 0x7f, RZ, 0xc0, !PT ;  /* 0x0000007f77187812 */ /* 0x010fc600078ec0ff */
[----:B------:R-:W-:Y:S02]  /*10d40*/  STL [R1+0x260], R36 ;  /* 0x0002602401007387 */ /* 0x000fe40000100800 */
[----:B------:R-:W-:Y:S02]  /*10d50*/  IMAD.SHL.U32 R37, R24, 0x4, RZ ;  /* 0x0000000418257824 */ /* 0x000fe400078e00ff */
[----:B------:R-:W4:Y:S01]  /*10d60*/  LDL R17, [R1+0x2cc] ;  /* 0x0002cc0001117983 */ /* 0x000f220000100800 */
[----:B------:R-:W-:Y:S01]  /*10d70*/  ISETP.NE.U32.AND P4, PT, R7, RZ, PT ;  /* 0x000000ff0700720c */ /* 0x000fe20003f85070 */
[----:B------:R-:W-:Y:S02]  /*10d80*/  IMAD.X R7, R5, 0x1, R12, P6 ;  /* 0x0000000105077824 */ /* 0x000fe400030e060c */
[----:B------:R-:W5:Y:S01]  /*10d90*/  LDL R29, [R1+0x2d0] ;  /* 0x0002d000011d7983 */ /* 0x000f620000100800 */
[----:B------:R-:W-:-:S03]  /*10da0*/  IMAD R12, R36, 0x4000, R37 ;  /* 0x00004000240c7824 */ /* 0x000fc600078e0225 */
[----:B------:R-:W-:Y:S06]  /*10db0*/  BAR.SYNC.DEFER_BLOCKING 0x0 ;  /* 0x0000000000007b1d */ /* 0x000fec0000010000 */
[----:B------:R-:W5:Y:S04]  /*10dc0*/  LDL.LU R80, [R1+0xf0] ;  /* 0x0000f00001507983 */ /* 0x000f680000300800 */
[----:B------:R-:W5:Y:S04]  /*10dd0*/  LDL.LU R81, [R1+0xf4] ;  /* 0x0000f40001517983 */ /* 0x000f680000300800 */
[----:B------:R-:W5:Y:S04]  /*10de0*/  LDL.LU R82, [R1+0xf8] ;  /* 0x0000f80001527983 */ /* 0x000f680000300800 */
[----:B------:R-:W5:Y:S04]  /*10df0*/  LDL.LU R83, [R1+0xfc] ;  /* 0x0000fc0001537983 */ /* 0x000f680000300800 */
[----:B------:R-:W5:Y:S04]  /*10e00*/  LDL R25, [R1+0x2ec] ;  /* 0x0002ec0001197983 */ /* 0x000f680000100800 */
[----:B------:R-:W-:Y:S01]  /*10e10*/  @!PT LDS RZ, [RZ] ;  /* 0x00000000fffff984 */ /* 0x000fe20000000800 */
[----:B------:R-:W-:Y:S01]  /*10e20*/  @!PT LDS RZ, [RZ] ;  /* 0x00000000fffff984 */ /* 0x000fe20000000800 */
[----:B------:R-:W-:Y:S01]  /*10e30*/  @!PT LDS RZ, [RZ] ;  /* 0x00000000fffff984 */ /* 0x000fe20000000800 */
[----:B------:R1:W-:Y:S01]  /*10e40*/  LDGSTS.E [R12+0x20000], [R6.64], P0 ;  /* 0x20000000060c7fae */ /* 0x0003e20008121844 */
[----:B------:R-:W-:-:S04]  /*10e50*/  ISETP.GT.AND P3, PT, R3, 0x14, PT ;  /* 0x000000140300780c */ /* 0x000fc80003f64270 */
[----:B-1----:R-:W-:Y:S02]  /*10e60*/  SEL R13, RZ, 0x4, !P3 ;  /* 0x00000004ff0d7807 */ /* 0x002fe40005800000 */
[----:B------:R-:W-:-:S04]  /*10e70*/  ISETP.GT.AND P6, PT, R3, 0x10, PT ;  /* 0x000000100300780c */ /* 0x000fc80003fc4270 */
[----:B------:R-:W-:-:S04]  /*10e80*/  SEL R7, RZ, 0x4, !P6 ;  /* 0x00000004ff077807 */ /* 0x000fc80007000000 */
[----:B------:R-:W-:Y:S02]  /*10e90*/  SEL R7, R7, RZ, !P1 ;  /* 0x000000ff07077207 */ /* 0x000fe40004800000 */
[C---:B--2---:R-:W-:Y:S02]  /*10ea0*/  IADD3 R6, P0, R2.reuse, R16, RZ ;  /* 0x0000001002067210 */ /* 0x044fe40007f1e0ff */
[----:B------:R-:W2:Y:S04]  /*10eb0*/  LDL R16, [R1+0x2f0] ;  /* 0x0002f00001107983 */ /* 0x000ea80000100800 */
[----:B------:R-:W2:Y:S04]  /*10ec0*/  LDL.LU R76, [R1+0xd0] ;  /* 0x0000d000014c7983 */ /* 0x000ea80000300800 */
[----:B------:R-:W2:Y:S04]  /*10ed0*/  LDL.LU R77, [R1+0xd4] ;  /* 0x0000d400014d7983 */ /* 0x000ea80000300800 */
[----:B------:R-:W2:Y:S01]  /*10ee0*/  LDL.LU R78, [R1+0xd8] ;  /* 0x0000d800014e7983 */ /* 0x000ea20000300800 */
[----:B---3--:R-:W-:-:S03]  /*10ef0*/  IADD3 R8, P3, R2, R9, RZ ;  /* 0x0000000902087210 */ /* 0x008fc60007f7e0ff */
[----:B------:R-:W3:Y:S02]  /*10f00*/  LDL.LU R79, [R1+0xdc] ;  /* 0x0000dc00014f7983 */ /* 0x000ee40000300800 */
[----:B------:R-:W-:Y:S02]  /*10f10*/  IMAD.X R9, R5, 0x1, R21, P3 ;  /* 0x0000000105097824 */ /* 0x000fe400018e0615 */
[----:B------:R-:W3:Y:S01]  /*10f20*/  LDL R21, [R1+0x30c] ;  /* 0x00030c0001157983 */ /* 0x000ee20000100800 */
[----:B------:R-:W-:Y:S01]  /*10f30*/  ISETP.NE.U32.AND P3, PT, R7, RZ, PT ;  /* 0x000000ff0700720c */ /* 0x000fe20003f65070 */
[----:B------:R-:W-:Y:S02]  /*10f40*/  IMAD.X R7, R5, 0x1, R20, P0 ;  /* 0x0000000105077824 */ /* 0x000fe400000e0614 */
[----:B------:R-:W3:Y:S04]  /*10f50*/  LDL R20, [R1+0x310] ;  /* 0x0003100001147983 */ /* 0x000ee80000100800 */
[----:B------:R-:W3:Y:S04]  /*10f60*/  LDL.LU R72, [R1+0xc0] ;  /* 0x0000c00001487983 */ /* 0x000ee80000300800 */
[----:B------:R-:W3:Y:S04]  /*10f70*/  LDL.LU R73, [R1+0xc4] ;  /* 0x0000c40001497983 */ /* 0x000ee80000300800 */
[----:B------:R-:W3:Y:S04]  /*10f80*/  LDL.LU R74, [R1+0xc8] ;  /* 0x0000c800014a7983 */ /* 0x000ee80000300800 */
[----:B------:R-:W3:Y:S01]  /*10f90*/  LDL.LU R75, [R1+0xcc] ;  /* 0x0000cc00014b7983 */ /* 0x000ee20000300800 */
[----:B------:R-:W-:-:S02]  /*10fa0*/  SEL R13, R13, RZ, !P1 ;  /* 0x000000ff0d0d7207 */ /* 0x000fc40004800000 */
[----:B------:R-:W-:Y:S01]  /*10fb0*/  ISETP.GT.AND P6, PT, R3, 0x18, PT ;  /* 0x000000180300780c */ /* 0x000fe20003fc4270 */
[----:B------:R1:W-:Y:S01]  /*10fc0*/  LDGSTS.E [R12+0x20800], [R8.64], P2 ;  /* 0x20800000080c7fae */ /* 0x0003e20009121844 */
[----:B------:R-:W-:Y:S02]  /*10fd0*/  ISETP.NE.U32.AND P0, PT, R13, RZ, PT ;  /* 0x000000ff0d00720c */ /* 0x000fe40003f05070 */
[----:B------:R-:W-:Y:S01]  /*10fe0*/  SEL R13, RZ, 0x4, !P6 ;  /* 0x00000004ff0d7807 */ /* 0x000fe20007000000 */
[----:B------:R1:W-:Y:S01]  /*10ff0*/  LDGSTS.E [R12+0x21000], [R6.64], P5 ;  /* 0x21000000060c7fae */ /* 0x0003e2000a921844 */
[----:B------:R-:W-:Y:S02]  /*11000*/  ISETP.GT.AND P2, PT, R3, 0x1c, PT ;  /* 0x0000001c0300780c */ /* 0x000fe40003f44270 */
[----:B-1----:R-:W-:Y:S02]  /*11010*/  SEL R9, R13, RZ, !P1 ;  /* 0x000000ff0d097207 */ /* 0x002fe40004800000 */
[----:B------:R-:W-:-:S02]  /*11020*/  SEL R7, RZ, 0x4, !P2 ;  /* 0x00000004ff077807 */ /* 0x000fc40005000000 */
[----:B------:R-:W-:Y:S02]  /*11030*/  ISETP.NE.U32.AND P2, PT, R9, RZ, PT ;  /* 0x000000ff0900720c */ /* 0x000fe40003f45070 */
[----:B------:R-:W-:Y:S02]  /*11040*/  SEL R7, R7, RZ, !P1 ;  /* 0x000000ff07077207 */ /* 0x000fe40004800000 */
[----:B------:R-:W-:-:S04]  /*11050*/  ISETP.GT.AND P5, PT, R3, 0x1, PT ;  /* 0x000000010300780c */ /* 0x000fc80003fa4270 */
[----:B------:R-:W-:Y:S02]  /*11060*/  SEL R13, RZ, 0x4, !P5 ;  /* 0x00000004ff0d7807 */ /* 0x000fe40006800000 */
[----:B----4-:R-:W-:Y:S02]  /*11070*/  IADD3 R8, P6, R2, R17, RZ ;  /* 0x0000001102087210 */ /* 0x010fe40007fde0ff */
[----:B------:R-:W4:Y:S03]  /*11080*/  LDL R17, [R1+0x32c] ;  /* 0x00032c0001117983 */ /* 0x000f260000100800 */
[----:B-----5:R-:W-:-:S05]  /*11090*/  IMAD.X R9, R5, 0x1, R29, P6 ;  /* 0x0000000105097824 */ /* 0x020fca00030e061d */
[----:B------:R3:W-:Y:S01]  /*110a0*/  LDGSTS.E [R12+0x21800], [R8.64], P4 ;  /* 0x21800000080c7fae */ /* 0x0007e2000a121844 */
[----:B------:R-:W-:Y:S02]  /*110b0*/  ISETP.NE.U32.AND P4, PT, R7, RZ, PT ;  /* 0x000000ff0700720c */ /* 0x000fe40003f85070 */
[C---:B------:R-:W-:Y:S01]  /*110c0*/  IADD3 R6, P6, R2.reuse, R25, RZ ;  /* 0x0000001902067210 */ /* 0x040fe20007fde0ff */
[----:B------:R-:W-:Y:S04]  /*110d0*/  HMMA.1688.F32.TF32 R96, R68, R10, R80 ;  /* 0x0000000a4460723c */ /* 0x000fe80000081050 */
[----:B--2---:R-:W-:Y:S02]  /*110e0*/  IMAD.X R7, R5, 0x1, R16, P6 ;  /* 0x0000000105077824 */ /* 0x004fe400030e0610 */
[----:B------:R-:W2:Y:S04]  /*110f0*/  LDL R16, [R1+0x330] ;  /* 0x0003300001107983 */ /* 0x000ea80000100800 */
[----:B------:R-:W5:Y:S04]  /*11100*/  LDL.LU R84, [R1+0xb0] ;  /* 0x0000b00001547983 */ /* 0x000f680000300800 */
[----:B------:R-:W5:Y:S04]  /*11110*/  LDL.LU R85, [R1+0xb4] ;  /* 0x0000b40001557983 */ /* 0x000f680000300800 */
[----:B------:R-:W5:Y:S04]  /*11120*/  LDL.LU R86, [R1+0xb8] ;  /* 0x0000b80001567983 */ /* 0x000f680000300800 */
[----:B------:R-:W5:Y:S04]  /*11130*/  LDL.LU R87, [R1+0xbc] ;  /* 0x0000bc0001577983 */ /* 0x000f680000300800 */
[----:B------:R-:W5:Y:S01]  /*11140*/  LDL R25, [R1+0x34c] ;  /* 0x00034c0001197983 */ /* 0x000f620000100800 */
[----:B---3--:R-:W-:-:S03]  /*11150*/  IADD3 R8, P5, R2, R21, RZ ;  /* 0x0000001502087210 */ /* 0x008fc60007fbe0ff */
[----:B------:R-:W3:Y:S04]  /*11160*/  LDL.LU R80, [R1+0x30] ;  /* 0x0000300001507983 */ /* 0x000ee80000300800 */
[----:B------:R-:W3:Y:S04]  /*11170*/  LDL.LU R81, [R1+0x34] ;  /* 0x0000340001517983 */ /* 0x000ee80000300800 */
[----:B------:R-:W3:Y:S04]  /*11180*/  LDL.LU R82, [R1+0x38] ;  /* 0x0000380001527983 */ /* 0x000ee80000300800 */
[----:B------:R-:W3:Y:S04]  /*11190*/  LDL.LU R83, [R1+0x3c] ;  /* 0x00003c0001537983 */ /* 0x000ee80000300800 */
[----:B------:R-:W3:Y:S04]  /*111a0*/  LDL R21, [R1+0x350] ;  /* 0x0003500001157983 */ /* 0x000ee80000100800 */
[----:B------:R-:W3:Y:S01]  /*111b0*/  LDL R116, [R1+0x274] ;  /* 0x0002740001747983 */ /* 0x000ee20000100800 */
[C---:B------:R-:W-:Y:S03]  /*111c0*/  HMMA.1688.F32.TF32 R92, R68.reuse, R14, R76 ;  /* 0x0000000e445c723c */ /* 0x040fe6000008104c */
[----:B------:R-:W3:Y:S04]  /*111d0*/  LDL R33, [R1+0x278] ;  /* 0x0002780001217983 */ /* 0x000ee80000100800 */
[----:B------:R-:W3:Y:S01]  /*111e0*/  LDL.LU R76, [R1+0x10] ;  /* 0x00001000014c7983 */ /* 0x000ee20000300800 */
[----:B------:R-:W-:Y:S03]  /*111f0*/  HMMA.1688.F32.TF32 R88, R68, R18, R72 ;  /* 0x000000124458723c */ /* 0x000fe60000081048 */
[----:B------:R-:W3:Y:S04]  /*11200*/  LDL.LU R77, [R1+0x14] ;  /* 0x00001400014d7983 */ /* 0x000ee80000300800 */
[----:B------:R-:W3:Y:S01]  /*11210*/  LDL.LU R78, [R1+0x18] ;  /* 0x00001800014e7983 */ /* 0x000ee20000300800 */
[----:B------:R-:W-:-:S03]  /*11220*/  IMAD.MOV.U32 R74, RZ, RZ, R4 ;  /* 0x000000ffff4a7224 */ /* 0x000fc600078e0004 */
[----:B------:R-:W3:Y:S01]  /*11230*/  LDL.LU R79, [R1+0x1c] ;  /* 0x00001c00014f7983 */ /* 0x000ee20000300800 */
[----:B------:R-:W-:-:S03]  /*11240*/  IMAD.MOV.U32 R75, RZ, RZ, R0 ;  /* 0x000000ffff4b7224 */ /* 0x000fc600078e0000 */
[----:B------:R-:W3:Y:S01]  /*11250*/  LDL R32, [R1+0x294] ;  /* 0x0002940001207983 */ /* 0x000ee20000100800 */
[----:B------:R-:W-:-:S03]  /*11260*/  IMAD.X R9, R5, 0x1, R20, P5 ;  /* 0x0000000105097824 */ /* 0x000fc600028e0614 */
[----:B------:R-:W3:Y:S04]  /*11270*/  LDL.LU R72, [R1] ;  /* 0x0000000001487983 */ /* 0x000ee80000300800 */
[----:B------:R-:W3:Y:S04]  /*11280*/  LDL.LU R73, [R1+0x4] ;  /* 0x0000040001497983 */ /* 0x000ee80000300800 */
[----:B------:R-:W3:Y:S04]  /*11290*/  LDL.LU R4, [R1+0x5a8] ;  /* 0x0005a80001047983 */ /* 0x000ee80000300800 */
[----:B------:R-:W3:Y:S04]  /*112a0*/  LDL.LU R0, [R1+0x5a4] ;  /* 0x0005a40001007983 */ /* 0x000ee80000300800 */
[----:B------:R-:W3:Y:S01]  /*112b0*/  LDL R20, [R1+0x298] ;  /* 0x0002980001147983 */ /* 0x000ee20000100800 */
[----:B------:R-:W-:-:S02]  /*112c0*/  SEL R13, R13, RZ, !P1 ;  /* 0x000000ff0d0d7207 */ /* 0x000fc40004800000 */
[----:B------:R-:W-:Y:S01]  /*112d0*/  ISETP.GT.AND P6, PT, R3, 0x5, PT ;  /* 0x000000050300780c */ /* 0x000fe20003fc4270 */
[----:B------:R4:W-:Y:S01]  /*112e0*/  LDGSTS.E [R12+0x22000], [R6.64], P3 ;  /* 0x22000000060c7fae */ /* 0x0009e20009921844 */
[----:B------:R-:W-:Y:S02]  /*112f0*/  ISETP.NE.U32.AND P5, PT, R13, RZ, PT ;  /* 0x000000ff0d00720c */ /* 0x000fe40003fa5070 */
[----:B------:R-:W-:Y:S01]  /*11300*/  SEL R13, RZ, 0x4, !P6 ;  /* 0x00000004ff0d7807 */ /* 0x000fe20007000000 */
[----:B------:R1:W-:Y:S01]  /*11310*/  LDGSTS.E [R12+0x22800], [R8.64], P0 ;  /* 0x22800000080c7fae */ /* 0x0003e20008121844 */
[----:B------:R-:W-:-:S03]  /*11320*/  ISETP.GT.AND P3, PT, R3, 0x9, PT ;  /* 0x000000090300780c */ /* 0x000fc60003f64270 */
[----:B------:R-:W3:Y:S04]  /*11330*/  LDL R29, [R1+0x2b8] ;  /* 0x0002b800011d7983 */ /* 0x000ee80000100800 */
[----:B------:R-:W3:Y:S01]  /*11340*/  LDL R117, [R1+0x2f4] ;  /* 0x0002f40001757983 */ /* 0x000ee20000100800 */
[----:B-1----:R-:W-:-:S04]  /*11350*/  SEL R9, RZ, 0x4, !P3 ;  /* 0x00000004ff097807 */ /* 0x002fc80005800000 */
[----:B------:R-:W-:Y:S02]  /*11360*/  SEL R9, R9, RZ, !P1 ;  /* 0x000000ff09097207 */ /* 0x000fe40004800000 */
[----:B----4-:R-:W-:Y:S02]  /*11370*/  IADD3 R6, P6, R2, R17, RZ ;  /* 0x0000001102067210 */ /* 0x010fe40007fde0ff */
[----:B------:R-:W4:Y:S01]  /*11380*/  LDL R17, [R1+0x2b4] ;  /* 0x0002b40001117983 */ /* 0x000f220000100800 */
[----:B------:R-:W-:-:S04]  /*11390*/  SEL R13, R13, RZ, !P1 ;  /* 0x000000ff0d0d7207 */ /* 0x000fc80004800000 */
[----:B------:R-:W-:Y:S01]  /*113a0*/  ISETP.NE.U32.AND P0, PT, R13, RZ, PT ;  /* 0x000000ff0d00720c */ /* 0x000fe20003f05070 */
[----:B--2---:R-:W-:-:S05]  /*113b0*/  IMAD.X R7, R5, 0x1, R16, P6 ;  /* 0x0000000105077824 */ /* 0x004fca00030e0610 */
[----:B------:R1:W-:Y:S01]  /*113c0*/  LDGSTS.E [R12+0x23000], [R6.64], P2 ;  /* 0x23000000060c7fae */ /* 0x0003e20009121844 */
[----:B-----5:R-:W-:-:S03]  /*113d0*/  IADD3 R8, P3, R2, R25, RZ ;  /* 0x0000001902087210 */ /* 0x020fc60007f7e0ff */
[----:B------:R-:W2:Y:S01]  /*113e0*/  LDL R25, [R1+0x2d4] ;  /* 0x0002d40001197983 */ /* 0x000ea20000100800 */
[----:B------:R-:W-:Y:S01]  /*113f0*/  ISETP.NE.U32.AND P2, PT, R9, RZ, PT ;  /* 0x000000ff0900720c */ /* 0x000fe20003f45070 */
[----:B---3--:R-:W-:Y:S02]  /*11400*/  IMAD.X R9, R5, 0x1, R21, P3 ;  /* 0x0000000105097824 */ /* 0x008fe400018e0615 */
[----:B------:R-:W3:Y:S01]  /*11410*/  LDL R21, [R1+0x2d8] ;  /* 0x0002d80001157983 */ /* 0x000ee20000100800 */
[----:B------:R-:W-:-:S03]  /*11420*/  ISETP.GT.AND P6, PT, R3, 0xd, PT ;  /* 0x0000000d0300780c */ /* 0x000fc60003fc4270 */
[----:B------:R5:W-:Y:S01]  /*11430*/  LDGSTS.E [R12+0x23800], [R8.64], P4 ;  /* 0x23800000080c7fae */ /* 0x000be2000a121844 */
[----:B-1----:R-:W-:Y:S02]  /*11440*/  SEL R7, RZ, 0x4, !P6 ;  /* 0x00000004ff077807 */ /* 0x002fe40007000000 */
[----:B------:R-:W-:Y:S02]  /*11450*/  IADD3 R6, P6, R2, R116, RZ ;  /* 0x0000007402067210 */ /* 0x000fe40007fde0ff */
[----:B------:R-:W3:Y:S01]  /*11460*/  LDL R116, [R1+0x314] ;  /* 0x0003140001747983 */ /* 0x000ee20000100800 */
[----:B------:R-:W-:-:S04]  /*11470*/  SEL R7, R7, RZ, !P1 ;  /* 0x000000ff07077207 */ /* 0x000fc80004800000 */
[----:B------:R-:W-:Y:S01]  /*11480*/  ISETP.NE.U32.AND P3, PT, R7, RZ, PT ;  /* 0x000000ff0700720c */ /* 0x000fe20003f65070 */
[----:B------:R-:W-:Y:S02]  /*11490*/  IMAD.X R7, R5, 0x1, R33, P6 ;  /* 0x0000000105077824 */ /* 0x000fe400030e0621 */
[----:B------:R-:W3:Y:S01]  /*114a0*/  LDL R33, [R1+0x2f8] ;  /* 0x0002f80001217983 */ /* 0x000ee20000100800 */
[----:B-----5:R-:W-:-:S03]  /*114b0*/  IADD3 R12, P6, R2, R32, RZ ;  /* 0x00000020020c7210 */ /* 0x020fc60007fde0ff */
[----:B------:R-:W1:Y:S01]  /*114c0*/  S2R R16, SR_TID.X ;  /* 0x0000000000107919 */ /* 0x000e620000002100 */
[----:B------:R-:W-:Y:S01]  /*114d0*/  HMMA.1688.F32.TF32 R120, R112, R10, R244 ;  /* 0x0000000a7078723c */ /* 0x000fe200000810f4 */
[----:B------:R-:W-:Y:S02]  /*114e0*/  ISETP.GT.AND P4, PT, R3, 0x11, PT ;  /* 0x000000110300780c */ /* 0x000fe40003f84270 */
[----:B------:R-:W5:Y:S01]  /*114f0*/  LDL R32, [R1+0x334] ;  /* 0x0003340001207983 */ /* 0x000f620000100800 */
[----:B------:R-:W-:-:S03]  /*11500*/  IMAD.X R13, R5, 0x1, R20, P6 ;  /* 0x00000001050d7824 */ /* 0x000fc600030e0614 */
[----:B------:R-:W5:Y:S01]  /*11510*/  LDL R20, [R1+0x318] ;  /* 0x0003180001147983 */ /* 0x000f620000100800 */
[----:B-1----:R-:W-:-:S05]  /*11520*/  LOP3.LUT R16, R16, 0x7f, RZ, 0xc0, !PT ;  /* 0x0000007f10107812 */ /* 0x002fca00078ec0ff */
[----:B------:R-:W-:-:S05]  /*11530*/  IMAD.SHL.U32 R16, R16, 0x4, RZ ;  /* 0x0000000410107824 */ /* 0x000fca00078e00ff */
[----:B------:R-:W-:-:S05]  /*11540*/  LOP3.LUT R16, R16, 0x20, RZ, 0x3c, !PT ;  /* 0x0000002010107812 */ /* 0x000fca00078e3cff */
[----:B------:R-:W-:-:S05]  /*11550*/  IMAD R16, R36, 0x4000, R16 ;  /* 0x0000400024107824 */ /* 0x000fca00078e0210 */
[----:B------:R1:W-:Y:S02]  /*11560*/  LDGSTS.E [R16+0x20200], [R6.64], P5 ;  /* 0x2020000006107fae */ /* 0x0003e4000a921844 */
[----:B-1----:R-:W-:Y:S02]  /*11570*/  SEL R6, RZ, 0x4, !P4 ;  /* 0x00000004ff067807 */ /* 0x002fe40006000000 */
[----:B------:R1:W-:Y:S01]  /*11580*/  LDGSTS.E [R16+0x20a00], [R12.64], P0 ;  /* 0x20a000000c107fae */ /* 0x0003e20008121844 */
[C---:B------:R-:W-:Y:S02]  /*11590*/  ISETP.GT.AND P4, PT, R3.reuse, 0x15, PT ;  /* 0x000000150300780c */ /* 0x040fe40003f84270 */
[----:B------:R-:W-:Y:S02]  /*115a0*/  SEL R6, R6, RZ, !P1 ;  /* 0x000000ff06067207 */ /* 0x000fe40004800000 */
[----:B------:R-:W-:Y:S02]  /*115b0*/  ISETP.GT.AND P5, PT, R3, 0x19, PT ;  /* 0x000000190300780c */ /* 0x000fe40003fa4270 */
[----:B----4-:R-:W-:-:S02]  /*115c0*/  IADD3 R8, P6, R2, R17, RZ ;  /* 0x0000001102087210 */ /* 0x010fc40007fde0ff */
[----:B------:R-:W-:Y:S02]  /*115d0*/  SEL R17, RZ, 0x4, !P4 ;  /* 0x00000004ff117807 */ /* 0x000fe40006000000 */
[----:B------:R-:W-:Y:S01]  /*115e0*/  ISETP.NE.U32.AND P4, PT, R6, RZ, PT ;  /* 0x000000ff0600720c */ /* 0x000fe20003f85070 */
[----:B------:R-:W-:Y:S02]  /*115f0*/  IMAD.X R9, R5, 0x1, R29, P6 ;  /* 0x0000000105097824 */ /* 0x000fe400030e061d */
[----:B------:R-:W4:Y:S01]  /*11600*/  LDL R29, [R1+0x354] ;  /* 0x00035400011d7983 */ /* 0x000f220000100800 */
[----:B------:R-:W-:-:S03]  /*11610*/  SEL R7, RZ, 0x4, !P5 ;  /* 0x00000004ff077807 */ /* 0x000fc60006800000 */
[----:B------:R2:W-:Y:S01]  /*11620*/  LDGSTS.E [R16+0x21200], [R8.64], P2 ;  /* 0x2120000008107fae */ /* 0x0005e20009121844 */
[----:B------:R-:W-:-:S04]  /*11630*/  SEL R7, R7, RZ, !P1 ;  /* 0x000000ff07077207 */ /* 0x000fc80004800000 */
[----:B------:R-:W-:Y:S02]  /*11640*/  ISETP.NE.U32.AND P0, PT, R7, RZ, PT ;  /* 0x000000ff0700720c */ /* 0x000fe40003f05070 */
[----:B------:R-:W-:Y:S02]  /*11650*/  ISETP.GT.AND P2, PT, R3, 0x2, PT ;  /* 0x000000020300780c */ /* 0x000fe40003f44270 */
[----:B------:R-:W-:Y:S02]  /*11660*/  SEL R17, R17, RZ, !P1 ;  /* 0x000000ff11117207 */ /* 0x000fe40004800000 */
[----:B-1----:R-:W-:Y:S02]  /*11670*/  SEL R12, RZ, 0x4, !P2 ;  /* 0x00000004ff0c7807 */ /* 0x002fe40005000000 */
[----:B------:R-:W-:Y:S02]  /*11680*/  ISETP.NE.U32.AND P5, PT, R17, RZ, PT ;  /* 0x000000ff1100720c */ /* 0x000fe40003fa5070 */
[----:B--2---:R-:W-:-:S02]  /*11690*/  IADD3 R6, P6, R2, R25, RZ ;  /* 0x0000001902067210 */ /* 0x004fc40007fde0ff */
[----:B------:R-:W2:Y:S04]  /*116a0*/  LDL R25, [R1+0x338] ;  /* 0x0003380001197983 */ /* 0x000ea80000100800 */
[----:B------:R-:W-:Y:S04]  /*116b0*/  STL.64 [R1+0xc0], R120 ;  /* 0x0000c07801007387 */ /* 0x000fe80000100a00 */
[----:B------:R1:W-:Y:S02]  /*116c0*/  STL.64 [R1+0xc8], R122 ;  /* 0x0000c87a01007387 */ /* 0x0003e40000100a00 */
[----:B-1----:R-:W-:Y:S01]  /*116d0*/  HMMA.1688.F32.TF32 R120, R112, R14, R240 ;  /* 0x0000000e7078723c */ /* 0x002fe200000810f0 */
[----:B---3--:R-:W-:-:S02]  /*116e0*/  IMAD.X R7, R5, 0x1, R21, P6 ;  /* 0x0000000105077824 */ /* 0x008fc400030e0615 */
[----:B------:R-:W3:Y:S04]  /*116f0*/  LDL R21, [R1+0x358] ;  /* 0x0003580001157983 */ /* 0x000ee80000100800 */
[----:B------:R1:W-:Y:S11]  /*11700*/  LDGSTS.E [R16+0x21a00], [R6.64], P3 ;  /* 0x21a0000006107fae */ /* 0x0003f60009921844 */
[----:B------:R-:W-:Y:S05]  /*11710*/  @!UPT UIADD3 URZ, URZ, URZ, URZ ;  /* 0x0000003f3f3ff290 */ /* 0x000fea000fffe03f */
[----:B------:R-:W-:Y:S04]  /*11720*/  STL.64 [R1+0xb0], R120 ;  /* 0x0000b07801007387 */ /* 0x000fe80000100a00 */
[----:B------:R5:W-:Y:S01]  /*11730*/  STL.64 [R1+0xb8], R122 ;  /* 0x0000b87a01007387 */ /* 0x000be20000100a00 */
[----:B-1----:R-:W-:-:S03]  /*11740*/  IADD3 R6, P2, R2, R116, RZ ;  /* 0x0000007402067210 */ /* 0x002fc60007f5e0ff */
[----:B------:R-:W3:Y:S04]  /*11750*/  LDL R116, [R1+0x27c] ;  /* 0x00027c0001747983 */ /* 0x000ee80000100800 */
[----:B------:R-:W3:Y:S01]  /*11760*/  LDL R13, [R1+0x29c] ;  /* 0x00029c00010d7983 */ /* 0x000ee20000100800 */
[----:B-----5:R-:W-:Y:S01]  /*11770*/  HMMA.1688.F32.TF32 R120, R112, R18, R236 ;  /* 0x000000127078723c */ /* 0x020fe200000810ec */
[----:B------:R-:W-:Y:S02]  /*11780*/  ISETP.GT.AND P6, PT, R3, 0x1d, PT ;  /* 0x0000001d0300780c */ /* 0x000fe40003fc4270 */
[----:B------:R-:W-:Y:S02]  /*11790*/  IADD3 R8, P3, R2, R117, RZ ;  /* 0x0000007502087210 */ /* 0x000fe40007f7e0ff */
[----:B------:R-:W-:-:S04]  /*117a0*/  SEL R7, RZ, 0x4, !P6 ;  /* 0x00000004ff077807 */ /* 0x000fc80007000000 */
[----:B------:R-:W-:Y:S11]  /*117b0*/  SEL R7, R7, RZ, !P1 ;  /* 0x000000ff07077207 */ /* 0x000ff60004800000 */
[----:B------:R-:W-:Y:S03]  /*117c0*/  @!UPT UIADD3 URZ, URZ, URZ, URZ ;  /* 0x0000003f3f3ff290 */ /* 0x000fe6000fffe03f */
[----:B------:R-:W-:Y:S04]  /*117d0*/  STL.64 [R1+0xa0], R120 ;  /* 0x0000a07801007387 */ /* 0x000fe80000100a00 */
[----:B------:R1:W-:Y:S04]  /*117e0*/  STL.64 [R1+0xa8], R122 ;  /* 0x0000a87a01007387 */ /* 0x0003e80000100a00 */
[----:B------:R-:W5:Y:S01]  /*117f0*/  LDL R17, [R1+0x280] ;  /* 0x0002800001117983 */ /* 0x000f620000100800 */
[----:B------:R-:W-:Y:S01]  /*11800*/  IMAD.X R9, R5, 0x1, R33, P3 ;  /* 0x0000000105097824 */ /* 0x000fe200018e0621 */
[----:B------:R-:W-:Y:S01]  /*11810*/  ISETP.NE.U32.AND P3, PT, R7, RZ, PT ;  /* 0x000000ff0700720c */ /* 0x000fe20003f65070 */
[----:B------:R-:W-:-:S02]  /*11820*/  IMAD.X R7, R5, 0x1, R20, P2 ;  /* 0x0000000105077824 */ /* 0x000fc400010e0614 */
[----:B------:R-:W5:Y:S01]  /*11830*/  LDL R20, [R1+0x2a0] ;  /* 0x0002a00001147983 */ /* 0x000f620000100800 */
[----:B-1----:R-:W-:Y:S03]  /*11840*/  HMMA.1688.F32.TF32 R120, R112, R22, R232 ;  /* 0x000000167078723c */ /* 0x002fe600000810e8 */
[----:B------:R1:W-:Y:S01]  /*11850*/  LDGSTS.E [R16+0x22200], [R8.64], P4 ;  /* 0x2220000008107fae */ /* 0x0003e2000a121844 */
[C---:B------:R-:W-:Y:S02]  /*11860*/  ISETP.GT.AND P4, PT, R3.reuse, 0x6, PT ;  /* 0x000000060300780c */ /* 0x040fe40003f84270 */
[----:B------:R-:W-:Y:S01]  /*11870*/  SEL R12, R12, RZ, !P1 ;  /* 0x000000ff0c0c7207 */ /* 0x000fe20004800000 */
[----:B------:R4:W-:Y:S01]  /*11880*/  LDGSTS.E [R16+0x22a00], [R6.64], P5 ;  /* 0x22a0000006107fae */ /* 0x0009e2000a921844 */
[----:B------:R-:W-:Y:S02]  /*11890*/  ISETP.GT.AND P5, PT, R3, 0xa, PT ;  /* 0x0000000a0300780c */ /* 0x000fe40003fa4270 */
[----:B-1----:R-:W-:-:S02]  /*118a0*/  SEL R9, RZ, 0x4, !P4 ;  /* 0x00000004ff097807 */ /* 0x002fc40006000000 */
[----:B------:R-:W-:Y:S02]  /*118b0*/  ISETP.NE.U32.AND P2, PT, R12, RZ, PT ;  /* 0x000000ff0c00720c */ /* 0x000fe40003f45070 */
[----:B------:R-:W-:Y:S02]  /*118c0*/  SEL R9, R9, RZ, !P1 ;  /* 0x000000ff09097207 */ /* 0x000fe40004800000 */
[----:B------:R-:W-:-:S07]  /*118d0*/  SEL R12, RZ, 0x4, !P5 ;  /* 0x00000004ff0c7807 */ /* 0x000fce0006800000 */
[----:B------:R-:W-:Y:S04]  /*118e0*/  STL.64 [R1+0x90], R120 ;  /* 0x0000907801007387 */ /* 0x000fe80000100a00 */
[----:B------:R1:W-:Y:S01]  /*118f0*/  STL.64 [R1+0x98], R122 ;  /* 0x0000987a01007387 */ /* 0x0003e20000100a00 */
[----:B------:R-:W-:Y:S02]  /*11900*/  ISETP.NE.U32.AND P5, PT, R9, RZ, PT ;  /* 0x000000ff0900720c */ /* 0x000fe40003fa5070 */
[C---:B----4-:R-:W-:Y:S01]  /*11910*/  IADD3 R8, P6, R2.reuse, R29, RZ ;  /* 0x0000001d02087210 */ /* 0x050fe20007fde0ff */
[----:B-1----:R-:W-:Y:S01]  /*11920*/  HMMA.1688.F32.TF32 R120, R112, R26, R228 ;  /* 0x0000001a7078723c */ /* 0x002fe200000810e4 */
[----:B------:R-:W-:Y:S02]  /*11930*/  IADD3 R6, P4, R2, R32, RZ ;  /* 0x0000002002067210 */ /* 0x000fe40007f9e0ff */
[----:B------:R-:W-:Y:S11]  /*11940*/  SEL R12, R12, RZ, !P1 ;  /* 0x000000ff0c0c7207 */ /* 0x000ff60004800000 */
[----:B------:R-:W-:Y:S09]  /*11950*/  @!UPT UIADD3 URZ, URZ, URZ, URZ ;  /* 0x0000003f3f3ff290 */ /* 0x000ff2000fffe03f */
[----:B------:R-:W-:Y:S04]  /*11960*/  STL.64 [R1+0x80], R120 ;  /* 0x0000807801007387 */ /* 0x000fe80000100a00 */
[----:B------:R-:W-:Y:S04]  /*11970*/  STL.64 [R1+0x88], R122 ;  /* 0x0000887a01007387 */ /* 0x000fe80000100a00 */
[----:B------:R-:W4:Y:S04]  /*11980*/  LDL R32, [R1+0x2dc] ;  /* 0x0002dc0001207983 */ /* 0x000f280000100800 */
[----:B------:R-:W4:Y:S04]  /*11990*/  LDL R33, [R1+0x2bc] ;  /* 0x0002bc0001217983 */ /* 0x000f280000100800 */
[----:B------:R-:W4:Y:S01]  /*119a0*/  LDL R29, [R1+0x2c0] ;  /* 0x0002c000011d7983 */ /* 0x000f220000100800 */
[----:B--2---:R-:W-:-:S03]  /*119b0*/  IMAD.X R7, R5, 0x1, R25, P4 ;  /* 0x0000000105077824 */ /* 0x004fc600020e0619 */
[----:B------:R-:W2:Y:S04]  /*119c0*/  LDL R25, [R1+0x2e0] ;  /* 0x0002e00001197983 */ /* 0x000ea80000100800 */
[----:B------:R1:W-:Y:S01]  /*119d0*/  LDGSTS.E [R16+0x23200], [R6.64], P0 ;  /* 0x2320000006107fae */ /* 0x0003e20008121844 */
[----:B---3--:R-:W-:-:S03]  /*119e0*/  IMAD.X R9, R5, 0x1, R21, P6 ;  /* 0x0000000105097824 */ /* 0x008fc600030e0615 */
[----:B------:R-:W3:Y:S04]  /*119f0*/  S2R R21, SR_TID.X ;  /* 0x0000000000157919 */ /* 0x000ee80000002100 */
[----:B------:R1:W-:Y:S01]  /*11a00*/  LDGSTS.E [R16+0x23a00], [R8.64], P3 ;  /* 0x23a0000008107fae */ /* 0x0003e20009921844 */
[----:B------:R-:W-:Y:S02]  /*11a10*/  ISETP.GT.AND P0, PT, R3, 0xe, PT ;  /* 0x0000000e0300780c */ /* 0x000fe40003f04270 */
[----:B------:R-:W-:Y:S02]  /*11a20*/  ISETP.NE.U32.AND P4, PT, R12, RZ, PT ;  /* 0x000000ff0c00720c */ /* 0x000fe40003f85070 */
[----:B---3--:R-:W-:Y:S01]  /*11a30*/  LOP3.LUT R21, R21, 0x7f, RZ, 0xc0, !PT ;  /* 0x0000007f15157812 */ /* 0x008fe200078ec0ff */
[----:B-1----:R-:W3:Y:S01]  /*11a40*/  LDL R16, [R1+0x320] ;  /* 0x0003200001107983 */ /* 0x002ee20000100800 */
[----:B------:R-:W-:-:S03]  /*11a50*/  IADD3 R8, P6, R2, R116, RZ ;  /* 0x0000007402087210 */ /* 0x000fc60007fde0ff */
[----:B------:R-:W-:Y:S01]  /*11a60*/  IMAD.SHL.U32 R21, R21, 0x4, RZ ;  /* 0x0000000415157824 */ /* 0x000fe200078e00ff */
[----:B------:R-:W-:Y:S02]  /*11a70*/  SEL R7, RZ, 0x4, !P0 ;  /* 0x00000004ff077807 */ /* 0x000fe40004000000 */
[----:B------:R-:W-:Y:S02]  /*11a80*/  ISETP.GT.AND P3, PT, R3, 0x12, PT ;  /* 0x000000120300780c */ /* 0x000fe40003f64270 */
[----:B------:R-:W-:Y:S02]  /*11a90*/  IADD3 R6, P0, R2, R13, RZ ;  /* 0x0000000d02067210 */ /* 0x000fe40007f1e0ff */
[----:B------:R-:W-:Y:S02]  /*11aa0*/  SEL R7, R7, RZ, !P1 ;  /* 0x000000ff07077207 */ /* 0x000fe40004800000 */
[----:B------:R-:W-:Y:S02]  /*11ab0*/  SEL R13, RZ, 0x4, !P3 ;  /* 0x00000004ff0d7807 */ /* 0x000fe40005800000 */
[----:B------:R-:W-:Y:S01]  /*11ac0*/  ISETP.NE.U32.AND P3, PT, R7, RZ, PT ;  /* 0x000000ff0700720c */ /* 0x000fe20003f65070 */
[----:B-----5:R-:W-:Y:S01]  /*11ad0*/  IMAD.X R9, R5, 0x1, R17, P6 ;  /* 0x0000000105097824 */ /* 0x020fe200030e0611 */
[----:B------:R-:W-:-:S02]  /*11ae0*/  LOP3.LUT R17, R21, 0x40, RZ, 0x3c, !PT ;  /* 0x0000004015117812 */ /* 0x000fc400078e3cff */
[----:B------:R-:W5:Y:S03]  /*11af0*/  LDL R21, [R1+0x2fc] ;  /* 0x0002fc0001157983 */ /* 0x000f660000100800 */
[----:B------:R-:W-:Y:S02]  /*11b00*/  IMAD R12, R36, 0x4000, R17 ;  /* 0x00004000240c7824 */ /* 0x000fe400078e0211 */
[----:B------:R-:W3:Y:S01]  /*11b10*/  LDL R17, [R1+0x31c] ;  /* 0x00031c0001117983 */ /* 0x000ee20000100800 */
[----:B------:R-:W-:-:S03]  /*11b20*/  IMAD.X R7, R5, 0x1, R20, P0 ;  /* 0x0000000105077824 */ /* 0x000fc600000e0614 */
[----:B------:R-:W5:Y:S01]  /*11b30*/  LDL R20, [R1+0x300] ;  /* 0x0003000001147983 */ /* 0x000f620000100800 */
[----:B------:R-:W-:Y:S01]  /*11b40*/  HMMA.1688.F32.TF32 R216, R220, R30, R132 ;  /* 0x0000001edcd8723c */ /* 0x000fe20000081084 */
[----:B------:R-:W-:Y:S02]  /*11b50*/  SEL R13, R13, RZ, !P1 ;  /* 0x000000ff0d0d7207 */ /* 0x000fe40004800000 */
[----:B------:R-:W-:Y:S01]  /*11b60*/  ISETP.GT.AND P6, PT, R3, 0x16, PT ;  /* 0x000000160300780c */ /* 0x000fe20003fc4270 */
[----:B------:R1:W-:Y:S04]  /*11b70*/  LDGSTS.E [R12+0x20400], [R8.64], P2 ;  /* 0x20400000080c7fae */ /* 0x0003e80009121844 */
[C---:B------:R-:W-:Y:S01]  /*11b80*/  HMMA.1688.F32.TF32 R132, R112.reuse, R34, R104 ;  /* 0x000000227084723c */ /* 0x040fe20000081068 */
[----:B------:R-:W-:Y:S01]  /*11b90*/  ISETP.NE.U32.AND P0, PT, R13, RZ, PT ;  /* 0x000000ff0d00720c */ /* 0x000fe20003f05070 */
[----:B------:R4:W-:Y:S06]  /*11ba0*/  LDGSTS.E [R12+0x20c00], [R6.64], P5 ;  /* 0x20c00000060c7fae */ /* 0x0009ec000a921844 */
[----:B------:R-:W-:Y:S01]  /*11bb0*/  HMMA.1688.F32.TF32 R104, R112, R38, R108 ;  /* 0x000000267068723c */ /* 0x000fe2000008106c */
[----:B------:R-:W-:-:S02]  /*11bc0*/  SEL R13, RZ, 0x4, !P6 ;  /* 0x00000004ff0d7807 */ /* 0x000fc40007000000 */
[----:B------:R-:W-:Y:S02]  /*11bd0*/  ISETP.GT.AND P2, PT, R3, 0x1a, PT ;  /* 0x0000001a0300780c */ /* 0x000fe40003f44270 */
[----:B-1----:R-:W-:Y:S02]  /*11be0*/  SEL R9, R13, RZ, !P1 ;  /* 0x000000ff0d097207 */ /* 0x002fe40004800000 */
[----:B------:R-:W-:Y:S02]  /*11bf0*/  SEL R13, RZ, 0x4, !P2 ;  /* 0x00000004ff0d7807 */ /* 0x000fe40005000000 */
[----:B------:R-:W-:Y:S11]  /*11c00*/  ISETP.NE.U32.AND P5, PT, R9, RZ, PT ;  /* 0x000000ff0900720c */ /* 0x000ff60003fa5070 */
[----:B------:R-:W-:Y:S03]  /*11c10*/  @!UPT UIADD3 URZ, URZ, URZ, URZ ;  /* 0x0000003f3f3ff290 */ /* 0x000fe6000fffe03f */
[----:B------:R-:W-:Y:S04]  /*11c20*/  STL.64 [R1+0x70], R104 ;  /* 0x0000706801007387 */ /* 0x000fe80000100a00 */
[----:B------:R1:W-:Y:S01]  /*11c30*/  STL.64 [R1+0x78], R106 ;  /* 0x0000786a01007387 */ /* 0x0003e20000100a00 */
[----:B------:R-:W-:Y:S01]  /*11c40*/  HMMA.1688.F32.TF32 R136, R100, R10, R144 ;  /* 0x0000000a6488723c */ /* 0x000fe20000081090 */
[C---:B----4-:R-:W-:Y:S02]  /*11c50*/  IADD3 R6, P2, R2.reuse, R32, RZ ;  /* 0x0000002002067210 */ /* 0x050fe40007f5e0ff */
[----:B------:R-:W4:Y:S04]  /*11c60*/  LDL R11, [R1+0x2c8] ;  /* 0x0002c800010b7983 */ /* 0x000f280000100800 */
[----:B------:R-:W4:Y:S01]  /*11c70*/  LDL R32, [R1+0x35c] ;  /* 0x00035c0001207983 */ /* 0x000f220000100800 */
[----:B------:R-:W-:-:S03]  /*11c80*/  IADD3 R8, P6, R2, R33, RZ ;  /* 0x0000002102087210 */ /* 0x000fc60007fde0ff */
[----:B------:R-:W4:Y:S02]  /*11c90*/  LDL R33, [R1+0x33c] ;  /* 0x00033c0001217983 */ /* 0x000f240000100800 */
[----:B------:R-:W-:Y:S02]  /*11ca0*/  IMAD.X R9, R5, 0x1, R29, P6 ;  /* 0x0000000105097824 */ /* 0x000fe400030e061d */
[----:B------:R-:W4:Y:S01]  /*11cb0*/  LDL R29, [R1+0x340] ;  /* 0x00034000011d7983 */ /* 0x000f220000100800 */
[----:B------:R-:W-:-:S03]  /*11cc0*/  ISETP.GT.AND P6, PT, R3, 0x1e, PT ;  /* 0x0000001e0300780c */ /* 0x000fc60003fc4270 */
[----:B------:R1:W-:Y:S01]  /*11cd0*/  LDGSTS.E [R12+0x21400], [R8.64], P4 ;  /* 0x21400000080c7fae */ /* 0x0003e2000a121844 */
[----:B------:R-:W-:Y:S02]  /*11ce0*/  SEL R10, RZ, 0x4, !P6 ;  /* 0x00000004ff0a7807 */ /* 0x000fe40007000000 */
[----:B------:R-:W-:Y:S02]  /*11cf0*/  ISETP.GT.AND P4, PT, R3, 0x3, PT ;  /* 0x000000030300780c */ /* 0x000fe40003f84270 */
[----:B-1----:R-:W-:Y:S02]  /*11d00*/  SEL R9, R10, RZ, !P1 ;  /* 0x000000ff0a097207 */ /* 0x002fe40004800000 */
[----:B------:R-:W-:Y:S02]  /*11d10*/  SEL R10, RZ, 0x4, !P4 ;  /* 0x00000004ff0a7807 */ /* 0x000fe40006000000 */
[----:B------:R-:W-:Y:S02]  /*11d20*/  ISETP.NE.U32.AND P4, PT, R9, RZ, PT ;  /* 0x000000ff0900720c */ /* 0x000fe40003f85070 */
[----:B------:R-:W-:Y:S01]  /*11d30*/  SEL R13, R13, RZ, !P1 ;  /* 0x000000ff0d0d7207 */ /* 0x000fe20004800000 */
[----:B--2---:R-:W-:-:S02]  /*11d40*/  IMAD.X R7, R5, 0x1, R25, P2 ;  /* 0x0000000105077824 */ /* 0x004fc400010e0619 */
[----:B------:R-:W2:Y:S04]  /*11d50*/  LDL R25, [R1+0x360] ;  /* 0x0003600001197983 */ /* 0x000ea80000100800 */
[----:B------:R3:W-:Y:S01]  /*11d60*/  LDGSTS.E [R12+0x21c00], [R6.64], P3 ;  /* 0x21c00000060c7fae */ /* 0x0007e20009921844 */
[----:B------:R-:W-:-:S03]  /*11d70*/  ISETP.NE.U32.AND P2, PT, R13, RZ, PT ;  /* 0x000000ff0d00720c */ /* 0x000fc60003f45070 */
[----:B------:R-:W2:Y:S01]  /*11d80*/  LDL R13, [R1+0x2c4] ;  /* 0x0002c400010d7983 */ /* 0x000ea20000100800 */
[----:B---3--:R-:W-:-:S03]  /*11d90*/  IADD3 R6, P3, R2, R17, RZ ;  /* 0x0000001102067210 */ /* 0x008fc60007f7e0ff */
[----:B------:R-:W3:Y:S01]  /*11da0*/  LDL R17, [R1+0x284] ;  /* 0x0002840001117983 */ /* 0x000ee20000100800 */
[----:B-----5:R-:W-:Y:S01]  /*11db0*/  IADD3 R8, P6, R2, R21, RZ ;  /* 0x0000001502087210 */ /* 0x020fe20007fde0ff */
[C---:B------:R-:W-:Y:S02]  /*11dc0*/  IMAD.X R7, R5.reuse, 0x1, R16, P3 ;  /* 0x0000000105077824 */ /* 0x040fe400018e0610 */
[----:B------:R-:W5:Y:S04]  /*11dd0*/  LDL R21, [R1+0x2a4] ;  /* 0x0002a40001157983 */ /* 0x000f680000100800 */
[----:B------:R-:W5:Y:S01]  /*11de0*/  LDL R16, [R1+0x288] ;  /* 0x0002880001107983 */ /* 0x000f620000100800 */
[----:B------:R-:W-:-:S03]  /*11df0*/  IMAD.X R9, R5, 0x1, R20, P6 ;  /* 0x0000000105097824 */ /* 0x000fc600030e0614 */
[----:B------:R-:W5:Y:S01]  /*11e00*/  LDL R20, [R1+0x2a8] ;  /* 0x0002a80001147983 */ /* 0x000f620000100800 */
[----:B------:R-:W-:Y:S01]  /*11e10*/  SEL R10, R10, RZ, !P1 ;  /* 0x000000ff0a0a7207 */ /* 0x000fe20004800000 */
[----:B------:R-:W-:Y:S01]  /*11e20*/  HMMA.1688.F32.TF32 R104, R100, R18, R152 ;  /* 0x000000126468723c */ /* 0x000fe20000081098 */
[C---:B------:R-:W-:Y:S01]  /*11e30*/  ISETP.GT.AND P6, PT, R3.reuse, 0x7, PT ;  /* 0x000000070300780c */ /* 0x040fe20003fc4270 */
[----:B------:R1:W-:Y:S01]  /*11e40*/  LDGSTS.E [R12+0x22400], [R8.64], P0 ;  /* 0x22400000080c7fae */ /* 0x0003e20008121844 */
[----:B------:R-:W-:Y:S02]  /*11e50*/  ISETP.NE.U32.AND P3, PT, R10, RZ, PT ;  /* 0x000000ff0a00720c */ /* 0x000fe40003f65070 */
[----:B------:R-:W-:Y:S01]  /*11e60*/  SEL R10, RZ, 0x4, !P6 ;  /* 0x00000004ff0a7807 */ /* 0x000fe20007000000 */
[----:B------:R4:W-:Y:S01]  /*11e70*/  LDGSTS.E [R12+0x22c00], [R6.64], P5 ;  /* 0x22c00000060c7fae */ /* 0x0009e2000a921844 */
[----:B------:R-:W-:Y:S02]  /*11e80*/  ISETP.GT.AND P0, PT, R3, 0xb, PT ;  /* 0x0000000b0300780c */ /* 0x000fe40003f04270 */
[----:B-1----:R-:W-:-:S02]  /*11e90*/  SEL R9, R10, RZ, !P1 ;  /* 0x000000ff0a097207 */ /* 0x002fc40004800000 */
[----:B------:R-:W-:Y:S02]  /*11ea0*/  SEL R10, RZ, 0x4, !P0 ;  /* 0x00000004ff0a7807 */ /* 0x000fe40004000000 */
[----:B------:R-:W-:Y:S02]  /*11eb0*/  ISETP.NE.U32.AND P5, PT, R9, RZ, PT ;  /* 0x000000ff0900720c */ /* 0x000fe40003fa5070 */
[----:B------:R-:W-:-:S08]  /*11ec0*/  SEL R10, R10, RZ, !P1 ;  /* 0x000000ff0a0a7207 */ /* 0x000fd00004800000 */
[----:B------:R-:W-:Y:S04]  /*11ed0*/  STL.64 [R1+0x40], R104 ;  /* 0x0000406801007387 */ /* 0x000fe80000100a00 */
[----:B------:R1:W-:Y:S02]  /*11ee0*/  STL.64 [R1+0x48], R106 ;  /* 0x0000486a01007387 */ /* 0x0003e40000100a00 */
[----:B-1----:R-:W-:Y:S01]  /*11ef0*/  HMMA.1688.F32.TF32 R104, R100, R22, R156 ;  /* 0x000000166468723c */ /* 0x002fe2000008109c */
[C---:B----4-:R-:W-:Y:S02]  /*11f00*/  IADD3 R6, P0, R2.reuse, R32, RZ ;  /* 0x0000002002067210 */ /* 0x050fe40007f1e0ff */
[----:B------:R-:W-:-:S05]  /*11f10*/  IADD3 R8, P6, R2, R33, RZ ;  /* 0x0000002102087210 */ /* 0x000fca0007fde0ff */
[----:B------:R-:W-:Y:S01]  /*11f20*/  IMAD.X R9, R5, 0x1, R29, P6 ;  /* 0x0000000105097824 */ /* 0x000fe200030e061d */
[----:B------:R-:W-:-:S04]  /*11f30*/  ISETP.GT.AND P6, PT, R3, 0xf, PT ;  /* 0x0000000f0300780c */ /* 0x000fc80003fc4270 */
[----:B------:R1:W-:Y:S01]  /*11f40*/  LDGSTS.E [R12+0x23400], [R8.64], P2 ;  /* 0x23400000080c7fae */ /* 0x0003e20009121844 */
[----:B------:R-:W-:Y:S09]  /*11f50*/  HMMA.1688.F32.TF32 R84, R68, R22, R84 ;  /* 0x000000164454723c */ /* 0x000ff20000081054 */
[----:B------:R-:W-:Y:S04]  /*11f60*/  STL.64 [R1+0x10], R104 ;  /* 0x0000106801007387 */ /* 0x000fe80000100a00 */
[----:B------:R-:W-:Y:S01]  /*11f70*/  STL.64 [R1+0x18], R106 ;  /* 0x0000186a01007387 */ /* 0x000fe20000100a00 */
[----:B------:R-:W-:Y:S03]  /*11f80*/  HMMA.1688.F32.TF32 R140, R100, R14, R148 ;  /* 0x0000000e648c723c */ /* 0x000fe60000081094 */
[----:B------:R-:W4:Y:S04]  /*11f90*/  LDL R15, [R1+0x2e8] ;  /* 0x0002e800010f7983 */ /* 0x000f280000100800 */
[----:B------:R-:W4:Y:S01]  /*11fa0*/  LDL R14, [R1+0x304] ;  /* 0x00030400010e7983 */ /* 0x000f220000100800 */
[----:B--2---:R-:W-:-:S03]  /*11fb0*/  IMAD.X R7, R5, 0x1, R25, P0 ;  /* 0x0000000105077824 */ /* 0x004fc600000e0619 */
[----:B------:R-:W2:Y:S01]  /*11fc0*/  S2R R25, SR_TID.X ;  /* 0x0000000000197919 */ /* 0x000ea20000002100 */
[----:B------:R-:W-:Y:S02]  /*11fd0*/  ISETP.NE.U32.AND P0, PT, R10, RZ, PT ;  /* 0x000000ff0a00720c */ /* 0x000fe40003f05070 */
[----:B------:R-:W-:Y:S01]  /*11fe0*/  SEL R10, RZ, 0x4, !P6 ;  /* 0x00000004ff0a7807 */ /* 0x000fe20007000000 */
[----:B------:R2:W-:Y:S03]  /*11ff0*/  LDGSTS.E [R12+0x23c00], [R6.64], P4 ;  /* 0x23c00000060c7fae */ /* 0x0005e6000a121844 */
[----:B-1----:R-:W-:-:S04]  /*12000*/  SEL R9, R10, RZ, !P1 ;  /* 0x000000ff0a097207 */ /* 0x002fc80004800000 */
[----:B------:R-:W-:Y:S02]  /*12010*/  ISETP.NE.U32.AND P2, PT, R9, RZ, PT ;  /* 0x000000ff0900720c */ /* 0x000fe40003f45070 */
[----:B--2---:R-:W-:-:S05]  /*12020*/  LOP3.LUT R25, R25, 0x7f, RZ, 0xc0, !PT ;  /* 0x0000007f19197812 */ /* 0x004fca00078ec0ff */
[----:B------:R-:W-:Y:S01]  /*12030*/  IMAD.SHL.U32 R25, R25, 0x4, RZ ;  /* 0x0000000419197824 */ /* 0x000fe200078e00ff */
[----:B------:R-:W-:-:S04]  /*12040*/  ISETP.GT.AND P4, PT, R3, 0x13, PT ;  /* 0x000000130300780c */ /* 0x000fc80003f84270 */
[----:B------:R-:W-:Y:S02]  /*12050*/  SEL R10, RZ, 0x4, !P4 ;  /* 0x00000004ff0a7807 */ /* 0x000fe40006000000 */
[----:B------:R-:W-:Y:S02]  /*12060*/  ISETP.GT.AND P4, PT, R3, 0x17, PT ;  /* 0x000000170300780c */ /* 0x000fe40003f84270 */
[----:B---3--:R-:W-:-:S05]  /*12070*/  IADD3 R8, P6, R2, R17, RZ ;  /* 0x0000001102087210 */ /* 0x008fca0007fde0ff */
[C---:B-----5:R-:W-:Y:S01]  /*12080*/  IMAD.X R9, R5.reuse, 0x1, R16, P6 ;  /* 0x0000000105097824 */ /* 0x060fe200030e0610 */
[----:B------:R-:W-:Y:S01]  /*12090*/  IADD3 R6, P6, R2, R21, RZ ;  /* 0x0000001502067210 */ /* 0x000fe20007fde0ff */
[----:B------:R-:W2:Y:S04]  /*120a0*/  LDL R16, [R1+0x2e4] ;  /* 0x0002e40001107983 */ /* 0x000ea80000100800 */
[----:B------:R-:W-:Y:S02]  /*120b0*/  IMAD.X R7, R5, 0x1, R20, P6 ;  /* 0x0000000105077824 */ /* 0x000fe400030e0614 */
[----:B------:R-:W-:Y:S01]  /*120c0*/  HMMA.1688.F32.TF32 R20, R100, R26, R160 ;  /* 0x0000001a6414723c */ /* 0x000fe200000810a0 */
[----:B------:R-:W-:-:S05]  /*120d0*/  LOP3.LUT R17, R25, 0x60, RZ, 0x3c, !PT ;  /* 0x0000006019117812 */ /* 0x000fca00078e3cff */
[----:B------:R-:W-:-:S05]  /*120e0*/  IMAD R17, R36, 0x4000, R17 ;  /* 0x0000400024117824 */ /* 0x000fca00078e0211 */
[----:B------:R1:W-:Y:S04]  /*120f0*/  LDGSTS.E [R17+0x20600], [R8.64], P3 ;  /* 0x2060000008117fae */ /* 0x0003e80009921844 */
[----:B------:R3:W-:Y:S01]  /*12100*/  LDGSTS.E [R17+0x20e00], [R6.64], P5 ;  /* 0x20e0000006117fae */ /* 0x0007e2000a921844 */
[----:B-1----:R-:W-:-:S07]  /*12110*/  SEL R8, RZ, 0x4, !P4 ;  /* 0x00000004ff087807 */ /* 0x002fce0006000000 */
[----:B------:R1:W-:Y:S01]  /*12120*/  STL.64 [R1], R20 ;  /* 0x0000001401007387 */ /* 0x0003e20000100a00 */
[----:B---3--:R-:W-:-:S03]  /*12130*/  IADD3 R6, P4, R2, R13, RZ ;  /* 0x0000000d02067210 */ /* 0x008fc60007f9e0ff */
[----:B------:R3:W-:Y:S04]  /*12140*/  STL.64 [R1+0x8], R22 ;  /* 0x0000081601007387 */ /* 0x0007e80000100a00 */
[----:B------:R-:W5:Y:S01]  /*12150*/  LDL R12, [R1+0x308] ;  /* 0x00030800010c7983 */ /* 0x000f620000100800 */
[----:B------:R-:W-:-:S03]  /*12160*/  IMAD.X R7, R5, 0x1, R11, P4 ;  /* 0x0000000105077824 */ /* 0x000fc600020e060b */
[----:B------:R-:W5:Y:S04]  /*12170*/  LDL R11, [R1+0x344] ;  /* 0x00034400010b7983 */ /* 0x000f680000100800 */
[----:B------:R-:W5:Y:S04]  /*12180*/  LDL R13, [R1+0x324] ;  /* 0x00032400010d7983 */ /* 0x000f680000100800 */
[----:B------:R-:W5:Y:S04]  /*12190*/  LDL R25, [R1+0x348] ;  /* 0x0003480001197983 */ /* 0x000f680000100800 */
[----:B------:R-:W5:Y:S04]  /*121a0*/  LDL R19, [R1+0x328] ;  /* 0x0003280001137983 */ /* 0x000f680000100800 */
[----:B-1----:R-:W1:Y:S01]  /*121b0*/  S2R R21, SR_TID.X ;  /* 0x0000000000157919 */ /* 0x002e620000002100 */
[----:B------:R-:W-:-:S02]  /*121c0*/  SEL R8, R8, RZ, !P1 ;  /* 0x000000ff08087207 */ /* 0x000fc40004800000 */
[C---:B------:R-:W-:Y:S01]  /*121d0*/  ISETP.GT.AND P5, PT, R3.reuse, 0x1b, PT ;  /* 0x0000001b0300780c */ /* 0x040fe20003fa4270 */
[----:B------:R3:W-:Y:S01]  /*121e0*/  LDGSTS.E [R17+0x21600], [R6.64], P0 ;  /* 0x2160000006117fae */ /* 0x0007e20008121844 */
[----:B------:R-:W-:Y:S02]  /*121f0*/  ISETP.GT.AND P6, PT, R3, 0x1f, PT ;  /* 0x0000001f0300780c */ /* 0x000fe40003fc4270 */
[----:B------:R-:W-:Y:S01]  /*12200*/  ISETP.NE.U32.AND P4, PT, R8, RZ, PT ;  /* 0x000000ff0800720c */ /* 0x000fe20003f85070 */
[----:B------:R-:W5:Y:S01]  /*12210*/  LDL R18, [R1+0x364] ;  /* 0x0003640001127983 */ /* 0x000f620000100800 */
[----:B------:R-:W-:Y:S02]  /*12220*/  SEL R8, RZ, 0x4, !P5 ;  /* 0x00000004ff087807 */ /* 0x000fe40006800000 */
[----:B------:R-:W-:Y:S01]  /*12230*/  SEL R9, RZ, 0x4, !P6 ;  /* 0x00000004ff097807 */ /* 0x000fe20007000000 */
[----:B------:R-:W5:Y:S01]  /*12240*/  LDL R106, [R1+0x36c] ;  /* 0x00036c00016a7983 */ /* 0x000f620000100800 */
[----:B------:R-:W-:-:S02]  /*12250*/  SEL R10, R10, RZ, !P1 ;  /* 0x000000ff0a0a7207 */ /* 0x000fc40004800000 */
[----:B---3--:R-:W-:Y:S01]  /*12260*/  SEL R7, R8, RZ, !P1 ;  /* 0x000000ff08077207 */ /* 0x008fe20004800000 */
[----:B------:R-:W3:Y:S01]  /*12270*/  LDL R105, [R1+0x368] ;  /* 0x0003680001697983 */ /* 0x000ee20000100800 */
[----:B------:R-:W-:Y:S02]  /*12280*/  SEL R8, R9, RZ, !P1 ;  /* 0x000000ff09087207 */ /* 0x000fe40004800000 */
[----:B------:R-:W-:Y:S01]  /*12290*/  ISETP.NE.U32.AND P3, PT, R10, RZ, PT ;  /* 0x000000ff0a00720c */ /* 0x000fe20003f65070 */
[----:B------:R-:W3:Y:S01]  /*122a0*/  LDL R104, [R1+0x370] ;  /* 0x0003700001687983 */ /* 0x000ee20000100800 */
[----:B------:R-:W-:-:S03]  /*122b0*/  ISETP.NE.U32.AND P5, PT, R7, RZ, PT ;  /* 0x000000ff0700720c */ /* 0x000fc60003fa5070 */
[----:B------:R-:W3:Y:S04]  /*122c0*/  LDL R33, [R1+0x38c] ;  /* 0x00038c0001217983 */ /* 0x000ee80000100800 */
[----:B------:R-:W3:Y:S01]  /*122d0*/  LDL R29, [R1+0x380] ;  /* 0x00038000011d7983 */ /* 0x000ee20000100800 */
[C---:B------:R-:W-:Y:S03]  /*122e0*/  HMMA.1688.F32.TF32 R80, R68.reuse, R26, R80 ;  /* 0x0000001a4450723c */ /* 0x040fe60000081050 */
[----:B------:R-:W3:Y:S04]  /*122f0*/  LDL R32, [R1+0x39c] ;  /* 0x00039c0001207983 */ /* 0x000ee80000100800 */
[----:B------:R-:W3:Y:S01]  /*12300*/  LDL R27, [R1+0x390] ;  /* 0x00039000011b7983 */ /* 0x000ee20000100800 */
[-C--:B------:R-:W-:Y:S03]  /*12310*/  HMMA.1688.F32.TF32 R76, R68, R30.reuse, R76 ;  /* 0x0000001e444c723c */ /* 0x080fe6000008104c */
[----:B------:R-:W3:Y:S05]  /*12320*/  LDL R26, [R1+0x3a0] ;  /* 0x0003a000011a7983 */ /* 0x000eea0000100800 */
[-C--:B------:R-:W-:Y:S08]  /*12330*/  HMMA.1688.F32.TF32 R128, R112, R30.reuse, R224 ;  /* 0x0000001e7080723c */ /* 0x080ff000000810e0 */
[----:B------:R-:W-:Y:S01]  /*12340*/  HMMA.1688.F32.TF32 R228, R100, R30, R168 ;  /* 0x0000001e64e4723c */ /* 0x000fe200000810a8 */
[----:B------:R-:W3:Y:S01]  /*12350*/  LDL R31, [R1+0x3ac] ;  /* 0x0003ac00011f7983 */ /* 0x000ee20000100800 */
[----:B------:R-:W-:-:S03]  /*12360*/  LOP3.LUT R119, R119, 0x60, RZ, 0xc0, !PT ;  /* 0x0000006077777812 */ /* 0x000fc600078ec0ff */
[----:B------:R-:W3:Y:S01]  /*12370*/  LDL R30, [R1+0x3bc] ;  /* 0x0003bc00011e7983 */ /* 0x000ee20000100800 */
[----:B------:R-:W-:Y:S02]  /*12380*/  IMAD.SHL.U32 R24, R24, 0x4, RZ ;  /* 0x0000000418187824 */ /* 0x000fe400078e00ff */
[----:B------:R-:W-:Y:S01]  /*12390*/  HMMA.1688.F32.TF32 R72, R68, R34, R72 ;  /* 0x000000224448723c */ /* 0x000fe20000081048 */
[----:B--2---:R-:W-:Y:S02]  /*123a0*/  IADD3 R6, P0, R2, R16, RZ ;  /* 0x0000001002067210 */ /* 0x004fe40007f1e0ff */
[----:B-1----:R-:W-:-:S04]  /*123b0*/  LOP3.LUT R16, R21, 0x1f, RZ, 0xc0, !PT ;  /* 0x0000001f15107812 */ /* 0x002fc800078ec0ff */
[----:B------:R-:W-:Y:S02]  /*123c0*/  ISETP.GE.AND P6, PT, R16, R3, PT ;  /* 0x000000031000720c */ /* 0x000fe40003fc6270 */
[----:B------:R-:W2:Y:S01]  /*123d0*/  LDL R16, [R1+0x37c] ;  /* 0x00037c0001107983 */ /* 0x000ea20000100800 */
[----:B----4-:R-:W-:Y:S01]  /*123e0*/  IMAD.X R7, R5, 0x1, R15, P0 ;  /* 0x0000000105077824 */ /* 0x010fe200000e060f */
[----:B------:R-:W-:Y:S02]  /*123f0*/  SEL R10, RZ, 0x4, P6 ;  /* 0x00000004ff0a7807 */ /* 0x000fe40003000000 */
[----:B------:R-:W-:Y:S02]  /*12400*/  ISETP.NE.U32.AND P0, PT, R8, RZ, PT ;  /* 0x000000ff0800720c */ /* 0x000fe40003f05070 */
[----:B------:R-:W-:Y:S01]  /*12410*/  IADD3 R8, P6, R2, R14, RZ ;  /* 0x0000000e02087210 */ /* 0x000fe20007fde0ff */
[----:B------:R1:W-:Y:S01]  /*12420*/  LDGSTS.E [R17+0x21e00], [R6.64], P2 ;  /* 0x21e0000006117fae */ /* 0x0003e20009121844 */
[----:B------:R-:W-:-:S04]  /*12430*/  SEL R10, R10, RZ, !P1 ;  /* 0x000000ff0a0a7207 */ /* 0x000fc80004800000 */
[----:B------:R-:W-:Y:S01]  /*12440*/  ISETP.NE.U32.AND P2, PT, R10, RZ, PT ;  /* 0x000000ff0a00720c */ /* 0x000fe20003f45070 */
[----:B------:R-:W-:Y:S01]  /*12450*/  HMMA.1688.F32.TF32 R20, R100, R34, R172 ;  /* 0x000000226414723c */ /* 0x000fe200000810ac */
[----:B------:R-:W4:Y:S01]  /*12460*/  LDL R35, [R1+0x3d0] ;  /* 0x0003d00001237983 */ /* 0x000f220000100800 */
[----:B-----5:R-:W-:Y:S01]  /*12470*/  IMAD.X R9, R5, 0x1, R12, P6 ;  /* 0x0000000105097824 */ /* 0x020fe200030e060c */
[----:B------:R-:W-:-:S04]  /*12480*/  IADD3 R10, P6, R2, R11, RZ ;  /* 0x0000000b020a7210 */ /* 0x000fc80007fde0ff */
[----:B------:R5:W-:Y:S01]  /*12490*/  LDGSTS.E [R17+0x22600], [R8.64], P3 ;  /* 0x2260000008117fae */ /* 0x000be20009921844 */
[----:B-1----:R-:W-:Y:S01]  /*124a0*/  IADD3 R6, P1, R2, R13, RZ ;  /* 0x0000000d02067210 */ /* 0x002fe20007f3e0ff */
[C---:B------:R-:W-:Y:S02]  /*124b0*/  IMAD.X R11, R5.reuse, 0x1, R25, P6 ;  /* 0x00000001050b7824 */ /* 0x040fe400030e0619 */
[----:B------:R-:W4:Y:S02]  /*124c0*/  LDL R25, [R1+0x3b0] ;  /* 0x0003b00001197983 */ /* 0x000f240000100800 */
[----:B------:R-:W-:Y:S01]  /*124d0*/  IMAD.X R7, R5, 0x1, R19, P1 ;  /* 0x0000000105077824 */ /* 0x000fe200008e0613 */
[----:B------:R-:W-:-:S04]  /*124e0*/  SHF.R.U32.HI R34, RZ, 0x1, R119 ;  /* 0x00000001ff227819 */ /* 0x000fc80000011677 */
[----:B------:R1:W-:Y:S01]  /*124f0*/  LDGSTS.E [R17+0x22e00], [R6.64], P4 ;  /* 0x22e0000006117fae */ /* 0x0003e2000a121844 */
[----:B------:R-:W-:-:S03]  /*12500*/  LOP3.LUT R34, R24, R34, RZ, 0x3c, !PT ;  /* 0x0000002218227212 */ /* 0x000fc600078e3cff */
[----:B------:R-:W4:Y:S01]  /*12510*/  LDL R24, [R1+0x3dc] ;  /* 0x0003dc0001187983 */ /* 0x000f220000100800 */
[-C--:B------:R-:W-:Y:S01]  /*12520*/  HMMA.1688.F32.TF32 R68, R68, R38.reuse, R248 ;  /* 0x000000264444723c */ /* 0x080fe200000810f8 */
[----:B------:R-:W-:Y:S02]  /*12530*/  IADD3 R18, P1, R2, R18, RZ ;  /* 0x0000001202127210 */ /* 0x000fe40007f3e0ff */
[----:B------:R3:W-:Y:S04]  /*12540*/  LDGSTS.E [R17+0x23600], [R10.64], P5 ;  /* 0x236000000a117fae */ /* 0x0007e8000a921844 */
[----:B-1----:R-:W4:Y:S01]  /*12550*/  LDL R6, [R1+0x3c0] ;  /* 0x0003c00001067983 */ /* 0x002f220000100800 */
[----:B------:R-:W-:Y:S03]  /*12560*/  HMMA.1688.F32.TF32 R12, R100, R38, R176 ;  /* 0x00000026640c723c */ /* 0x000fe600000810b0 */
[----:B------:R-:W4:Y:S01]  /*12570*/  LDL R38, [R1+0x3cc] ;  /* 0x0003cc0001267983 */ /* 0x000f220000100800 */
[----:B-----5:R-:W-:Y:S01]  /*12580*/  IADD3 R8, P3, R4, R106, RZ ;  /* 0x0000006a04087210 */ /* 0x020fe20007f7e0ff */
[----:B---3--:R-:W-:-:S02]  /*12590*/  IMAD.X R19, R5, 0x1, R105, P1 ;  /* 0x0000000105137824 */ /* 0x008fc400008e0669 */
[----:B------:R-:W-:Y:S01]  /*125a0*/  IMAD R7, R36, 0x8000, R34 ;  /* 0x0000800024077824 */ /* 0x000fe200078e0222 */
[----:B------:R-:W1:Y:S01]  /*125b0*/  S2R R119, SR_TID.X ;  /* 0x0000000000777919 */ /* 0x000e620000002100 */
[----:B------:R-:W-:-:S03]  /*125c0*/  IMAD.X R9, R0, 0x1, R104, P3 ;  /* 0x0000000100097824 */ /* 0x000fc600018e0668 */
[----:B------:R3:W-:Y:S01]  /*125d0*/  LDGSTS.E [R17+0x23e00], [R18.64], P0 ;  /* 0x23e0000012117fae */ /* 0x0007e20008121844 */
[----:B------:R-:W-:-:S03]  /*125e0*/  IADD3 R10, P0, R4, R33, RZ ;  /* 0x00000021040a7210 */ /* 0x000fc60007f1e0ff */
[----:B------:R-:W5:Y:S04]  /*125f0*/  LDL R34, [R1+0x3ec] ;  /* 0x0003ec0001227983 */ /* 0x000f680000100800 */
[----:B------:R-:W5:Y:S04]  /*12600*/  LDL R33, [R1+0x3fc] ;  /* 0x0003fc0001217983 */ /* 0x000f680000100800 */
[----:B------:R-:W0:Y:S01]  /*12610*/  LDGDEPBAR ;  /* 0x00000000000079af */ /* 0x000e220000000000 */
[----:B------:R-:W-:-:S03]  /*12620*/  IMAD.X R11, R0, 0x1, R27, P0 ;  /* 0x00000001000b7824 */ /* 0x000fc600000e061b */
[----:B------:R1:W-:Y:S04]  /*12630*/  LDGSTS.E [R7], [R8.64], P2 ;  /* 0x0000000008077fae */ /* 0x0003e80009121844 */
[----:B------:R-:W5:Y:S04]  /*12640*/  LDL R27, [R1+0x40c] ;  /* 0x00040c00011b7983 */ /* 0x000f680000100800 */
[----:B---3--:R-:W3:Y:S04]  /*12650*/  LDL R19, [R1+0x420] ;  /* 0x0004200001137983 */ /* 0x008ee80000100800 */
[----:B------:R-:W3:Y:S04]  /*12660*/  LDL R18, [R1+0x44c] ;  /* 0x00044c0001127983 */ /* 0x000ee80000100800 */
[----:B------:R-:W3:Y:S04]  /*12670*/  LDL R102, [R1+0x4d4] ;  /* 0x0004d40001667983 */ /* 0x000ee80000100800 */
[----:B------:R-:W3:Y:S04]  /*12680*/  LDL R101, [R1+0x4c8] ;  /* 0x0004c80001657983 */ /* 0x000ee80000100800 */
[----:B------:R-:W3:Y:S04]  /*12690*/  LDL R100, [R1+0x4ec] ;  /* 0x0004ec0001647983 */ /* 0x000ee80000100800 */
[----:B------:R-:W3:Y:S01]  /*126a0*/  LDL R39, [R1+0x4e0] ;  /* 0x0004e00001277983 */ /* 0x000ee20000100800 */
[----:B--2---:R-:W-:-:S05]  /*126b0*/  IADD3 R16, P1, R4, R16, RZ ;  /* 0x0000001004107210 */ /* 0x004fca0007f3e0ff */
[----:B------:R-:W-:Y:S02]  /*126c0*/  IMAD.X R17, R0, 0x1, R29, P1 ;  /* 0x0000000100117824 */ /* 0x000fe400008e061d */
[----:B------:R-:W2:Y:S01]  /*126d0*/  LDL R29, [R1+0x3e0] ;  /* 0x0003e000011d7983 */ /* 0x000ea20000100800 */
[----:B-1----:R-:W-:-:S03]  /*126e0*/  IADD3 R8, P1, R4, R32, RZ ;  /* 0x0000002004087210 */ /* 0x002fc60007f3e0ff */
[----:B------:R1:W-:Y:S04]  /*126f0*/  LDGSTS.E [R7+0x400], [R16.64], P2 ;  /* 0x0040000010077fae */ /* 0x0003e80009121844 */
[----:B------:R-:W3:Y:S01]  /*12700*/  LDL R32, [R1+0x3f0] ;  /* 0x0003f00001207983 */ /* 0x000ee20000100800 */
[----:B------:R-:W-:-:S03]  /*12710*/  IMAD.X R9, R0, 0x1, R26, P1 ;  /* 0x0000000100097824 */ /* 0x000fc600008e061a */
[----:B------:R1:W-:Y:S02]  /*12720*/  LDGSTS.E [R7+0x800], [R10.64], P2 ;  /* 0x008000000a077fae */ /* 0x0003e40009121844 */
[C---:B-1----:R-:W-:Y:S02]  /*12730*/  IADD3 R16, P0, R4.reuse, R31, RZ ;  /* 0x0000001f04107210 */ /* 0x042fe40007f1e0ff */
[----:B------:R-:W3:Y:S04]  /*12740*/  LDL R26, [R1+0x41c] ;  /* 0x00041c00011a7983 */ /* 0x000ee80000100800 */
[----:B------:R-:W3:Y:S01]  /*12750*/  LDL R31, [R1+0x400] ;  /* 0x00040000011f7983 */ /* 0x000ee20000100800 */
[----:B------:R-:W-:-:S03]  /*12760*/  IADD3 R10, P1, R4, R30, RZ ;  /* 0x0000001e040a7210 */ /* 0x000fc60007f3e0ff */
[----:B------:R1:W-:Y:S04]  /*12770*/  LDGSTS.E [R7+0xc00], [R8.64], P2 ;  /* 0x00c0000008077fae */ /* 0x0003e80009121844 */
[----:B------:R-:W3:Y:S01]  /*12780*/  LDL R30, [R1+0x410] ;  /* 0x00041000011e7983 */ /* 0x000ee20000100800 */
[----:B----4-:R-:W-:-:S03]  /*12790*/  IMAD.X R17, R0, 0x1, R25, P0 ;  /* 0x0000000100117824 */ /* 0x010fc600000e0619 */
[----:B------:R-:W4:Y:S04]  /*127a0*/  LDL R25, [R1+0x42c] ;  /* 0x00042c0001197983 */ /* 0x000f280000100800 */
[----:B------:R1:W-:Y:S01]  /*127b0*/  LDGSTS.E [R7+0x1000], [R16.64], P2 ;  /* 0x0100000010077fae */ /* 0x0003e20009121844 */
[----:B------:R-:W-:Y:S01]  /*127c0*/  IMAD.X R11, R0, 0x1, R6, P1 ;  /* 0x00000001000b7824 */ /* 0x000fe200008e0606 */
[C---:B-1----:R-:W-:Y:S02]  /*127d0*/  IADD3 R16, P1, R4.reuse, R24, RZ ;  /* 0x0000001804107210 */ /* 0x042fe40007f3e0ff */
[----:B------:R-:W4:Y:S04]  /*127e0*/  LDL R6, [R1+0x43c] ;  /* 0x00043c0001067983 */ /* 0x000f280000100800 */
[----:B------:R-:W4:Y:S01]  /*127f0*/  LDL R24, [R1+0x430] ;  /* 0x0004300001187983 */ /* 0x000f220000100800 */
[----:B------:R-:W-:-:S03]  /*12800*/  IADD3 R8, P0, R4, R38, RZ ;  /* 0x0000002604087210 */ /* 0x000fc60007f1e0ff */
[----:B------:R5:W-:Y:S02]  /*12810*/  LDGSTS.E [R7+0x1400], [R10.64], P2 ;  /* 0x014000000a077fae */ /* 0x000be40009121844 */
[----:B------:R-:W-:Y:S02]  /*12820*/  IMAD.X R9, R0, 0x1, R35, P0 ;  /* 0x0000000100097824 */ /* 0x000fe400000e0623 */
[----:B------:R-:W4:Y:S04]  /*12830*/  LDL R35, [R1+0x4cc] ;  /* 0x0004cc0001237983 */ /* 0x000f280000100800 */
[----:B------:R1:W-:Y:S01]  /*12840*/  LDGSTS.E [R7+0x1800], [R8.64], P2 ;  /* 0x0180000008077fae */ /* 0x0003e20009121844 */
[----:B-----5:R-:W-:-:S03]  /*12850*/  IADD3 R10, P0, R4, R34, RZ ;  /* 0x00000022040a7210 */ /* 0x020fc60007f1e0ff */
[----:B------:R-:W5:Y:S04]  /*12860*/  LDL R38, [R1+0x408] ;  /* 0x0004080001267983 */ /* 0x000f680000100800 */
[----:B------:R-:W5:Y:S01]  /*12870*/  LDL R34, [R1+0x440] ;  /* 0x0004400001227983 */ /* 0x000f620000100800 */
[----:B--2---:R-:W-:Y:S01]  /*12880*/  IMAD.X R17, R0, 0x1, R29, P1 ;  /* 0x0000000100117824 */ /* 0x004fe200008e061d */
[----:B-1----:R-:W-:Y:S02]  /*12890*/  IADD3 R8, P1, R4, R33, RZ ;  /* 0x0000002104087210 */ /* 0x002fe40007f3e0ff */
[----:B------:R-:W2:Y:S04]  /*128a0*/  LDL R29, [R1+0x45c] ;  /* 0x00045c00011d7983 */ /* 0x000ea80000100800 */
[----:B------:R-:W2:Y:S01]  /*128b0*/  LDL R33, [R1+0x450] ;  /* 0x0004500001217983 */ /* 0x000ea20000100800 */
[----:B---3--:R-:W-:-:S03]  /*128c0*/  IMAD.X R11, R0, 0x1, R32, P0 ;  /* 0x00000001000b7824 */ /* 0x008fc600000e0620 */
[----:B------:R1:W-:Y:S04]  /*128d0*/  LDGSTS.E [R7+0x1c00], [R16.64], P2 ;  /* 0x01c0000010077fae */ /* 0x0003e80009121844 */
[----:B------:R-:W3:Y:S04]  /*128e0*/  LDL R32, [R1+0x46c] ;  /* 0x00046c0001207983 */ /* 0x000ee80000100800 */
[----:B------:R1:W-:Y:S01]  /*128f0*/  LDGSTS.E [R7+0x2000], [R10.64], P2 ;  /* 0x020000000a077fae */ /* 0x0003e20009121844 */
[----:B------:R-:W-:Y:S01]  /*12900*/  IMAD.X R9, R0, 0x1, R31, P1 ;  /* 0x0000000100097824 */ /* 0x000fe200008e061f */
[----:B-1----:R-:W-:-:S02]  /*12910*/  IADD3 R16, P0, R4, R27, RZ ;  /* 0x0000001b04107210 */ /* 0x002fc40007f1e0ff */
[----:B------:R-:W3:Y:S04]  /*12920*/  LDL R31, [R1+0x47c] ;  /* 0x00047c00011f7983 */ /* 0x000ee80000100800 */
[----:B------:R-:W3:Y:S01]  /*12930*/  LDL R27, [R1+0x460] ;  /* 0x00046000011b7983 */ /* 0x000ee20000100800 */
[----:B------:R-:W-:Y:S01]  /*12940*/  IMAD.X R17, R0, 0x1, R30, P0 ;  /* 0x0000000100117824 */ /* 0x000fe200000e061e */
[----:B------:R-:W-:Y:S02]  /*12950*/  IADD3 R10, P1, R4, R26, RZ ;  /* 0x0000001a040a7210 */ /* 0x000fe40007f3e0ff */
[----:B------:R4:W-:Y:S04]  /*12960*/  LDGSTS.E [R7+0x2400], [R8.64], P2 ;  /* 0x0240000008077fae */ /* 0x0009e80009121844 */
[----:B------:R-:W3:Y:S01]  /*12970*/  LDL R26, [R1+0x470] ;  /* 0x00047000011a7983 */ /* 0x000ee20000100800 */
[----:B------:R-:W-:-:S03]  /*12980*/  IMAD.X R11, R0, 0x1, R19, P1 ;  /* 0x00000001000b7824 */ /* 0x000fc600008e0613 */
[----:B------:R-:W3:Y:S01]  /*12990*/  LDL R30, [R1+0x48c] ;  /* 0x00048c00011e7983 */ /* 0x000ee20000100800 */
[----:B----4-:R-:W-:-:S03]  /*129a0*/  IADD3 R8, P0, R4, R25, RZ ;  /* 0x0000001904087210 */ /* 0x010fc60007f1e0ff */
[----:B------:R-:W4:Y:S04]  /*129b0*/  LDL R19, [R1+0x49c] ;  /* 0x00049c0001137983 */ /* 0x000f280000100800 */
[----:B------:R-:W4:Y:S04]  /*129c0*/  LDL R25, [R1+0x480] ;  /* 0x0004800001197983 */ /* 0x000f280000100800 */
[----:B------:R1:W-:Y:S04]  /*129d0*/  LDGSTS.E [R7+0x2800], [R16.64], P2 ;  /* 0x0280000010077fae */ /* 0x0003e80009121844 */
[----:B------:R1:W-:Y:S01]  /*129e0*/  LDGSTS.E [R7+0x2c00], [R10.64], P2 ;  /* 0x02c000000a077fae */ /* 0x0003e20009121844 */
[----:B------:R-:W-:Y:S01]  /*129f0*/  IMAD.X R9, R0, 0x1, R24, P0 ;  /* 0x0000000100097824 */ /* 0x000fe200000e0618 */
[----:B-1----:R-:W-:-:S02]  /*12a00*/  IADD3 R16, P1, R4, R6, RZ ;  /* 0x0000000604107210 */ /* 0x002fc40007f3e0ff */
[----:B------:R-:W4:Y:S01]  /*12a10*/  LDL R24, [R1+0x4ac] ;  /* 0x0004ac0001187983 */ /* 0x000f220000100800 */
[----:B------:R-:W-:-:S03]  /*12a20*/  IADD3 R10, P0, R4, R18, RZ ;  /* 0x00000012040a7210 */ /* 0x000fc60007f1e0ff */
[----:B------:R-:W4:Y:S04]  /*12a30*/  LDL R6, [R1+0x490] ;  /* 0x0004900001067983 */ /* 0x000f280000100800 */
[----:B------:R-:W4:Y:S04]  /*12a40*/  LDL R18, [R1+0x4a0] ;  /* 0x0004a00001127983 */ /* 0x000f280000100800 */
[----:B------:R2:W-:Y:S01]  /*12a50*/  LDGSTS.E [R7+0x3000], [R8.64], P2 ;  /* 0x0300000008077fae */ /* 0x0005e20009121844 */
[----:B-----5:R-:W-:-:S03]  /*12a60*/  IMAD.X R17, R0, 0x1, R34, P1 ;  /* 0x0000000100117824 */ /* 0x020fc600008e0622 */
[----:B------:R-:W5:Y:S04]  /*12a70*/  LDL R34, [R1+0x4bc] ;  /* 0x0004bc0001227983 */ /* 0x000f680000100800 */
[----:B------:R3:W-:Y:S01]  /*12a80*/  LDGSTS.E [R7+0x3400], [R16.64], P2 ;  /* 0x0340000010077fae */ /* 0x0007e20009121844 */
[----:B--2---:R-:W-:-:S03]  /*12a90*/  IADD3 R8, P1, R4, R29, RZ ;  /* 0x0000001d04087210 */ /* 0x004fc60007f3e0ff */
[----:B------:R-:W2:Y:S01]  /*12aa0*/  LDL R29, [R1+0x4b0] ;  /* 0x0004b000011d7983 */ /* 0x000ea20000100800 */
[----:B------:R-:W-:-:S03]  /*12ab0*/  IMAD.X R11, R0, 0x1, R33, P0 ;  /* 0x00000001000b7824 */ /* 0x000fc600000e0621 */
[----:B------:R-:W2:Y:S04]  /*12ac0*/  LDL R33, [R1+0x4c0] ;  /* 0x0004c00001217983 */ /* 0x000ea80000100800 */
[----:B------:R1:W-:Y:S01]  /*12ad0*/  LDGSTS.E [R7+0x3800], [R10.64], P2 ;  /* 0x038000000a077fae */ /* 0x0003e20009121844 */
[----:B---3--:R-:W-:-:S03]  /*12ae0*/  IADD3 R16, P0, R4, R32, RZ ;  /* 0x0000002004107210 */ /* 0x008fc60007f1e0ff */
[----:B------:R-:W3:Y:S01]  /*12af0*/  LDL R32, [R1+0x4d0] ;  /* 0x0004d00001207983 */ /* 0x000ee20000100800 */
[----:B------:R-:W-:Y:S01]  /*12b00*/  IMAD.X R9, R0, 0x1, R27, P1 ;  /* 0x0000000100097824 */ /* 0x000fe200008e061b */
[----:B-1----:R-:W-:Y:S02]  /*12b10*/  IADD3 R10, P1, R4, R31, RZ ;  /* 0x0000001f040a7210 */ /* 0x002fe40007f3e0ff */
[----:B------:R-:W3:Y:S04]  /*12b20*/  LDL R27, [R1+0x4e4] ;  /* 0x0004e400011b7983 */ /* 0x000ee80000100800 */
[----:B------:R-:W3:Y:S01]  /*12b30*/  LDL R31, [R1+0x4e8] ;  /* 0x0004e800011f7983 */ /* 0x000ee20000100800 */
[----:B------:R-:W-:-:S03]  /*12b40*/  IMAD.X R17, R0, 0x1, R26, P0 ;  /* 0x0000000100117824 */ /* 0x000fc600000e061a */
[----:B------:R-:W3:Y:S04]  /*12b50*/  LDL R26, [R1+0x4f4] ;  /* 0x0004f400011a7983 */ /* 0x000ee80000100800 */
[----:B------:R1:W-:Y:S04]  /*12b60*/  LDGSTS.E [R7+0x3c00], [R8.64], P2 ;  /* 0x03c0000008077fae */ /* 0x0003e80009121844 */
[----:B------:R4:W-:Y:S02]  /*12b70*/  LDGSTS.E [R7+0x4000], [R16.64], P2 ;  /* 0x0400000010077fae */ /* 0x0009e40009121844 */
[----:B----4-:R-:W-:-:S02]  /*12b80*/  IMAD.X R11, R0, 0x1, R25, P1 ;  /* 0x00000001000b7824 */ /* 0x010fc400008e0619 */
[----:B------:R-:W4:Y:S01]  /*12b90*/  LDL R25, [R1+0x504] ;  /* 0x0005040001197983 */ /* 0x000f220000100800 */
[----:B-1----:R-:W-:-:S03]  /*12ba0*/  IADD3 R8, P0, R4, R30, RZ ;  /* 0x0000001e04087210 */ /* 0x002fc60007f1e0ff */
[----:B------:R1:W-:Y:S01]  /*12bb0*/  LDGSTS.E [R7+0x4400], [R10.64], P2 ;  /* 0x044000000a077fae */ /* 0x0003e20009121844 */
[----:B------:R-:W-:-:S03]  /*12bc0*/  IADD3 R16, P1, R4, R19, RZ ;  /* 0x0000001304107210 */ /* 0x000fc60007f3e0ff */
[----:B------:R-:W4:Y:S04]  /*12bd0*/  LDL R30, [R1+0x4f8] ;  /* 0x0004f800011e7983 */ /* 0x000f280000100800 */
[----:B------:R-:W4:Y:S01]  /*12be0*/  LDL R19, [R1+0x514] ;  /* 0x0005140001137983 */ /* 0x000f220000100800 */
[----:B------:R-:W-:-:S03]  /*12bf0*/  IMAD.X R17, R0, 0x1, R18, P1 ;  /* 0x0000000100117824 */ /* 0x000fc600008e0612 */
[----:B------:R-:W4:Y:S01]  /*12c00*/  LDL R18, [R1+0x518] ;  /* 0x0005180001127983 */ /* 0x000f220000100800 */
[----:B------:R-:W-:-:S03]  /*12c10*/  IMAD.X R9, R0, 0x1, R6, P0 ;  /* 0x0000000100097824 */ /* 0x000fc600000e0606 */
[----:B------:R-:W4:Y:S01]  /*12c20*/  LDL R6, [R1+0x508] ;  /* 0x0005080001067983 */ /* 0x000f220000100800 */
[----:B-1----:R-:W-:-:S03]  /*12c30*/  IADD3 R10, P0, R4, R24, RZ ;  /* 0x00000018040a7210 */ /* 0x002fc60007f1e0ff */
[----:B------:R-:W4:Y:S04]  /*12c40*/  LDL R24, [R1+0x524] ;  /* 0x0005240001187983 */ /* 0x000f280000100800 */
[----:B------:R5:W-:Y:S04]  /*12c50*/  LDGSTS.E [R7+0x4800], [R8.64], P2 ;  /* 0x0480000008077fae */ /* 0x000be80009121844 */
[----:B------:R1:W-:Y:S01]  /*12c60*/  LDGSTS.E [R7+0x4c00], [R16.64], P2 ;  /* 0x04c0000010077fae */ /* 0x0003e20009121844 */
[----:B-----5:R-:W-:-:S03]  /*12c70*/  IADD3 R8, P1, R4, R34, RZ ;  /* 0x0000002204087210 */ /* 0x020fc60007f3e0ff */
[----:B------:R-:W5:Y:S01]  /*12c80*/  LDL R34, [R1+0x534] ;  /* 0x0005340001227983 */ /* 0x000f620000100800 */
[----:B--2---:R-:W-:Y:S01]  /*12c90*/  IMAD.X R11, R0, 0x1, R29, P0 ;  /* 0x00000001000b7824 */ /* 0x004fe200000e061d */
[----:B-1----:R-:W-:Y:S02]  /*12ca0*/  IADD3 R16, P0, R4, R35, RZ ;  /* 0x0000002304107210 */ /* 0x002fe40007f1e0ff */
[----:B------:R-:W2:Y:S01]  /*12cb0*/  LDL R29, [R1+0x528] ;  /* 0x00052800011d7983 */ /* 0x000ea20000100800 */
[----:B------:R-:W-:-:S03]  /*12cc0*/  IMAD.X R9, R0, 0x1, R33, P1 ;  /* 0x0000000100097824 */ /* 0x000fc600008e0621 */
[----:B------:R1:W-:Y:S04]  /*12cd0*/  LDGSTS.E [R7+0x5000], [R10.64], P2 ;  /* 0x050000000a077fae */ /* 0x0003e80009121844 */
[----:B------:R-:W2:Y:S01]  /*12ce0*/  LDL R33, [R1+0x544] ;  /* 0x0005440001217983 */ /* 0x000ea20000100800 */
[----:B---3--:R-:W-:-:S03]  /*12cf0*/  IMAD.X R17, R0, 0x1, R32, P0 ;  /* 0x0000000100117824 */ /* 0x008fc600000e0620 */
[----:B------:R-:W3:Y:S04]  /*12d00*/  LDL R32, [R1+0x554] ;  /* 0x0005540001207983 */ /* 0x000ee80000100800 */
[----:B------:R1:W-:Y:S04]  /*12d10*/  LDGSTS.E [R7+0x5400], [R8.64], P2 ;  /* 0x0540000008077fae */ /* 0x0003e80009121844 */
[----:B------:R4:W-:Y:S01]  /*12d20*/  LDGSTS.E [R7+0x5800], [R16.64], P2 ;  /* 0x0580000010077fae */ /* 0x0009e20009121844 */
[----:B-1----:R-:W-:-:S03]  /*12d30*/  IADD3 R10, P1, R4, R27, RZ ;  /* 0x0000001b040a7210 */ /* 0x002fc60007f3e0ff */
[----:B------:R-:W3:Y:S04]  /*12d40*/  LDL R35, [R1+0x388] ;  /* 0x0003880001237983 */ /* 0x000ee80000100800 */
[----:B------:R-:W3:Y:S01]  /*12d50*/  LDL R27, [R1+0x538] ;  /* 0x00053800011b7983 */ /* 0x000ee20000100800 */
[----:B------:R-:W-:Y:S01]  /*12d60*/  IMAD.X R11, R0, 0x1, R31, P1 ;  /* 0x00000001000b7824 */ /* 0x000fe200008e061f */
[C---:B------:R-:W-:Y:S02]  /*12d70*/  IADD3 R8, P0, R4.reuse, R26, RZ ;  /* 0x0000001a04087210 */ /* 0x040fe40007f1e0ff */
[----:B------:R-:W3:Y:S04]  /*12d80*/  LDL R31, [R1+0x564] ;  /* 0x00056400011f7983 */ /* 0x000ee80000100800 */
[----:B------:R-:W3:Y:S04]  /*12d90*/  LDL R26, [R1+0x548] ;  /* 0x00054800011a7983 */ /* 0x000ee80000100800 */
[----:B------:R1:W-:Y:S01]  /*12da0*/  LDGSTS.E [R7+0x5c00], [R10.64], P2 ;  /* 0x05c000000a077fae */ /* 0x0003e20009121844 */
[----:B----4-:R-:W-:-:S03]  /*12db0*/  IADD3 R16, P1, R4, R25, RZ ;  /* 0x0000001904107210 */ /* 0x010fc60007f3e0ff */
[----:B------:R-:W4:Y:S01]  /*12dc0*/  LDL R25, [R1+0x558] ;  /* 0x0005580001197983 */ /* 0x000f220000100800 */
[----:B------:R-:W-:-:S03]  /*12dd0*/  IMAD.X R9, R0, 0x1, R30, P0 ;  /* 0x0000000100097824 */ /* 0x000fc600000e061e */
[----:B------:R-:W4:Y:S01]  /*12de0*/  LDL R30, [R1+0x384] ;  /* 0x00038400011e7983 */ /* 0x000f220000100800 */
[----:B-1----:R-:W-:-:S03]  /*12df0*/  IADD3 R10, P0, R4, R19, RZ ;  /* 0x00000013040a7210 */ /* 0x002fc60007f1e0ff */
[----:B------:R-:W4:Y:S04]  /*12e00*/  LDL R19, [R1+0x374] ;  /* 0x0003740001137983 */ /* 0x000f280000100800 */
[----:B------:R1:W-:Y:S01]  /*12e10*/  LDGSTS.E [R7+0x6000], [R8.64], P2 ;  /* 0x0600000008077fae */ /* 0x0003e20009121844 */
        /* <DEDUP_REMOVED lines=10> */
[----:B--2---:R-:W-:-:S03]  /*12ec0*/  IMAD.X R9, R0, 0x1, R29, P1 ;  /* 0x0000000100097824 */ /* 0x004fc600008e061d */
[----:B------:R-:W2:Y:S04]  /*12ed0*/  LDL R29, [R1+0x398] ;  /* 0x00039800011d7983 */ /* 0x000ea80000100800 */
[----:B------:R3:W-:Y:S01]  /*12ee0*/  LDGSTS.E [R7+0x6c00], [R8.64], P2 ;  /* 0x06c0000008077fae */ /* 0x0007e20009121844 */
[----:B-1----:R-:W-:-:S03]  /*12ef0*/  IADD3 R10, P1, R4, R33, RZ ;  /* 0x00000021040a7210 */ /* 0x002fc60007f3e0ff */
[----:B------:R-:W2:Y:S01]  /*12f00*/  LDL R33, [R1+0x3b4] ;  /* 0x0003b40001217983 */ /* 0x000ea20000100800 */
[----:B---3--:R-:W-:Y:S01]  /*12f10*/  IMAD.X R17, R0, 0x1, R27, P0 ;  /* 0x0000000100117824 */ /* 0x008fe200000e061b */
[----:B------:R-:W-:Y:S02]  /*12f20*/  IADD3 R8, P0, R4, R32, RZ ;  /* 0x0000002004087210 */ /* 0x000fe40007f1e0ff */
[----:B------:R-:W3:Y:S04]  /*12f30*/  LDL R27, [R1+0x3a8] ;  /* 0x0003a800011b7983 */ /* 0x000ee80000100800 */
[----:B------:R-:W3:Y:S01]  /*12f40*/  LDL R32, [R1+0x3c4] ;  /* 0x0003c40001207983 */ /* 0x000ee20000100800 */
[----:B------:R-:W-:-:S03]  /*12f50*/  IMAD.X R11, R0, 0x1, R26, P1 ;  /* 0x00000001000b7824 */ /* 0x000fc600008e061a */
[----:B------:R-:W3:Y:S04]  /*12f60*/  LDL R26, [R1+0x3b8] ;  /* 0x0003b800011a7983 */ /* 0x000ee80000100800 */
[----:B------:R1:W-:Y:S01]  /*12f70*/  LDGSTS.E [R7+0x7000], [R16.64], P2 ;  /* 0x0700000010077fae */ /* 0x0003e20009121844 */
[----:B----4-:R-:W-:-:S03]  /*12f80*/  IMAD.X R9, R0, 0x1, R25, P0 ;  /* 0x0000000100097824 */ /* 0x010fc600000e0619 */
[----:B------:R4:W-:Y:S04]  /*12f90*/  LDGSTS.E [R7+0x7400], [R10.64], P2 ;  /* 0x074000000a077fae */ /* 0x0009e80009121844 */
[----:B------:R-:W3:Y:S01]  /*12fa0*/  LDL R25, [R1+0x3c8] ;  /* 0x0003c80001197983 */ /* 0x000ee20000100800 */
[----:B-1----:R-:W-:-:S03]  /*12fb0*/  IADD3 R16, P1, R4, R31, RZ ;  /* 0x0000001f04107210 */ /* 0x002fc60007f3e0ff */
[----:B------:R1:W-:Y:S01]  /*12fc0*/  LDGSTS.E [R7+0x7800], [R8.64], P2 ;  /* 0x0780000008077fae */ /* 0x0003e20009121844 */
[----:B----4-:R-:W-:-:S03]  /*12fd0*/  IADD3 R10, P0, R4, R19, RZ ;  /* 0x00000013040a7210 */ /* 0x010fc60007f1e0ff */
[----:B------:R-:W4:Y:S04]  /*12fe0*/  LDL R31, [R1+0x3d4] ;  /* 0x0003d400011f7983 */ /* 0x000f280000100800 */
[----:B------:R-:W4:Y:S01]  /*12ff0*/  LDL R19, [R1+0x3e4] ;  /* 0x0003e40001137983 */ /* 0x000f220000100800 */
[----:B------:R-:W-:-:S03]  /*13000*/  IMAD.X R11, R0, 0x1, R18, P0 ;  /* 0x00000001000b7824 */ /* 0x000fc600000e0612 */
[----:B------:R-:W4:Y:S01]  /*13010*/  LDL R18, [R1+0x3d8] ;  /* 0x0003d80001127983 */ /* 0x000f220000100800 */
[----:B------:R-:W-:Y:S01]  /*13020*/  IMAD.X R17, R0, 0x1, R6, P1 ;  /* 0x0000000100117824 */ /* 0x000fe200008e0606 */
[C---:B-1----:R-:W-:Y:S02]  /*13030*/  IADD3 R8, P1, R4.reuse, R30, RZ ;  /* 0x0000001e04087210 */ /* 0x042fe40007f3e0ff */
[----:B------:R-:W4:Y:S04]  /*13040*/  LDL R30, [R1+0x3f4] ;  /* 0x0003f400011e7983 */ /* 0x000f280000100800 */
[----:B------:R1:W-:Y:S02]  /*13050*/  LDGSTS.E [R7+0x7c00], [R16.64], P2 ;  /* 0x07c0000010077fae */ /* 0x0003e40009121844 */
[----:B-1----:R-:W-:-:S02]  /*13060*/  IADD3 R16, P0, R4, R24, RZ ;  /* 0x0000001804107210 */ /* 0x002fc40007f1e0ff */
[----:B------:R-:W4:Y:S04]  /*13070*/  LDL R7, [R1+0x3f8] ;  /* 0x0003f80001077983 */ /* 0x000f280000100800 */
[----:B------:R-:W4:Y:S01]  /*13080*/  LDL R24, [R1+0x3e8] ;  /* 0x0003e80001187983 */ /* 0x000f220000100800 */
[----:B------:R-:W-:-:S04]  /*13090*/  LOP3.LUT R119, R119, 0x60, RZ, 0xc0, !PT ;  /* 0x0000006077777812 */ /* 0x000fc800078ec0ff */
[----:B------:R-:W-:-:S04]  /*130a0*/  SHF.R.U32.HI R6, RZ, 0x1, R119 ;  /* 0x00000001ff067819 */ /* 0x000fc80000011677 */
[----:B------:R-:W-:Y:S01]  /*130b0*/  LOP3.LUT R6, R37, R6, RZ, 0x3c, !PT ;  /* 0x0000000625067212 */ /* 0x000fe200078e3cff */
[----:B------:R-:W-:Y:S01]  /*130c0*/  IMAD.X R9, R0, 0x1, R35, P1 ;  /* 0x0000000100097824 */ /* 0x000fe200008e0623 */
[----:B------:R-:W4:Y:S02]  /*130d0*/  LDL R37, [R1+0x424] ;  /* 0x0004240001257983 */ /* 0x000f240000100800 */
[----:B------:R-:W-:Y:S02]  /*130e0*/  LOP3.LUT R6, R6, 0x40, RZ, 0x3c, !PT ;  /* 0x0000004006067812 */ /* 0x000fe400078e3cff */
[----:B------:R-:W4:Y:S03]  /*130f0*/  LDL R35, [R1+0x444] ;  /* 0x0004440001237983 */ /* 0x000f260000100800 */
[----:B------:R-:W-:Y:S02]  /*13100*/  IMAD R6, R36, 0x8000, R6 ;  /* 0x0000800024067824 */ /* 0x000fe400078e0206 */
        /* <DEDUP_REMOVED lines=9> */
[----:B------:R-:W5:Y:S01]  /*131a0*/  LDL R33, [R1+0x464] ;  /* 0x0004640001217983 */ /* 0x000f620000100800 */
[----:B---3--:R-:W-:-:S03]  /*131b0*/  IMAD.X R11, R0, 0x1, R27, P1 ;  /* 0x00000001000b7824 */ /* 0x008fc600008e061b */
[----:B------:R-:W3:Y:S01]  /*131c0*/  LDL R27, [R1+0x414] ;  /* 0x00041400011b7983 */ /* 0x000ee20000100800 */
[----:B------:R-:W-:-:S03]  /*131d0*/  IADD3 R16, P1, R4, R32, RZ ;  /* 0x0000002004107210 */ /* 0x000fc60007f3e0ff */
[----:B------:R4:W-:Y:S01]  /*131e0*/  LDGSTS.E [R6+0xe00], [R10.64], P2 ;  /* 0x00e000000a067fae */ /* 0x0009e20009121844 */
[----:B------:R-:W-:-:S03]  /*131f0*/  IMAD.X R9, R0, 0x1, R26, P0 ;  /* 0x0000000100097824 */ /* 0x000fc600000e061a */
[----:B------:R-:W5:Y:S04]  /*13200*/  LDL R26, [R1+0x418] ;  /* 0x00041800011a7983 */ /* 0x000f680000100800 */
[----:B------:R1:W-:Y:S04]  /*13210*/  LDGSTS.E [R6+0x1200], [R8.64], P2 ;  /* 0x0120000008067fae */ /* 0x0003e80009121844 */
[----:B------:R-:W5:Y:S01]  /*13220*/  LDL R32, [R1+0x458] ;  /* 0x0004580001207983 */ /* 0x000f620000100800 */
[----:B------:R-:W-:-:S03]  /*13230*/  IMAD.X R17, R0, 0x1, R25, P1 ;  /* 0x0000000100117824 */ /* 0x000fc600008e0619 */
[----:B------:R-:W5:Y:S04]  /*13240*/  LDL R25, [R1+0x428] ;  /* 0x0004280001197983 */ /* 0x000f680000100800 */
[----:B------:R4:W-:Y:S02]  /*13250*/  LDGSTS.E [R6+0x1600], [R16.64], P2 ;  /* 0x0160000010067fae */ /* 0x0009e40009121844 */
[C---:B----4-:R-:W-:Y:S02]  /*13260*/  IADD3 R10, P0, R4.reuse, R31, RZ ;  /* 0x0000001f040a7210 */ /* 0x050fe40007f1e0ff */
[----:B------:R-:W4:Y:S01]  /*13270*/  LDL R31, [R1+0x474] ;  /* 0x00047400011f7983 */ /* 0x000f220000100800 */
[----:B-1----:R-:W-:-:S03]  /*13280*/  IADD3 R8, P1, R4, R19, RZ ;  /* 0x0000001304087210 */ /* 0x002fc60007f3e0ff */
[----:B------:R-:W4:Y:S01]  /*13290*/  LDL R19, [R1+0x454] ;  /* 0x0004540001137983 */ /* 0x000f220000100800 */
[----:B------:R-:W-:-:S03]  /*132a0*/  IMAD.X R11, R0, 0x1, R18, P0 ;  /* 0x00000001000b7824 */ /* 0x000fc600000e0612 */
[----:B------:R-:W4:Y:S01]  /*132b0*/  LDL R18, [R1+0x448] ;  /* 0x0004480001127983 */ /* 0x000f220000100800 */
[----:B------:R-:W-:-:S03]  /*132c0*/  IADD3 R16, P0, R4, R30, RZ ;  /* 0x0000001e04107210 */ /* 0x000fc60007f1e0ff */
[----:B------:R2:W-:Y:S04]  /*132d0*/  LDGSTS.E [R6+0x1a00], [R10.64], P2 ;  /* 0x01a000000a067fae */ /* 0x0005e80009121844 */
[----:B------:R-:W4:Y:S01]  /*132e0*/  LDL R30, [R1+0x484] ;  /* 0x00048400011e7983 */ /* 0x000f220000100800 */
[----:B------:R-:W-:-:S03]  /*132f0*/  IMAD.X R17, R0, 0x1, R7, P0 ;  /* 0x0000000100117824 */ /* 0x000fc600000e0607 */
[----:B------:R-:W4:Y:S01]  /*13300*/  LDL R7, [R1+0x478] ;  /* 0x0004780001077983 */ /* 0x000f220000100800 */
[----:B------:R-:W-:-:S03]  /*13310*/  IMAD.X R9, R0, 0x1, R24, P1 ;  /* 0x0000000100097824 */ /* 0x000fc600008e0618 */
[----:B------:R-:W4:Y:S04]  /*13320*/  LDL R24, [R1+0x468] ;  /* 0x0004680001187983 */ /* 0x000f280000100800 */
[----:B------:R3:W-:Y:S04]  /*13330*/  LDGSTS.E [R6+0x1e00], [R8.64], P2 ;  /* 0x01e0000008067fae */ /* 0x0007e80009121844 */
[----:B------:R1:W-:Y:S01]  /*13340*/  LDGSTS.E [R6+0x2200], [R16.64], P2 ;  /* 0x0220000010067fae */ /* 0x0003e20009121844 */
[----:B--2---:R-:W-:-:S03]  /*13350*/  IADD3 R10, P1, R4, R29, RZ ;  /* 0x0000001d040a7210 */ /* 0x004fc60007f3e0ff */
[----:B------:R-:W2:Y:S02]  /*13360*/  LDL R29, [R1+0x494] ;  /* 0x00049400011d7983 */ /* 0x000ea40000100800 */
[----:B------:R-:W-:Y:S01]  /*13370*/  IMAD.X R11, R0, 0x1, R38, P1 ;  /* 0x00000001000b7824 */ /* 0x000fe200008e0626 */
[C---:B-1----:R-:W-:Y:S01]  /*13380*/  IADD3 R16, P1, R4.reuse, R37, RZ ;  /* 0x0000002504107210 */ /* 0x042fe20007f3e0ff */
[----:B------:R-:W2:Y:S04]  /*13390*/  LDL R38, [R1+0x4fc] ;  /* 0x0004fc0001267983 */ /* 0x000ea80000100800 */
[----:B------:R1:W-:Y:S04]  /*133a0*/  LDGSTS.E [R6+0x2600], [R10.64], P2 ;  /* 0x026000000a067fae */ /* 0x0003e80009121844 */
[----:B------:R-:W2:Y:S01]  /*133b0*/  LDL R37, [R1+0x4f0] ;  /* 0x0004f00001257983 */ /* 0x000ea20000100800 */
[----:B---3--:R-:W-:-:S03]  /*133c0*/  IADD3 R8, P0, R4, R27, RZ ;  /* 0x0000001b04087210 */ /* 0x008fc60007f1e0ff */
[----:B------:R-:W3:Y:S02]  /*133d0*/  LDL R27, [R1+0x488] ;  /* 0x00048800011b7983 */ /* 0x000ee40000100800 */
[----:B-----5:R-:W-:Y:S01]  /*133e0*/  IMAD.X R9, R0, 0x1, R26, P0 ;  /* 0x0000000100097824 */ /* 0x020fe200000e061a */
[----:B-1----:R-:W-:Y:S01]  /*133f0*/  IADD3 R10, P0, R4, R36, RZ ;  /* 0x00000024040a7210 */ /* 0x002fe20007f1e0ff */
[----:B------:R-:W5:Y:S04]  /*13400*/  LDL R26, [R1+0x4a4] ;  /* 0x0004a400011a7983 */ /* 0x000f680000100800 */
[----:B------:R1:W-:Y:S01]  /*13410*/  LDGSTS.E [R6+0x2a00], [R8.64], P2 ;  /* 0x02a0000008067fae */ /* 0x0003e20009121844 */
[----:B------:R-:W-:-:S03]  /*13420*/  IMAD.X R11, R0, 0x1, R34, P0 ;  /* 0x00000001000b7824 */ /* 0x000fc600000e0622 */
[----:B------:R-:W5:Y:S01]  /*13430*/  LDL R36, [R1+0x50c] ;  /* 0x00050c0001247983 */ /* 0x000f620000100800 */
[----:B------:R-:W-:-:S03]  /*13440*/  IMAD.X R17, R0, 0x1, R25, P1 ;  /* 0x0000000100117824 */ /* 0x000fc600008e0619 */
[----:B------:R-:W5:Y:S04]  /*13450*/  LDL R34, [R1+0x51c] ;  /* 0x00051c0001227983 */ /* 0x000f680000100800 */
[----:B------:R4:W-:Y:S01]  /*13460*/  LDGSTS.E [R6+0x2e00], [R16.64], P2 ;  /* 0x02e0000010067fae */ /* 0x0009e20009121844 */
[----:B-1----:R-:W-:-:S03]  /*13470*/  IADD3 R8, P1, R4, R35, RZ ;  /* 0x0000002304087210 */ /* 0x002fc60007f3e0ff */
[----:B------:R-:W5:Y:S04]  /*13480*/  LDL R25, [R1+0x498] ;  /* 0x0004980001197983 */ /* 0x000f680000100800 */
[----:B------:R1:W-:Y:S01]  /*13490*/  LDGSTS.E [R6+0x3200], [R10.64], P2 ;  /* 0x032000000a067fae */ /* 0x0003e20009121844 */
[----:B----4-:R-:W-:-:S03]  /*134a0*/  IADD3 R16, P0, R4, R19, RZ ;  /* 0x0000001304107210 */ /* 0x010fc60007f1e0ff */
[----:B------:R-:W4:Y:S04]  /*134b0*/  LDL R35, [R1+0x500] ;  /* 0x0005000001237983 */ /* 0x000f280000100800 */
[----:B------:R-:W4:Y:S01]  /*134c0*/  LDL R19, [R1+0x4b4] ;  /* 0x0004b40001137983 */ /* 0x000f220000100800 */
[C---:B------:R-:W-:Y:S02]  /*134d0*/  IMAD.X R9, R0.reuse, 0x1, R18, P1 ;  /* 0x0000000100097824 */ /* 0x040fe400008e0612 */
[----:B------:R-:W-:Y:S01]  /*134e0*/  IMAD.X R17, R0, 0x1, R32, P0 ;  /* 0x0000000100117824 */ /* 0x000fe200000e0620 */
[C---:B-1----:R-:W-:Y:S01]  /*134f0*/  IADD3 R10, P1, R4.reuse, R33, RZ ;  /* 0x00000021040a7210 */ /* 0x042fe20007f3e0ff */
[----:B------:R-:W4:Y:S04]  /*13500*/  LDL R18, [R1+0x4a8] ;  /* 0x0004a80001127983 */ /* 0x000f280000100800 */
[----:B------:R1:W-:Y:S04]  /*13510*/  LDGSTS.E [R6+0x3600], [R8.64], P2 ;  /* 0x0360000008067fae */ /* 0x0003e80009121844 */
[----:B------:R1:W-:Y:S04]  /*13520*/  LDGSTS.E [R6+0x3a00], [R16.64], P2 ;  /* 0x03a0000010067fae */ /* 0x0003e80009121844 */
[----:B------:R-:W4:Y:S01]  /*13530*/  LDL R33, [R1+0x510] ;  /* 0x0005100001217983 */ /* 0x000f220000100800 */
[----:B-1----:R-:W-:-:S03]  /*13540*/  IADD3 R8, P0, R4, R31, RZ ;  /* 0x0000001f04087210 */ /* 0x002fc60007f1e0ff */
[----:B------:R-:W4:Y:S01]  /*13550*/  LDL R32, [R1+0x52c] ;  /* 0x00052c0001207983 */ /* 0x000f220000100800 */
[----:B------:R-:W-:-:S03]  /*13560*/  IMAD.X R11, R0, 0x1, R24, P1 ;  /* 0x00000001000b7824 */ /* 0x000fc600008e0618 */
[----:B------:R-:W4:Y:S01]  /*13570*/  LDL R31, [R1+0x520] ;  /* 0x00052000011f7983 */ /* 0x000f220000100800 */
[----:B------:R-:W-:-:S03]  /*13580*/  IMAD.X R9, R0, 0x1, R7, P0 ;  /* 0x0000000100097824 */ /* 0x000fc600000e0607 */
[----:B------:R-:W4:Y:S04]  /*13590*/  LDL R24, [R1+0x4c4] ;  /* 0x0004c40001187983 */ /* 0x000f280000100800 */
[----:B------:R-:W4:Y:S01]  /*135a0*/  LDL R7, [R1+0x4b8] ;  /* 0x0004b80001077983 */ /* 0x000f220000100800 */
[----:B------:R-:W-:-:S03]  /*135b0*/  IADD3 R16, P1, R4, R30, RZ ;  /* 0x0000001e04107210 */ /* 0x000fc60007f3e0ff */
[----:B------:R2:W-:Y:S04]  /*135c0*/  LDGSTS.E [R6+0x3e00], [R10.64], P2 ;  /* 0x03e000000a067fae */ /* 0x0005e80009121844 */
[----:B------:R5:W-:Y:S04]  /*135d0*/  LDGSTS.E [R6+0x4200], [R8.64], P2 ;  /* 0x0420000008067fae */ /* 0x000be80009121844 */
[----:B------:R-:W4:Y:S01]  /*135e0*/  LDL R30, [R1+0x53c] ;  /* 0x00053c00011e7983 */ /* 0x000f220000100800 */
[----:B--2---:R-:W-:-:S03]  /*135f0*/  IADD3 R10, P0, R4, R29, RZ ;  /* 0x0000001d040a7210 */ /* 0x004fc60007f1e0ff */
[----:B------:R-:W2:Y:S01]  /*13600*/  LDL R29, [R1+0x530] ;  /* 0x00053000011d7983 */ /* 0x000ea20000100800 */
[----:B---3--:R-:W-:-:S03]  /*13610*/  IMAD.X R17, R0, 0x1, R27, P1 ;  /* 0x0000000100117824 */ /* 0x008fc600008e061b */
[----:B------:R-:W3:Y:S04]  /*13620*/  LDL R27, [R1+0x540] ;  /* 0x00054000011b7983 */ /* 0x000ee80000100800 */
[----:B------:R4:W-:Y:S01]  /*13630*/  LDGSTS.E [R6+0x4600], [R16.64], P2 ;  /* 0x0460000010067fae */ /* 0x0009e20009121844 */
[----:B-----5:R-:W-:-:S03]  /*13640*/  IADD3 R8, P1, R4, R26, RZ ;  /* 0x0000001a04087210 */ /* 0x020fc60007f3e0ff */
[----:B------:R-:W5:Y:S01]  /*13650*/  LDL R26, [R1+0x56c] ;  /* 0x00056c00011a7983 */ /* 0x000f620000100800 */
[----:B------:R-:W-:-:S03]  /*13660*/  IMAD.X R11, R0, 0x1, R25, P0 ;  /* 0x00000001000b7824 */ /* 0x000fc600000e0619 */
[----:B------:R-:W5:Y:S04]  /*13670*/  LDL R25, [R1+0x550] ;  /* 0x0005500001197983 */ /* 0x000f680000100800 */
[----:B------:R1:W-:Y:S01]  /*13680*/  LDGSTS.E [R6+0x4a00], [R10.64], P2 ;  /* 0x04a000000a067fae */ /* 0x0003e20009121844 */
[----:B----4-:R-:W-:-:S03]  /*13690*/  IADD3 R16, P0, R4, R19, RZ ;  /* 0x0000001304107210 */ /* 0x010fc60007f1e0ff */
[----:B------:R-:W4:Y:S01]  /*136a0*/  LDL R19, [R1+0x54c] ;  /* 0x00054c0001137983 */ /* 0x000f220000100800 */
[----:B------:R-:W-:-:S03]  /*136b0*/  IMAD.X R9, R0, 0x1, R18, P1 ;  /* 0x0000000100097824 */ /* 0x000fc600008e0612 */
[----:B------:R-:W4:Y:S04]  /*136c0*/  LDL R18, [R1+0x55c] ;  /* 0x00055c0001127983 */ /* 0x000f280000100800 */
[----:B------:R1:W-:Y:S02]  /*136d0*/  LDGSTS.E [R6+0x4e00], [R8.64], P2 ;  /* 0x04e0000008067fae */ /* 0x0003e40009121844 */
[----:B-1----:R-:W-:Y:S02]  /*136e0*/  IADD3 R10, P1, R4, R24, RZ ;  /* 0x00000018040a7210 */ /* 0x002fe40007f3e0ff */
[----:B------:R-:W4:Y:S01]  /*136f0*/  LDL R24, [R1+0x560] ;  /* 0x0005600001187983 */ /* 0x000f220000100800 */
[----:B------:R-:W-:-:S03]  /*13700*/  IMAD.X R17, R0, 0x1, R7, P0 ;  /* 0x0000000100117824 */ /* 0x000fc600000e0607 */
[----:B------:R-:W4:Y:S01]  /*13710*/  LDL R7, [R1+0x574] ;  /* 0x0005740001077983 */ /* 0x000f220000100800 */
[----:B------:R-:W-:Y:S01]  /*13720*/  IADD3 R8, P0, R4, R102, RZ ;  /* 0x0000006604087210 */ /* 0x000fe20007f1e0ff */
[C---:B------:R-:W-:Y:S02]  /*13730*/  IMAD.X R11, R0.reuse, 0x1, R101, P1 ;  /* 0x00000001000b7824 */ /* 0x040fe400008e0665 */
[----:B------:R1:W-:Y:S02]  /*13740*/  LDGSTS.E [R6+0x5200], [R16.64], P2 ;  /* 0x0520000010067fae */ /* 0x0003e40009121844 */
[----:B------:R-:W-:Y:S02]  /*13750*/  IMAD.X R9, R0, 0x1, R39, P0 ;  /* 0x0000000100097824 */ /* 0x000fe400000e0627 */
[----:B------:R1:W-:Y:S04]  /*13760*/  LDGSTS.E [R6+0x5600], [R10.64], P2 ;  /* 0x056000000a067fae */ /* 0x0003e80009121844 */
[----:B------:R1:W-:Y:S02]  /*13770*/  LDGSTS.E [R6+0x5a00], [R8.64], P2 ;  /* 0x05a0000008067fae */ /* 0x0003e40009121844 */
[----:B-1----:R-:W-:-:S02]  /*13780*/  IADD3 R16, P1, R4, R100, RZ ;  /* 0x0000006404107210 */ /* 0x002fc40007f3e0ff */
[----:B------:R-:W-:-:S03]  /*13790*/  IADD3 R10, P0, R4, R38, RZ ;  /* 0x00000026040a7210 */ /* 0x000fc60007f1e0ff */
[----:B------:R-:W-:Y:S01]  /*137a0*/  IMAD.X R17, R0, 0x1, R37, P1 ;  /* 0x0000000100117824 */ /* 0x000fe200008e0625 */
[----:B------:R-:W-:Y:S01]  /*137b0*/  IADD3 R8, P1, R4, R36, RZ ;  /* 0x0000002404087210 */ /* 0x000fe20007f3e0ff */
[----:B------:R-:W-:-:S03]  /*137c0*/  IMAD.X R11, R0, 0x1, R35, P0 ;  /* 0x00000001000b7824 */ /* 0x000fc600000e0623 */
[----:B------:R1:W-:Y:S01]  /*137d0*/  LDGSTS.E [R6+0x5e00], [R16.64], P2 ;  /* 0x05e0000010067fae */ /* 0x0003e20009121844 */
[----:B------:R-:W-:-:S03]  /*137e0*/  IMAD.X R9, R0, 0x1, R33, P1 ;  /* 0x0000000100097824 */ /* 0x000fc600008e0621 */
[----:B------:R1:W-:Y:S04]  /*137f0*/  LDGSTS.E [R6+0x6200], [R10.64], P2 ;  /* 0x062000000a067fae */ /* 0x0003e80009121844 */
[----:B------:R1:W-:Y:S02]  /*13800*/  LDGSTS.E [R6+0x6600], [R8.64], P2 ;  /* 0x0660000008067fae */ /* 0x0003e40009121844 */
[C---:B-1----:R-:W-:Y:S02]  /*13810*/  IADD3 R16, P0, R4.reuse, R34, RZ ;  /* 0x0000002204107210 */ /* 0x042fe40007f1e0ff */
[----:B------:R-:W-:-:S03]  /*13820*/  IADD3 R10, P1, R4, R32, RZ ;  /* 0x00000020040a7210 */ /* 0x000fc60007f3e0ff */
[----:B------:R-:W-:Y:S02]  /*13830*/  IMAD.X R17, R0, 0x1, R31, P0 ;  /* 0x0000000100117824 */ /* 0x000fe400000e061f */
[----:B------:R-:W-:-:S03]  /*13840*/  IMAD.MOV.U32 R32, RZ, RZ, 0x1f ;  /* 0x0000001fff207424 */ /* 0x000fc600078e00ff */
[----:B------:R4:W-:Y:S02]  /*13850*/  LDGSTS.E [R6+0x6a00], [R16.64], P2 ;  /* 0x06a0000010067fae */ /* 0x0009e40009121844 */
[----:B------:R-:W-:Y:S02]  /*13860*/  IADD3 R32, R32, c[0x0][0x180], RZ ;  /* 0x0000600020207a10 */ /* 0x000fe40007ffe0ff */
[----:B------:R-:W-:Y:S02]  /*13870*/  IADD3 R8, P0, R4, R30, RZ ;  /* 0x0000001e04087210 */ /* 0x000fe40007f1e0ff */
[----:B------:R-:W-:Y:S01]  /*13880*/  IADD3 R28, R28, 0x1, RZ ;  /* 0x000000011c1c7810 */ /* 0x000fe20007ffe0ff */
[----:B------:R-:W-:-:S04]  /*13890*/  IMAD.MOV.U32 R33, RZ, RZ, c[0x0][0x18c] ;  /* 0x00006300ff217624 */ /* 0x000fc800078e00ff */
[----:B------:R1:W-:Y:S01]  /*138a0*/  STL [R1+0x264], R28 ;  /* 0x0002641c01007387 */ /* 0x0003e20000100800 */
[----:B------:R-:W-:-:S05]  /*138b0*/  IMAD.SHL.U32 R33, R33, 0x20, RZ ;  /* 0x0000002021217824 */ /* 0x000fca00078e00ff */
[----:B------:R-:W-:Y:S02]  /*138c0*/  SHF.R.S32.HI R33, RZ, 0x1f, R33 ;  /* 0x0000001fff217819 */ /* 0x000fe40000011421 */
[----:B------:R-:W-:Y:S01]  /*138d0*/  IADD3 R3, R3, -0x20, RZ ;  /* 0xffffffe003037810 */ /* 0x000fe20007ffe0ff */
[----:B--2---:R-:W-:Y:S02]  /*138e0*/  IMAD.X R11, R0, 0x1, R29, P1 ;  /* 0x00000001000b7824 */ /* 0x004fe400008e061d */
[----:B------:R-:W-:-:S03]  /*138f0*/  IMAD.MOV.U32 R29, RZ, RZ, c[0x0][0x188] ;  /* 0x00006200ff1d7624 */ /* 0x000fc600078e00ff */
[----:B------:R5:W-:Y:S01]  /*13900*/  LDGSTS.E [R6+0x6e00], [R10.64], P2 ;  /* 0x06e000000a067fae */ /* 0x000be20009121844 */
[----:B---3--:R-:W-:-:S05]  /*13910*/  IMAD.X R9, R0, 0x1, R27, P0 ;  /* 0x0000000100097824 */ /* 0x008fca00000e061b */
[----:B------:R1:W-:Y:S01]  /*13920*/  LDGSTS.E [R6+0x7200], [R8.64], P2 ;  /* 0x0720000008067fae */ /* 0x0003e20009121844 */
[C---:B-----5:R-:W-:Y:S02]  /*13930*/  IADD3 R10, P0, R4.reuse, R26, RZ ;  /* 0x0000001a040a7210 */ /* 0x060fe40007f1e0ff */
[----:B----4-:R-:W-:-:S05]  /*13940*/  IADD3 R16, P1, R4, R19, RZ ;  /* 0x0000001304107210 */ /* 0x010fca0007f3e0ff */
[----:B------:R-:W-:Y:S01]  /*13950*/  IMAD.X R17, R0, 0x1, R25, P1 ;  /* 0x0000000100117824 */ /* 0x000fe200008e0619 */
[----:B------:R-:W-:Y:S02]  /*13960*/  SHF.R.S32.HI R25, RZ, 0x1f, R32 ;  /* 0x0000001fff197819 */ /* 0x000fe40000011420 */
[----:B------:R-:W-:Y:S02]  /*13970*/  IADD3 R18, P3, R4, R18, RZ ;  /* 0x0000001204127210 */ /* 0x000fe40007f7e0ff */
[----:B------:R-:W-:Y:S01]  /*13980*/  LEA.HI R25, R25, R32, RZ, 0x5 ;  /* 0x0000002019197211 */ /* 0x000fe200078f28ff */
[----:B------:R1:W-:Y:S03]  /*13990*/  LDGSTS.E [R6+0x7600], [R16.64], P2 ;  /* 0x0760000010067fae */ /* 0x0003e60009121844 */
[----:B------:R-:W-:Y:S01]  /*139a0*/  SHF.R.S32.HI R25, RZ, 0x5, R25 ;  /* 0x00000005ff197819 */ /* 0x000fe20000011419 */
[----:B------:R-:W-:-:S02]  /*139b0*/  IMAD.X R19, R0, 0x1, R24, P3 ;  /* 0x0000000100137824 */ /* 0x000fc400018e0618 */
[----:B------:R-:W-:Y:S02]  /*139c0*/  IMAD.MOV.U32 R24, RZ, RZ, c[0x0][0x18c] ;  /* 0x00006300ff187624 */ /* 0x000fe400078e00ff */
[----:B------:R-:W-:Y:S01]  /*139d0*/  IMAD.X R11, R0, 0x1, R7, P0 ;  /* 0x00000001000b7824 */ /* 0x000fe200000e0607 */
[----:B------:R-:W-:Y:S01]  /*139e0*/  ISETP.NE.U32.AND P0, PT, R25, R28, PT ;  /* 0x0000001c1900720c */ /* 0x000fe20003f05070 */
[C---:B------:R-:W-:Y:S01]  /*139f0*/  IMAD.SHL.U32 R7, R29.reuse, 0x20, RZ ;  /* 0x000000201d077824 */ /* 0x040fe200078e00ff */
[----:B------:R1:W-:Y:S01]  /*13a00*/  LDGSTS.E [R6+0x7a00], [R18.64], P2 ;  /* 0x07a0000012067fae */ /* 0x0003e20009121844 */
[----:B------:R-:W-:Y:S02]  /*13a10*/  IMAD.SHL.U32 R29, R29, 0x20, RZ ;  /* 0x000000201d1d7824 */ /* 0x000fe400078e00ff */
[----:B------:R-:W-:Y:S01]  /*13a20*/  IMAD.SHL.U32 R24, R24, 0x20, RZ ;  /* 0x0000002018187824 */ /* 0x000fe200078e00ff */
[----:B------:R1:W-:Y:S02]  /*13a30*/  LDGSTS.E [R6+0x7e00], [R10.64], P2 ;  /* 0x07e000000a067fae */ /* 0x0003e40009121844 */
[----:B------:R-:W-:-:S02]  /*13a40*/  SHF.R.S32.HI R29, RZ, 0x1f, R29 ;  /* 0x0000001fff1d7819 */ /* 0x000fc4000001141d */
[C---:B------:R-:W-:Y:S01]  /*13a50*/  LEA R4, P1, R24.reuse, R4, 0x2 ;  /* 0x0000000418047211 */ /* 0x040fe200078210ff */
[----:B------:R-:W0:Y:S01]  /*13a60*/  LDGDEPBAR ;  /* 0x00000000000079af */ /* 0x000e220000000000 */
[C---:B------:R-:W-:Y:S02]  /*13a70*/  LEA R2, P2, R7.reuse, R2, 0x2 ;  /* 0x0000000207027211 */ /* 0x040fe400078410ff */
[----:B------:R-:W-:Y:S02]  /*13a80*/  SHF.L.U64.HI R24, R24, 0x2, R33 ;  /* 0x0000000218187819 */ /* 0x000fe40000010221 */
[----:B------:R-:W-:-:S03]  /*13a90*/  SHF.L.U64.HI R7, R7, 0x2, R29 ;  /* 0x0000000207077819 */ /* 0x000fc6000001021d */
[----:B------:R-:W-:Y:S02]  /*13aa0*/  IMAD.X R0, R0, 0x1, R24, P1 ;  /* 0x0000000100007824 */ /* 0x000fe400008e0618 */
[----:B------:R-:W-:Y:S01]  /*13ab0*/  IMAD.X R5, R5, 0x1, R7, P2 ;  /* 0x0000000105057824 */ /* 0x000fe200010e0607 */
[----:B-1----:R-:W-:Y:S01]  /*13ac0*/  @!P0 CALL.REL.NOINC `(.L_x_0) ;  /* 0x0000001000008944 */ /* 0x002fe20003c00000 */
[----:B------:R-:W-:Y:S05]  /*13ad0*/  BRA `(.L_x_1) ;  /* 0xffff9a4000007947 */ /* 0x000fea000383ffff */
.L_x_0:
[----:B--2---:R-:W2:Y:S01]  /*13ae0*/  LDL.LU R250, [R1+0x5a0] ;  /* 0x0005a00001fa7983 */ /* 0x004ea20000300800 */
[----:B------:R-:W-:-:S04]  /*13af0*/  DEPBAR.LE SB0, 0x0 ;  /* 0x000080000000791a */ /* 0x000fc80000000000 */
[----:B------:R-:W3:Y:S04]  /*13b00*/  LDL.LU R252, [R1+0x258] ;  /* 0x0002580001fc7983 */ /* 0x000ee80000300800 */
[----:B------:R-:W1:Y:S04]  /*13b10*/  S2R R6, SR_TID.X ;  /* 0x0000000000067919 */ /* 0x000e680000002100 */
[----:B------:R-:W4:Y:S04]  /*13b20*/  LDL.LU R8, [R1+0x150] ;  /* 0x0001500001087983 */ /* 0x000f280000300800 */
[----:B------:R-:W4:Y:S04]  /*13b30*/  LDL.LU R9, [R1+0x154] ;  /* 0x0001540001097983 */ /* 0x000f280000300800 */
[----:B------:R-:W4:Y:S04]  /*13b40*/  LDL.LU R10, [R1+0x140] ;  /* 0x00014000010a7983 */ /* 0x000f280000300800 */
[----:B------:R-:W4:Y:S01]  /*13b50*/  LDL.LU R11, [R1+0x144] ;  /* 0x00014400010b7983 */ /* 0x000f220000300800 */
[----:B-1----:R-:W-:-:S02]  /*13b60*/  IMAD.SHL.U32 R2, R6, 0x1000, RZ ;  /* 0x0000100006027824 */ /* 0x002fc400078e00ff */
[C---:B------:R-:W-:Y:S02]  /*13b70*/  IMAD.SHL.U32 R3, R6.reuse, 0x20, RZ ;  /* 0x0000002006037824 */ /* 0x040fe400078e00ff */
[C---:B------:R-:W-:Y:S01]  /*13b80*/  IMAD.SHL.U32 R0, R6.reuse, 0x400, RZ ;  /* 0x0000040006007824 */ /* 0x040fe200078e00ff */
[C---:B------:R-:W-:Y:S01]  /*13b90*/  LOP3.LUT R7, R6.reuse, 0x60, RZ, 0xc0, !PT ;  /* 0x0000006006077812 */ /* 0x040fe200078ec0ff */
[C---:B------:R-:W-:Y:S01]  /*13ba0*/  IMAD.SHL.U32 R4, R6.reuse, 0x4, RZ ;  /* 0x0000000406047824 */ /* 0x040fe200078e00ff */
[----:B------:R-:W-:Y:S02]  /*13bb0*/  LOP3.LUT R6, R6, 0x7f, RZ, 0xc0, !PT ;  /* 0x0000007f06067812 */ /* 0x000fe400078ec0ff */
[----:B------:R-:W-:Y:S02]  /*13bc0*/  LOP3.LUT R2, R2, 0x6000, RZ, 0xc0, !PT ;  /* 0x0000600002027812 */ /* 0x000fe400078ec0ff */
[----:B------:R-:W-:Y:S02]  /*13bd0*/  LOP3.LUT R3, R3, 0x60, RZ, 0xc0, !PT ;  /* 0x0000006003037812 */ /* 0x000fe400078ec0ff */
[----:B------:R-:W-:Y:S01]  /*13be0*/  LOP3.LUT R0, R0, 0x6000, RZ, 0xc0, !PT ;  /* 0x0000600000007812 */ /* 0x000fe200078ec0ff */
[----:B------:R-:W-:Y:S01]  /*13bf0*/  IMAD R2, R6, 0x10, R2 ;  /* 0x0000001006027824 */ /* 0x000fe200078e0202 */
[----:B------:R-:W-:Y:S01]  /*13c00*/  BAR.SYNC.DEFER_BLOCKING 0x0 ;  /* 0x0000000000007b1d */ /* 0x000fe20000010000 */
[----:B------:R-:W-:-:S02]  /*13c10*/  LOP3.LUT R3, R3, 0x70, R4, 0x78, !PT ;  /* 0x0000007003037812 */ /* 0x000fc400078e7804 */
[----:B------:R-:W-:Y:S02]  /*13c20*/  IMAD R0, R7, 0x40, R0 ;  /* 0x0000004007007824 */ /* 0x000fe400078e0200 */
[----:B------:R-:W-:Y:S02]  /*13c30*/  IMAD.MOV.U32 R7, RZ, RZ, R209 ;  /* 0x000000ffff077224 */ /* 0x000fe400078e00d1 */
[----:B------:R-:W-:Y:S01]  /*13c40*/  IMAD.IADD R0, R3, 0x1, R0 ;  /* 0x0000000103007824 */ /* 0x000fe200078e0200 */
[----:B--2---:R-:W-:Y:S02]  /*13c50*/  ISETP.GE.AND P0, PT, R250, c[0x0][0x178], PT ;  /* 0x00005e00fa007a0c */ /* 0x004fe40003f06270 */
[C---:B---3--:R-:W-:Y:S02]  /*13c60*/  IADD3 R4, R252.reuse, 0x2, RZ ;  /* 0x00000002fc047810 */ /* 0x048fe40007ffe0ff */
[C---:B------:R-:W-:Y:S02]  /*13c70*/  IADD3 R5, R252.reuse, 0x3, RZ ;  /* 0x00000003fc057810 */ /* 0x040fe40007ffe0ff */
[----:B------:R-:W-:-:S02]  /*13c80*/  IADD3 R6, R252, 0x4, RZ ;  /* 0x00000004fc067810 */ /* 0x000fc40007ffe0ff */
[----:B------:R-:W-:Y:S01]  /*13c90*/  ISETP.LT.AND P1, PT, R4, c[0x0][0x17c], !P0 ;  /* 0x00005f0004007a0c */ /* 0x000fe20004721270 */
[----:B------:R-:W-:Y:S01]  /*13ca0*/  IMAD.MOV.U32 R4, RZ, RZ, R180 ;  /* 0x000000ffff047224 */ /* 0x000fe200078e00b4 */
[----:B------:R-:W-:Y:S01]  /*13cb0*/  ISETP.LT.AND P4, PT, R5, c[0x0][0x17c], !P0 ;  /* 0x00005f0005007a0c */ /* 0x000fe20004781270 */
[----:B------:R-:W-:Y:S01]  /*13cc0*/  IMAD.MOV.U32 R5, RZ, RZ, R181 ;  /* 0x000000ffff057224 */ /* 0x000fe200078e00b5 */
[----:B------:R-:W-:Y:S01]  /*13cd0*/  ISETP.LT.AND P2, PT, R6, c[0x0][0x17c], !P0 ;  /* 0x00005f0006007a0c */ /* 0x000fe20004741270 */
[----:B------:R-:W-:-:S05]  /*13ce0*/  IMAD.MOV.U32 R6, RZ, RZ, R208 ;  /* 0x000000ffff067224 */ /* 0x000fca00078e00d0 */
[----:B------:R1:W-:Y:S04]  /*13cf0*/  STS.128 [R0], R4 ;  /* 0x0000000400007388 */ /* 0x0003e80000000c00 */
[----:B-1----:R-:W2:Y:S04]  /*13d00*/  LDL.LU R4, [R1+0x158] ;  /* 0x0001580001047983 */ /* 0x002ea80000300800 */
[----:B------:R-:W2:Y:S04]  /*13d10*/  LDL.LU R5, [R1+0x15c] ;  /* 0x00015c0001057983 */ /* 0x000ea80000300800 */
[----:B------:R-:W2:Y:S04]  /*13d20*/  LDL.LU R6, [R1+0x148] ;  /* 0x0001480001067983 */ /* 0x000ea80000300800 */
[----:B------:R-:W2:Y:S01]  /*13d30*/  LDL.LU R7, [R1+0x14c] ;  /* 0x00014c0001077983 */ /* 0x000ea20000300800 */
[----:B------:R-:W-:-:S02]  /*13d40*/  IMAD.MOV.U32 R16, RZ, RZ, R40 ;  /* 0x000000ffff107224 */ /* 0x000fc400078e0028 */
[----:B------:R-:W-:Y:S01]  /*13d50*/  IMAD.MOV.U32 R17, RZ, RZ, R41 ;  /* 0x000000ffff117224 */ /* 0x000fe200078e0029 */
[----:B----4-:R1:W-:Y:S01]  /*13d60*/  STS.128 [R0+0x200], R8 ;  /* 0x0002000800007388 */ /* 0x0103e20000000c00 */
[----:B------:R-:W-:Y:S02]  /*13d70*/  IMAD.MOV.U32 R18, RZ, RZ, R64 ;  /* 0x000000ffff127224 */ /* 0x000fe400078e0040 */
[----:B------:R-:W-:-:S05]  /*13d80*/  IMAD.MOV.U32 R19, RZ, RZ, R65 ;  /* 0x000000ffff137224 */ /* 0x000fca00078e0041 */
[----:B------:R3:W-:Y:S04]  /*13d90*/  STS.128 [R0+0x100], R16 ;  /* 0x0001001000007388 */ /* 0x0007e80000000c00 */
[----:B-1----:R-:W4:Y:S04]  /*13da0*/  LDL.LU R8, [R1+0x240] ;  /* 0x0002400001087983 */ /* 0x002f280000300800 */
[----:B------:R-:W4:Y:S04]  /*13db0*/  LDL.LU R9, [R1+0x244] ;  /* 0x0002440001097983 */ /* 0x000f280000300800 */
[----:B------:R-:W4:Y:S04]  /*13dc0*/  LDL.LU R10, [R1+0x230] ;  /* 0x00023000010a7983 */ /* 0x000f280000300800 */
[----:B------:R-:W4:Y:S04]  /*13dd0*/  LDL.LU R11, [R1+0x234] ;  /* 0x00023400010b7983 */ /* 0x000f280000300800 */
[----:B---3--:R-:W3:Y:S04]  /*13de0*/  LDL.LU R16, [R1+0x248] ;  /* 0x0002480001107983 */ /* 0x008ee80000300800 */
[----:B------:R-:W3:Y:S04]  /*13df0*/  LDL.LU R17, [R1+0x24c] ;  /* 0x00024c0001117983 */ /* 0x000ee80000300800 */
[----:B------:R-:W3:Y:S04]  /*13e00*/  LDL.LU R18, [R1+0x238] ;  /* 0x0002380001127983 */ /* 0x000ee80000300800 */
        /* <DEDUP_REMOVED lines=10> */
[----:B------:R-:W3:Y:S04]  /*13eb0*/  LDL.LU R33, [R1+0x1c4] ;  /* 0x0001c40001217983 */ /* 0x000ee80000300800 */
[----:B------:R-:W3:Y:S04]  /*13ec0*/  LDL.LU R34, [R1+0x1b0] ;  /* 0x0001b00001227983 */ /* 0x000ee80000300800 */
[----:B------:R-:W5:Y:S04]  /*13ed0*/  LDL.LU R35, [R1+0x1b4] ;  /* 0x0001b40001237983 */ /* 0x000f680000300800 */
[----:B--2---:R1:W-:Y:S02]  /*13ee0*/  STS.128 [R0+0x280], R4 ;  /* 0x0002800400007388 */ /* 0x0043e40000000c00 */
[----:B-1----:R-:W-:-:S02]  /*13ef0*/  IMAD.MOV.U32 R4, RZ, RZ, R96 ;  /* 0x000000ffff047224 */ /* 0x002fc400078e0060 */
[----:B------:R-:W-:Y:S02]  /*13f00*/  IMAD.MOV.U32 R5, RZ, RZ, R97 ;  /* 0x000000ffff057224 */ /* 0x000fe400078e0061 */
[----:B------:R-:W-:Y:S02]  /*13f10*/  IMAD.MOV.U32 R6, RZ, RZ, R92 ;  /* 0x000000ffff067224 */ /* 0x000fe400078e005c */
[----:B------:R-:W-:-:S05]  /*13f20*/  IMAD.MOV.U32 R7, RZ, RZ, R93 ;  /* 0x000000ffff077224 */ /* 0x000fca00078e005d */
[----:B------:R1:W-:Y:S04]  /*13f30*/  STS.128 [R0+0x300], R4 ;  /* 0x0003000400007388 */ /* 0x0003e80000000c00 */
[----:B-1----:R-:W2:Y:S04]  /*13f40*/  LDL.LU R4, [R1+0x1c8] ;  /* 0x0001c80001047983 */ /* 0x002ea80000300800 */
[----:B------:R-:W2:Y:S04]  /*13f50*/  LDL.LU R5, [R1+0x1cc] ;  /* 0x0001cc0001057983 */ /* 0x000ea80000300800 */
[----:B------:R-:W2:Y:S04]  /*13f60*/  LDL.LU R6, [R1+0x1b8] ;  /* 0x0001b80001067983 */ /* 0x000ea80000300800 */
[----:B------:R-:W2:Y:S01]  /*13f70*/  LDL.LU R7, [R1+0x1bc] ;  /* 0x0001bc0001077983 */ /* 0x000ea20000300800 */
[----:B------:R-:W-:-:S03]  /*13f80*/  IMAD.MOV.U32 R208, RZ, RZ, R182 ;  /* 0x000000ffffd07224 */ /* 0x000fc600078e00b6 */
[----:B----4-:R1:W-:Y:S01]  /*13f90*/  STS.128 [R0+0x400], R8 ;  /* 0x0004000800007388 */ /* 0x0103e20000000c00 */
[----:B------:R-:W-:Y:S02]  /*13fa0*/  IMAD.MOV.U32 R209, RZ, RZ, R183 ;  /* 0x000000ffffd17224 */ /* 0x000fe400078e00b7 */
[----:B------:R-:W-:Y:S02]  /*13fb0*/  IMAD.MOV.U32 R64, RZ, RZ, R42 ;  /* 0x000000ffff407224 */ /* 0x000fe400078e002a */
[----:B------:R-:W-:Y:S02]  /*13fc0*/  IMAD.MOV.U32 R65, RZ, RZ, R43 ;  /* 0x000000ffff417224 */ /* 0x000fe400078e002b */
[----:B------:R-:W-:Y:S02]  /*13fd0*/  IMAD.MOV.U32 R92, RZ, RZ, R98 ;  /* 0x000000ffff5c7224 */ /* 0x000fe400078e0062 */
[----:B------:R-:W-:Y:S01]  /*13fe0*/  IMAD.MOV.U32 R93, RZ, RZ, R99 ;  /* 0x000000ffff5d7224 */ /* 0x000fe200078e0063 */
[----:B------:R-:W-:Y:S01]  /*13ff0*/  STS.128 [R0+0x80], R208 ;  /* 0x000080d000007388 */ /* 0x000fe20000000c00 */
[----:B-1----:R-:W-:-:S02]  /*14000*/  IMAD.MOV.U32 R10, RZ, RZ, R140 ;  /* 0x000000ffff0a7224 */ /* 0x002fc400078e008c */
[----:B------:R-:W-:Y:S02]  /*14010*/  IMAD.MOV.U32 R11, RZ, RZ, R141 ;  /* 0x000000ffff0b7224 */ /* 0x000fe400078e008d */
[----:B------:R-:W-:Y:S02]  /*14020*/  IMAD.MOV.U32 R8, RZ, RZ, R136 ;  /* 0x000000ffff087224 */ /* 0x000fe400078e0088 */
[----:B------:R-:W-:Y:S02]  /*14030*/  IMAD.MOV.U32 R9, RZ, RZ, R137 ;  /* 0x000000ffff097224 */ /* 0x000fe400078e0089 */
[----:B------:R-:W-:Y:S02]  /*14040*/  IMAD.MOV.U32 R140, RZ, RZ, R138 ;  /* 0x000000ffff8c7224 */ /* 0x000fe400078e008a */
[----:B------:R-:W-:Y:S01]  /*14050*/  IMAD.MOV.U32 R141, RZ, RZ, R139 ;  /* 0x000000ffff8d7224 */ /* 0x000fe200078e008b */
[----:B------:R-:W-:Y:S04]  /*14060*/  STS.128 [R0+0x180], R64 ;  /* 0x0001804000007388 */ /* 0x000fe80000000c00 */
[----:B------:R-:W-:Y:S04]  /*14070*/  STS.128 [R0+0x380], R92 ;  /* 0x0003805c00007388 */ /* 0x000fe80000000c00 */
[----:B---3--:R-:W-:Y:S04]  /*14080*/  STS.128 [R0+0x480], R16 ;  /* 0x0004801000007388 */ /* 0x008fe80000000c00 */
[----:B-----5:R-:W-:Y:S04]  /*14090*/  STS.128 [R0+0x500], R24 ;  /* 0x0005001800007388 */ /* 0x020fe80000000c00 */
[----:B------:R-:W-:Y:S04]  /*140a0*/  STS.128 [R0+0x580], R28 ;  /* 0x0005801c00007388 */ /* 0x000fe80000000c00 */
[----:B------:R-:W-:Y:S04]  /*140b0*/  STS.128 [R0+0x600], R32 ;  /* 0x0006002000007388 */ /* 0x000fe80000000c00 */
[----:B------:R-:W-:Y:S04]  /*140c0*/  STS.128 [R0+0x700], R8 ;  /* 0x0007000800007388 */ /* 0x000fe80000000c00 */
[----:B------:R-:W-:Y:S01]  /*140d0*/  STS.128 [R0+0x780], R140 ;  /* 0x0007808c00007388 */ /* 0x000fe20000000c00 */
[----:B------:R-:W-:-:S02]  /*140e0*/  IADD3 R3, R252, 0x1, RZ ;  /* 0x00000001fc037810 */ /* 0x000fc40007ffe0ff */
[C---:B------:R-:W-:Y:S02]  /*140f0*/  LOP3.LUT R249, R2.reuse, 0x20, RZ, 0x3c, !PT ;  /* 0x0000002002f97812 */ /* 0x040fe400078e3cff */
[----:B------:R-:W-:Y:S02]  /*14100*/  ISETP.LT.AND P3, PT, R3, c[0x0][0x17c], !P0 ;  /* 0x00005f0003007a0c */ /* 0x000fe40004761270 */
[C---:B------:R-:W-:Y:S02]  /*14110*/  LOP3.LUT R248, R2.reuse, 0x40, RZ, 0x3c, !PT ;  /* 0x0000004002f87812 */ /* 0x040fe400078e3cff */
[----:B------:R-:W-:Y:S01]  /*14120*/  LOP3.LUT R3, R2, 0x60, RZ, 0x3c, !PT ;  /* 0x0000006002037812 */ /* 0x000fe200078e3cff */
[----:B------:R-:W-:Y:S02]  /*14130*/  IMAD.MOV.U32 R96, RZ, RZ, R204 ;  /* 0x000000ffff607224 */ /* 0x000fe400078e00cc */
[----:B------:R-:W-:Y:S02]  /*14140*/  IMAD.MOV.U32 R97, RZ, RZ, R205 ;  /* 0x000000ffff617224 */ /* 0x000fe400078e00cd */
[----:B------:R-:W-:-:S02]  /*14150*/  IMAD.MOV.U32 R98, RZ, RZ, R200 ;  /* 0x000000ffff627224 */ /* 0x000fc400078e00c8 */
[----:B------:R-:W-:Y:S01]  /*14160*/  IMAD.MOV.U32 R99, RZ, RZ, R201 ;  /* 0x000000ffff637224 */ /* 0x000fe200078e00c9 */
[----:B--2---:R-:W-:Y:S04]  /*14170*/  STS.128 [R0+0x680], R4 ;  /* 0x0006800400007388 */ /* 0x004fe80000000c00 */
[----:B------:R-:W-:Y:S06]  /*14180*/  BAR.SYNC.DEFER_BLOCKING 0x0 ;  /* 0x0000000000007b1d */ /* 0x000fec0000010000 */
[----:B------:R-:W1:Y:S04]  /*14190*/  LDS.128 R244, [R2] ;  /* 0x0000000002f47984 */ /* 0x000e680000000c00 */
[----:B------:R-:W-:Y:S04]  /*141a0*/  LDS.128 R240, [R2+0x800] ;  /* 0x0008000002f07984 */ /* 0x000fe80000000c00 */
[----:B------:R-:W-:Y:S04]  /*141b0*/  LDS.128 R236, [R2+0x1000] ;  /* 0x0010000002ec7984 */ /* 0x000fe80000000c00 */
[----:B------:R-:W-:Y:S04]  /*141c0*/  LDS.128 R232, [R2+0x1800] ;  /* 0x0018000002e87984 */ /* 0x000fe80000000c00 */
[----:B------:R-:W2:Y:S04]  /*141d0*/  LDS.128 R224, [R249] ;  /* 0x00000000f9e07984 */ /* 0x000ea80000000c00 */
[----:B------:R-:W-:Y:S04]  /*141e0*/  LDS.128 R220, [R249+0x800] ;  /* 0x00080000f9dc7984 */ /* 0x000fe80000000c00 */
[----:B------:R-:W-:Y:S04]  /*141f0*/  LDS.128 R32, [R249+0x1000] ;  /* 0x00100000f9207984 */ /* 0x000fe80000000c00 */
[----:B------:R-:W-:Y:S04]  /*14200*/  LDS.128 R16, [R249+0x1800] ;  /* 0x00180000f9107984 */ /* 0x000fe80000000c00 */
[----:B------:R-:W3:Y:S04]  /*14210*/  LDS.128 R64, [R248] ;  /* 0x00000000f8407984 */ /* 0x000ee80000000c00 */
[----:B------:R-:W-:Y:S04]  /*14220*/  LDS.128 R36, [R248+0x800] ;  /* 0x00080000f8247984 */ /* 0x000fe80000000c00 */
[----:B------:R-:W-:Y:S04]  /*14230*/  LDS.128 R24, [R248+0x1000] ;  /* 0x00100000f8187984 */ /* 0x000fe80000000c00 */
[----:B------:R-:W-:Y:S04]  /*14240*/  LDS.128 R4, [R248+0x1800] ;  /* 0x00180000f8047984 */ /* 0x000fe80000000c00 */
[----:B------:R-:W4:Y:S04]  /*14250*/  LDS.128 R92, [R3] ;  /* 0x00000000035c7984 */ /* 0x000f280000000c00 */
[----:B------:R-:W5:Y:S04]  /*14260*/  LDS.128 R40, [R3+0x800] ;  /* 0x0008000003287984 */ /* 0x000f680000000c00 */
[----:B------:R-:W1:Y:S04]  /*14270*/  LDS.128 R28, [R3+0x1000] ;  /* 0x00100000031c7984 */ /* 0x000e680000000c00 */
[----:B------:R-:W1:Y:S04]  /*14280*/  LDS.128 R8, [R3+0x1800] ;  /* 0x0018000003087984 */ /* 0x000e680000000c00 */
[----:B------:R-:W-:Y:S06]  /*14290*/  BAR.SYNC.DEFER_BLOCKING 0x0 ;  /* 0x0000000000007b1d */ /* 0x000fec0000010000 */
[----:B------:R1:W-:Y:S02]  /*142a0*/  STS.128 [R0], R96 ;  /* 0x0000006000007388 */ /* 0x0003e40000000c00 */
[----:B-1----:R-:W-:-:S02]  /*142b0*/  IMAD.MOV.U32 R96, RZ, RZ, R44 ;  /* 0x000000ffff607224 */ /* 0x002fc400078e002c */
[----:B------:R-:W-:Y:S01]  /*142c0*/  IMAD.MOV.U32 R97, RZ, RZ, R45 ;  /* 0x000000ffff617224 */ /* 0x000fe200078e002d */
[----:B------:R-:W2:Y:S01]  /*142d0*/  LDL.LU R44, [R1+0x130] ;  /* 0x00013000012c7983 */ /* 0x000ea20000300800 */
[----:B------:R-:W-:Y:S02]  /*142e0*/  IMAD.MOV.U32 R98, RZ, RZ, R60 ;  /* 0x000000ffff627224 */ /* 0x000fe400078e003c */
[----:B------:R-:W-:Y:S01]  /*142f0*/  IMAD.MOV.U32 R99, RZ, RZ, R61 ;  /* 0x000000ffff637224 */ /* 0x000fe200078e003d */
[----:B------:R-:W2:Y:S01]  /*14300*/  LDL.LU R45, [R1+0x134] ;  /* 0x00013400012d7983 */ /* 0x000ea20000300800 */
[----:B------:R-:W-:Y:S02]  /*14310*/  IMAD.MOV.U32 R60, RZ, RZ, R46 ;  /* 0x000000ffff3c7224 */ /* 0x000fe400078e002e */
[----:B------:R-:W-:Y:S01]  /*14320*/  IMAD.MOV.U32 R61, RZ, RZ, R47 ;  /* 0x000000ffff3d7224 */ /* 0x000fe200078e002f */
[----:B------:R-:W2:Y:S04]  /*14330*/  LDL.LU R46, [R1+0x120] ;  /* 0x00012000012e7983 */ /* 0x000ea80000300800 */
[----:B------:R-:W2:Y:S04]  /*14340*/  LDL.LU R47, [R1+0x124] ;  /* 0x00012400012f7983 */ /* 0x000ea80000300800 */
[----:B------:R-:W3:Y:S04]  /*14350*/  LDL.LU R100, [R1+0x138] ;  /* 0x0001380001647983 */ /* 0x000ee80000300800 */
[----:B------:R-:W3:Y:S04]  /*14360*/  LDL.LU R101, [R1+0x13c] ;  /* 0x00013c0001657983 */ /* 0x000ee80000300800 */
[----:B------:R-:W3:Y:S04]  /*14370*/  LDL.LU R102, [R1+0x128] ;  /* 0x0001280001667983 */ /* 0x000ee80000300800 */
[----:B------:R-:W3:Y:S04]  /*14380*/  LDL.LU R103, [R1+0x12c] ;  /* 0x00012c0001677983 */ /* 0x000ee80000300800 */
[----:B------:R1:W-:Y:S04]  /*14390*/  STS.128 [R0+0x180], R60 ;  /* 0x0001803c00007388 */ /* 0x0003e80000000c00 */
[----:B-1----:R-:W3:Y:S04]  /*143a0*/  LDL.LU R60, [R1+0x220] ;  /* 0x00022000013c7983 */ /* 0x002ee80000300800 */
[----:B------:R-:W4:Y:S04]  /*143b0*/  LDL.LU R61, [R1+0x224] ;  /* 0x00022400013d7983 */ /* 0x000f280000300800 */
[----:B------:R-:W4:Y:S04]  /*143c0*/  LDL.LU R62, [R1+0x210] ;  /* 0x00021000013e7983 */ /* 0x000f280000300800 */
[----:B------:R-:W4:Y:S04]  /*143d0*/  LDL.LU R63, [R1+0x214] ;  /* 0x00021400013f7983 */ /* 0x000f280000300800 */
[----:B--2---:R1:W-:Y:S02]  /*143e0*/  STS.128 [R0+0x200], R44 ;  /* 0x0002002c00007388 */ /* 0x0043e40000000c00 */
        /* <DEDUP_REMOVED lines=10> */
[----:B------:R1:W-:Y:S04]  /*14490*/  STS.128 [R0+0x100], R96 ;  /* 0x0001006000007388 */ /* 0x0003e80000000c00 */
[----:B---3--:R3:W-:Y:S04]  /*144a0*/  STS.128 [R0+0x280], R100 ;  /* 0x0002806400007388 */ /* 0x0087e80000000c00 */
[----:B-1----:R-:W5:Y:S04]  /*144b0*/  LDL.LU R96, [R1+0xa0] ;  /* 0x0000a00001607983 */ /* 0x002f680000300800 */
[----:B------:R-:W5:Y:S04]  /*144c0*/  LDL.LU R97, [R1+0xa4] ;  /* 0x0000a40001617983 */ /* 0x000f680000300800 */
[----:B------:R-:W5:Y:S04]  /*144d0*/  LDL.LU R98, [R1+0x90] ;  /* 0x0000900001627983 */ /* 0x000f680000300800 */
[----:B------:R-:W5:Y:S04]  /*144e0*/  LDL.LU R99, [R1+0x94] ;  /* 0x0000940001637983 */ /* 0x000f680000300800 */
[----:B------:R-:W5:Y:S04]  /*144f0*/  LDL.LU R104, [R1+0xa8] ;  /* 0x0000a80001687983 */ /* 0x000f680000300800 */
[----:B------:R-:W5:Y:S04]  /*14500*/  LDL.LU R105, [R1+0xac] ;  /* 0x0000ac0001697983 */ /* 0x000f680000300800 */
[----:B------:R-:W5:Y:S04]  /*14510*/  LDL.LU R106, [R1+0x98] ;  /* 0x00009800016a7983 */ /* 0x000f680000300800 */
[----:B------:R-:W5:Y:S04]  /*14520*/  LDL.LU R107, [R1+0x9c] ;  /* 0x00009c00016b7983 */ /* 0x000f680000300800 */
[----:B---3--:R-:W3:Y:S04]  /*14530*/  LDL.LU R100, [R1+0x1a0] ;  /* 0x0001a00001647983 */ /* 0x008ee80000300800 */
[----:B------:R-:W3:Y:S04]  /*14540*/  LDL.LU R101, [R1+0x1a4] ;  /* 0x0001a40001657983 */ /* 0x000ee80000300800 */
[----:B------:R-:W3:Y:S04]  /*14550*/  LDL.LU R102, [R1+0x190] ;  /* 0x0001900001667983 */ /* 0x000ee80000300800 */
[----:B------:R1:W-:Y:S04]  /*14560*/  STS.128 [R0+0x300], R44 ;  /* 0x0003002c00007388 */ /* 0x0003e80000000c00 */
[----:B------:R-:W3:Y:S04]  /*14570*/  LDL.LU R103, [R1+0x194] ;  /* 0x0001940001677983 */ /* 0x000ee80000300800 */
[----:B----4-:R4:W-:Y:S04]  /*14580*/  STS.128 [R0+0x400], R60 ;  /* 0x0004003c00007388 */ /* 0x0109e80000000c00 */
[----:B-1----:R-:W3:Y:S04]  /*14590*/  LDL.LU R44, [R1+0x1a8] ;  /* 0x0001a800012c7983 */ /* 0x002ee80000300800 */
[----:B------:R-:W3:Y:S04]  /*145a0*/  LDL.LU R45, [R1+0x1ac] ;  /* 0x0001ac00012d7983 */ /* 0x000ee80000300800 */
[----:B------:R-:W3:Y:S04]  /*145b0*/  LDL.LU R46, [R1+0x198] ;  /* 0x00019800012e7983 */ /* 0x000ee80000300800 */
[----:B------:R-:W3:Y:S04]  /*145c0*/  LDL.LU R47, [R1+0x19c] ;  /* 0x00019c00012f7983 */ /* 0x000ee80000300800 */
[----:B----4-:R-:W4:Y:S04]  /*145d0*/  LDL.LU R60, [R1+0x40] ;  /* 0x00004000013c7983 */ /* 0x010f280000300800 */
[----:B------:R-:W4:Y:S04]  /*145e0*/  LDL.LU R61, [R1+0x44] ;  /* 0x00004400013d7983 */ /* 0x000f280000300800 */
[----:B------:R-:W4:Y:S04]  /*145f0*/  LDL.LU R62, [R1+0x10] ;  /* 0x00001000013e7983 */ /* 0x000f280000300800 */
[----:B------:R-:W4:Y:S04]  /*14600*/  LDL.LU R63, [R1+0x14] ;  /* 0x00001400013f7983 */ /* 0x000f280000300800 */
[----:B--2---:R1:W-:Y:S04]  /*14610*/  STS.128 [R0+0x480], R88 ;  /* 0x0004805800007388 */ /* 0x0043e80000000c00 */
[----:B-1----:R-:W2:Y:S04]  /*14620*/  LDL.LU R88, [R1+0x48] ;  /* 0x0000480001587983 */ /* 0x002ea80000300800 */
[----:B------:R-:W2:Y:S04]  /*14630*/  LDL.LU R89, [R1+0x4c] ;  /* 0x00004c0001597983 */ /* 0x000ea80000300800 */
[----:B------:R-:W2:Y:S04]  /*14640*/  LDL.LU R90, [R1+0x18] ;  /* 0x00001800015a7983 */ /* 0x000ea80000300800 */
[----:B------:R-:W2:Y:S01]  /*14650*/  LDL.LU R91, [R1+0x1c] ;  /* 0x00001c00015b7983 */ /* 0x000ea20000300800 */
[----:B------:R-:W-:-:S02]  /*14660*/  IMAD.MOV.U32 R200, RZ, RZ, R206 ;  /* 0x000000ffffc87224 */ /* 0x000fc400078e00ce */
[----:B------:R-:W-:Y:S01]  /*14670*/  IMAD.MOV.U32 R201, RZ, RZ, R207 ;  /* 0x000000ffffc97224 */ /* 0x000fe200078e00cf */
[----:B------:R-:W-:Y:S04]  /*14680*/  STS.128 [R0+0x380], R84 ;  /* 0x0003805400007388 */ /* 0x000fe80000000c00 */
[----:B------:R-:W-:Y:S04]  /*14690*/  STS.128 [R0+0x80], R200 ;  /* 0x000080c800007388 */ /* 0x000fe80000000c00 */
[----:B-----5:R-:W-:Y:S04]  /*146a0*/  STS.128 [R0+0x500], R96 ;  /* 0x0005006000007388 */ /* 0x020fe80000000c00 */
[----:B------:R-:W-:Y:S04]  /*146b0*/  STS.128 [R0+0x580], R104 ;  /* 0x0005806800007388 */ /* 0x000fe80000000c00 */
[----:B---3--:R-:W-:Y:S04]  /*146c0*/  STS.128 [R0+0x600], R100 ;  /* 0x0006006400007388 */ /* 0x008fe80000000c00 */
[----:B------:R-:W-:Y:S04]  /*146d0*/  STS.128 [R0+0x680], R44 ;  /* 0x0006802c00007388 */ /* 0x000fe80000000c00 */
[----:B----4-:R-:W-:Y:S01]  /*146e0*/  STS.128 [R0+0x700], R60 ;  /* 0x0007003c00007388 */ /* 0x010fe20000000c00 */
[----:B------:R-:W-:-:S02]  /*146f0*/  IMAD.MOV.U32 R152, RZ, RZ, R196 ;  /* 0x000000ffff987224 */ /* 0x000fc400078e00c4 */
[----:B------:R-:W-:Y:S02]  /*14700*/  IMAD.MOV.U32 R153, RZ, RZ, R197 ;  /* 0x000000ffff997224 */ /* 0x000fe400078e00c5 */
[----:B------:R-:W-:Y:S02]  /*14710*/  IMAD.MOV.U32 R154, RZ, RZ, R192 ;  /* 0x000000ffff9a7224 */ /* 0x000fe400078e00c0 */
        /* <DEDUP_REMOVED lines=40> */
[----:B------:R1:W-:Y:S02]  /*149a0*/  STS.128 [R0+0x100], R152 ;  /* 0x0001009800007388 */ /* 0x0003e40000000c00 */
[----:B-1----:R-:W-:-:S02]  /*149b0*/  IMAD.MOV.U32 R154, RZ, RZ, R128 ;  /* 0x000000ffff9a7224 */ /* 0x002fc400078e0080 */
[----:B------:R-:W-:Y:S01]  /*149c0*/  IMAD.MOV.U32 R155, RZ, RZ, R129 ;  /* 0x000000ffff9b7224 */ /* 0x000fe200078e0081 */
[----:B--2---:R1:W-:Y:S02]  /*149d0*/  STS.128 [R0+0x200], R48 ;  /* 0x0002003000007388 */ /* 0x0043e40000000c00 */
[----:B-1----:R-:W-:Y:S02]  /*149e0*/  IMAD.MOV.U32 R48, RZ, RZ, R80 ;  /* 0x000000ffff307224 */ /* 0x002fe400078e0050 */
[----:B------:R-:W-:Y:S01]  /*149f0*/  IMAD.MOV.U32 R49, RZ, RZ, R81 ;  /* 0x000000ffff317224 */ /* 0x000fe200078e0051 */
[----:B------:R-:W2:Y:S01]  /*14a00*/  LDL.LU R80, [R1+0x208] ;  /* 0x0002080001507983 */ /* 0x000ea20000300800 */
[----:B------:R-:W-:Y:S02]  /*14a10*/  IMAD.MOV.U32 R50, RZ, RZ, R76 ;  /* 0x000000ffff327224 */ /* 0x000fe400078e004c */
[----:B------:R-:W-:Y:S01]  /*14a20*/  IMAD.MOV.U32 R51, RZ, RZ, R77 ;  /* 0x000000ffff337224 */ /* 0x000fe200078e004d */
[----:B------:R-:W2:Y:S01]  /*14a30*/  LDL.LU R81, [R1+0x20c] ;  /* 0x00020c0001517983 */ /* 0x000ea20000300800 */
[----:B------:R-:W-:-:S02]  /*14a40*/  IMAD.MOV.U32 R76, RZ, RZ, R82 ;  /* 0x000000ffff4c7224 */ /* 0x000fc400078e0052 */
[----:B------:R-:W-:Y:S01]  /*14a50*/  IMAD.MOV.U32 R77, RZ, RZ, R83 ;  /* 0x000000ffff4d7224 */ /* 0x000fe200078e0053 */
[----:B------:R-:W2:Y:S04]  /*14a60*/  LDL.LU R82, [R1+0x1f8] ;  /* 0x0001f80001527983 */ /* 0x000ea80000300800 */
[----:B------:R-:W2:Y:S04]  /*14a70*/  LDL.LU R83, [R1+0x1fc] ;  /* 0x0001fc0001537983 */ /* 0x000ea80000300800 */
[----:B------:R-:W5:Y:S04]  /*14a80*/  LDL.LU R152, [R1+0x80] ;  /* 0x0000800001987983 */ /* 0x000f680000300800 */
[----:B---3--:R1:W-:Y:S04]  /*14a90*/  STS.128 [R0+0x280], R156 ;  /* 0x0002809c00007388 */ /* 0x0083e80000000c00 */
[----:B------:R-:W5:Y:S04]  /*14aa0*/  LDL.LU R153, [R1+0x84] ;  /* 0x0000840001997983 */ /* 0x000f680000300800 */
[----:B------:R3:W-:Y:S04]  /*14ab0*/  STS.128 [R0+0x380], R76 ;  /* 0x0003804c00007388 */ /* 0x0007e80000000c00 */
[----:B-1----:R-:W5:Y:S01]  /*14ac0*/  LDL.LU R156, [R1+0x88] ;  /* 0x00008800019c7983 */ /* 0x002f620000300800 */
[----:B------:R-:W-:-:S03]  /*14ad0*/  IMAD.MOV.U32 R158, RZ, RZ, R130 ;  /* 0x000000ffff9e7224 */ /* 0x000fc600078e0082 */
[----:B------:R-:W5:Y:S01]  /*14ae0*/  LDL.LU R157, [R1+0x8c] ;  /* 0x00008c00019d7983 */ /* 0x000f620000300800 */
[----:B------:R-:W-:Y:S02]  /*14af0*/  IMAD.MOV.U32 R159, RZ, RZ, R131 ;  /* 0x000000ffff9f7224 */ /* 0x000fe400078e0083 */
[----:B------:R-:W-:Y:S01]  /*14b00*/  IMAD.MOV.U32 R130, RZ, RZ, R216 ;  /* 0x000000ffff827224 */ /* 0x000fe200078e00d8 */
[----:B------:R-:W5:Y:S01]  /*14b10*/  LDL.LU R128, [R1+0x180] ;  /* 0x0001800001807983 */ /* 0x000f620000300800 */
[----:B------:R-:W-:-:S03]  /*14b20*/  IMAD.MOV.U32 R131, RZ, RZ, R217 ;  /* 0x000000ffff837224 */ /* 0x000fc600078e00d9 */
[----:B------:R-:W5:Y:S01]  /*14b30*/  LDL.LU R129, [R1+0x184] ;  /* 0x0001840001817983 */ /* 0x000f620000300800 */
[----:B---3--:R-:W-:-:S03]  /*14b40*/  IMAD.MOV.U32 R78, RZ, RZ, R228 ;  /* 0x000000ffff4e7224 */ /* 0x008fc600078e00e4 */
[----:B------:R-:W3:Y:S01]  /*14b50*/  LDL.LU R216, [R1+0x188] ;  /* 0x0001880001d87983 */ /* 0x000ee20000300800 */
[----:B------:R-:W-:-:S03]  /*14b60*/  IMAD.MOV.U32 R79, RZ, RZ, R229 ;  /* 0x000000ffff4f7224 */ /* 0x000fc600078e00e5 */
[----:B------:R-:W3:Y:S04]  /*14b70*/  LDL.LU R217, [R1+0x18c] ;  /* 0x00018c0001d97983 */ /* 0x000ee80000300800 */
[----:B------:R-:W3:Y:S04]  /*14b80*/  LDL.LU R76, [R1] ;  /* 0x00000000014c7983 */ /* 0x000ee80000300800 */
[----:B------:R-:W3:Y:S04]  /*14b90*/  LDL.LU R77, [R1+0x4] ;  /* 0x00000400014d7983 */ /* 0x000ee80000300800 */
[----:B------:R-:W3:Y:S04]  /*14ba0*/  LDL.LU R228, [R1+0x8] ;  /* 0x0000080001e47983 */ /* 0x000ee80000300800 */
[----:B------:R-:W3:Y:S04]  /*14bb0*/  LDL.LU R229, [R1+0xc] ;  /* 0x00000c0001e57983 */ /* 0x000ee80000300800 */
[----:B----4-:R1:W-:Y:S02]  /*14bc0*/  STS.128 [R0+0x400], R52 ;  /* 0x0004003400007388 */ /* 0x0103e40000000c00 */
[----:B-1----:R-:W-:-:S02]  /*14bd0*/  IMAD.MOV.U32 R52, RZ, RZ, R56 ;  /* 0x000000ffff347224 */ /* 0x002fc400078e0038 */
[----:B------:R-:W-:Y:S01]  /*14be0*/  IMAD.MOV.U32 R53, RZ, RZ, R57 ;  /* 0x000000ffff357224 */ /* 0x000fe200078e0039 */
[----:B------:R-:W4:Y:S04]  /*14bf0*/  LDL.LU R56, [R1+0xe0] ;  /* 0x0000e00001387983 */ /* 0x000f280000300800 */
[----:B------:R-:W4:Y:S01]  /*14c00*/  LDL.LU R57, [R1+0xe4] ;  /* 0x0000e40001397983 */ /* 0x000f220000300800 */
[----:B------:R-:W-:Y:S02]  /*14c10*/  IMAD.MOV.U32 R192, RZ, RZ, R198 ;  /* 0x000000ffffc07224 */ /* 0x000fe400078e00c6 */
[----:B------:R-:W-:Y:S01]  /*14c20*/  IMAD.MOV.U32 R193, RZ, RZ, R199 ;  /* 0x000000ffffc17224 */ /* 0x000fe200078e00c7 */
[----:B------:R1:W-:Y:S04]  /*14c30*/  STS.128 [R0+0x300], R48 ;  /* 0x0003003000007388 */ /* 0x0003e80000000c00 */
[----:B------:R-:W-:Y:S01]  /*14c40*/  STS.128 [R0+0x80], R192 ;  /* 0x000080c000007388 */ /* 0x000fe20000000c00 */
[----:B-1----:R-:W-:-:S02]  /*14c50*/  IMAD.MOV.U32 R50, RZ, RZ, R164 ;  /* 0x000000ffff327224 */ /* 0x002fc400078e00a4 */
[----:B------:R-:W-:Y:S02]  /*14c60*/  IMAD.MOV.U32 R51, RZ, RZ, R165 ;  /* 0x000000ffff337224 */ /* 0x000fe400078e00a5 */
[----:B------:R-:W-:Y:S02]  /*14c70*/  IMAD.MOV.U32 R48, RZ, RZ, R188 ;  /* 0x000000ffff307224 */ /* 0x000fe400078e00bc */
[----:B------:R-:W-:Y:S02]  /*14c80*/  IMAD.MOV.U32 R49, RZ, RZ, R189 ;  /* 0x000000ffff317224 */ /* 0x000fe400078e00bd */
[----:B------:R-:W-:Y:S02]  /*14c90*/  IMAD.MOV.U32 R164, RZ, RZ, R190 ;  /* 0x000000ffffa47224 */ /* 0x000fe400078e00be */
[----:B------:R-:W-:Y:S02]  /*14ca0*/  IMAD.MOV.U32 R165, RZ, RZ, R191 ;  /* 0x000000ffffa57224 */ /* 0x000fe400078e00bf */
[----:B------:R-:W-:-:S02]  /*14cb0*/  IMAD.MOV.U32 R54, RZ, RZ, R184 ;  /* 0x000000ffff367224 */ /* 0x000fc400078e00b8 */
[----:B------:R-:W-:Y:S02]  /*14cc0*/  IMAD.MOV.U32 R55, RZ, RZ, R185 ;  /* 0x000000ffff377224 */ /* 0x000fe400078e00b9 */
[----:B------:R-:W-:Y:S02]  /*14cd0*/  IMAD.MOV.U32 R184, RZ, RZ, R58 ;  /* 0x000000ffffb87224 */ /* 0x000fe400078e003a */
[----:B------:R-:W-:Y:S02]  /*14ce0*/  IMAD.MOV.U32 R185, RZ, RZ, R59 ;  /* 0x000000ffffb97224 */ /* 0x000fe400078e003b */
[----:B------:R-:W-:Y:S02]  /*14cf0*/  IMAD.MOV.U32 R58, RZ, RZ, R212 ;  /* 0x000000ffff3a7224 */ /* 0x000fe400078e00d4 */
[----:B------:R-:W-:Y:S01]  /*14d00*/  IMAD.MOV.U32 R59, RZ, RZ, R213 ;  /* 0x000000ffff3b7224 */ /* 0x000fe200078e00d5 */
[----:B------:R-:W4:Y:S04]  /*14d10*/  LDL.LU R212, [R1+0xe8] ;  /* 0x0000e80001d47983 */ /* 0x000f280000300800 */
[----:B------:R-:W4:Y:S04]  /*14d20*/  LDL.LU R213, [R1+0xec] ;  /* 0x0000ec0001d57983 */ /* 0x000f280000300800 */
[----:B--2---:R-:W-:Y:S04]  /*14d30*/  STS.128 [R0+0x480], R80 ;  /* 0x0004805000007388 */ /* 0x004fe80000000c00 */
[----:B-----5:R-:W-:Y:S04]  /*14d40*/  STS.128 [R0+0x500], R152 ;  /* 0x0005009800007388 */ /* 0x020fe80000000c00 */
[----:B------:R-:W-:Y:S04]  /*14d50*/  STS.128 [R0+0x580], R156 ;  /* 0x0005809c00007388 */ /* 0x000fe80000000c00 */
[----:B------:R-:W-:Y:S04]  /*14d60*/  STS.128 [R0+0x600], R128 ;  /* 0x0006008000007388 */ /* 0x000fe80000000c00 */
[----:B---3--:R-:W-:Y:S04]  /*14d70*/  STS.128 [R0+0x680], R216 ;  /* 0x000680d800007388 */ /* 0x008fe80000000c00 */
[----:B------:R-:W-:Y:S04]  /*14d80*/  STS.128 [R0+0x700], R76 ;  /* 0x0007004c00007388 */ /* 0x000fe80000000c00 */
[----:B------:R-:W-:Y:S04]  /*14d90*/  STS.128 [R0+0x780], R228 ;  /* 0x000780e400007388 */ /* 0x000fe80000000c00 */
        /* <DEDUP_REMOVED lines=13> */
[----:B------:R-:W5:Y:S04]  /*14e70*/  LDS.128 R196, [R3] ;  /* 0x0000000003c47984 */ /* 0x000f680000000c00 */
[----:B------:R-:W1:Y:S04]  /*14e80*/  LDS.128 R200, [R3+0x800] ;  /* 0x0008000003c87984 */ /* 0x000e680000000c00 */
[----:B------:R-:W1:Y:S04]  /*14e90*/  LDS.128 R204, [R3+0x1000] ;  /* 0x0010000003cc7984 */ /* 0x000e680000000c00 */
[----:B------:R-:W1:Y:S04]  /*14ea0*/  LDS.128 R208, [R3+0x1800] ;  /* 0x0018000003d07984 */ /* 0x000e680000000c00 */
[----:B------:R-:W-:Y:S06]  /*14eb0*/  BAR.SYNC.DEFER_BLOCKING 0x0 ;  /* 0x0000000000007b1d */ /* 0x000fec0000010000 */
[----:B------:R1:W-:Y:S04]  /*14ec0*/  STS.128 [R0+0x100], R52 ;  /* 0x0001003400007388 */ /* 0x0003e80000000c00 */
[----:B----4-:R4:W-:Y:S04]  /*14ed0*/  STS.128 [R0+0x200], R56 ;  /* 0x0002003800007388 */ /* 0x0109e80000000c00 */
[----:B-1----:R-:W2:Y:S04]  /*14ee0*/  LDL.LU R52, [R1+0x1e0] ;  /* 0x0001e00001347983 */ /* 0x002ea80000300800 */
[----:B------:R-:W2:Y:S04]  /*14ef0*/  LDL.LU R53, [R1+0x1e4] ;  /* 0x0001e40001357983 */ /* 0x000ea80000300800 */
[----:B------:R-:W2:Y:S04]  /*14f00*/  LDL.LU R54, [R1+0x1d0] ;  /* 0x0001d00001367983 */ /* 0x000ea80000300800 */
[----:B------:R-:W2:Y:S04]  /*14f10*/  LDL.LU R55, [R1+0x1d4] ;  /* 0x0001d40001377983 */ /* 0x000ea80000300800 */
[----:B----4-:R-:W4:Y:S04]  /*14f20*/  LDL.LU R56, [R1+0x1e8] ;  /* 0x0001e80001387983 */ /* 0x010f280000300800 */
[----:B------:R-:W4:Y:S04]  /*14f30*/  LDL.LU R57, [R1+0x1ec] ;  /* 0x0001ec0001397983 */ /* 0x000f280000300800 */
[----:B------:R-:W4:Y:S04]  /*14f40*/  LDL.LU R58, [R1+0x1d8] ;  /* 0x0001d800013a7983 */ /* 0x000f280000300800 */
[----:B------:R-:W4:Y:S04]  /*14f50*/  LDL.LU R59, [R1+0x1dc] ;  /* 0x0001dc00013b7983 */ /* 0x000f280000300800 */
[----:B------:R1:W-:Y:S02]  /*14f60*/  STS.128 [R0], R48 ;  /* 0x0000003000007388 */ /* 0x0003e40000000c00 */
[----:B-1----:R-:W-:-:S02]  /*14f70*/  IMAD.MOV.U32 R50, RZ, RZ, R68 ;  /* 0x000000ffff327224 */ /* 0x002fc400078e0044 */
[----:B------:R-:W-:Y:S02]  /*14f80*/  IMAD.MOV.U32 R51, RZ, RZ, R69 ;  /* 0x000000ffff337224 */ /* 0x000fe400078e0045 */
[----:B------:R-:W-:Y:S02]  /*14f90*/  IMAD.MOV.U32 R68, RZ, RZ, R74 ;  /* 0x000000ffff447224 */ /* 0x000fe400078e004a */
[----:B------:R-:W-:Y:S01]  /*14fa0*/  IMAD.MOV.U32 R69, RZ, RZ, R75 ;  /* 0x000000ffff457224 */ /* 0x000fe200078e004b */
[----:B------:R-:W2:Y:S01]  /*14fb0*/  LDL.LU R74, [R1+0x70] ;  /* 0x00007000014a7983 */ /* 0x000ea20000300800 */
[----:B------:R-:W-:Y:S02]  /*14fc0*/  IMAD.MOV.U32 R48, RZ, RZ, R72 ;  /* 0x000000ffff307224 */ /* 0x000fe400078e0048 */
[----:B------:R-:W-:Y:S01]  /*14fd0*/  IMAD.MOV.U32 R49, RZ, RZ, R73 ;  /* 0x000000ffff317224 */ /* 0x000fe200078e0049 */
[----:B------:R-:W2:Y:S01]  /*14fe0*/  LDL.LU R75, [R1+0x74] ;  /* 0x00007400014b7983 */ /* 0x000ea20000300800 */
[----:B------:R-:W-:-:S02]  /*14ff0*/  IMAD.MOV.U32 R72, RZ, RZ, R132 ;  /* 0x000000ffff487224 */ /* 0x000fc400078e0084 */
[----:B------:R-:W-:Y:S02]  /*15000*/  IMAD.MOV.U32 R73, RZ, RZ, R133 ;  /* 0x000000ffff497224 */ /* 0x000fe400078e0085 */
[----:B------:R-:W-:Y:S01]  /*15010*/  IMAD.MOV.U32 R132, RZ, RZ, R134 ;  /* 0x000000ffff847224 */ /* 0x000fe200078e0086 */
[----:B------:R1:W-:Y:S01]  /*15020*/  STS.128 [R0+0x380], R68 ;  /* 0x0003804400007388 */ /* 0x0003e20000000c00 */
[----:B------:R-:W-:-:S03]  /*15030*/  IMAD.MOV.U32 R133, RZ, RZ, R135 ;  /* 0x000000ffff857224 */ /* 0x000fc600078e0087 */
[----:B------:R-:W3:Y:S04]  /*15040*/  LDL.LU R134, [R1+0x78] ;  /* 0x0000780001867983 */ /* 0x000ee80000300800 */
[----:B------:R-:W3:Y:S04]  /*15050*/  LDL.LU R135, [R1+0x7c] ;  /* 0x00007c0001877983 */ /* 0x000ee80000300800 */
[----:B-1----:R-:W3:Y:S04]  /*15060*/  LDL.LU R68, [R1+0x170] ;  /* 0x0001700001447983 */ /* 0x002ee80000300800 */
[----:B------:R-:W3:Y:S04]  /*15070*/  LDL.LU R69, [R1+0x174] ;  /* 0x0001740001457983 */ /* 0x000ee80000300800 */
[----:B------:R-:W3:Y:S04]  /*15080*/  LDL.LU R70, [R1+0x160] ;  /* 0x0001600001467983 */ /* 0x000ee80000300800 */
[----:B------:R-:W3:Y:S04]  /*15090*/  LDL.LU R71, [R1+0x164] ;  /* 0x0001640001477983 */ /* 0x000ee80000300800 */
[----:B----4-:R1:W-:Y:S04]  /*150a0*/  STS.128 [R0+0x480], R56 ;  /* 0x0004803800007388 */ /* 0x0103e80000000c00 */
[----:B-1----:R-:W4:Y:S04]  /*150b0*/  LDL.LU R56, [R1+0x178] ;  /* 0x0001780001387983 */ /* 0x002f280000300800 */
[----:B------:R-:W4:Y:S04]  /*150c0*/  LDL.LU R57, [R1+0x17c] ;  /* 0x00017c0001397983 */ /* 0x000f280000300800 */
[----:B------:R-:W4:Y:S04]  /*150d0*/  LDL.LU R58, [R1+0x168] ;  /* 0x00016800013a7983 */ /* 0x000f280000300800 */
[----:B------:R-:W4:Y:S04]  /*150e0*/  LDL.LU R59, [R1+0x16c] ;  /* 0x00016c00013b7983 */ /* 0x000f280000300800 */
[----:B--2---:R1:W-:Y:S04]  /*150f0*/  STS.128 [R0+0x400], R52 ;  /* 0x0004003400007388 */ /* 0x0043e80000000c00 */
[----:B------:R2:W-:Y:S04]  /*15100*/  STS.128 [R0+0x80], R164 ;  /* 0x000080a400007388 */ /* 0x0005e80000000c00 */
[----:B------:R-:W-:Y:S01]  /*15110*/  STS.128 [R0+0x180], R184 ;  /* 0x000180b800007388 */ /* 0x000fe20000000c00 */
[----:B-1----:R-:W-:-:S02]  /*15120*/  IMAD.MOV.U32 R54, RZ, RZ, R12 ;  /* 0x000000ffff367224 */ /* 0x002fc400078e000c */
[----:B------:R-:W-:Y:S02]  /*15130*/  IMAD.MOV.U32 R55, RZ, RZ, R13 ;  /* 0x000000ffff377224 */ /* 0x000fe400078e000d */
[----:B------:R-:W-:Y:S02]  /*15140*/  IMAD.MOV.U32 R52, RZ, RZ, R20 ;  /* 0x000000ffff347224 */ /* 0x000fe400078e0014 */
[----:B------:R-:W-:Y:S02]  /*15150*/  IMAD.MOV.U32 R53, RZ, RZ, R21 ;  /* 0x000000ffff357224 */ /* 0x000fe400078e0015 */
[----:B------:R-:W-:Y:S02]  /*15160*/  IMAD.MOV.U32 R12, RZ, RZ, R22 ;  /* 0x000000ffff0c7224 */ /* 0x000fe400078e0016 */
[----:B------:R-:W-:Y:S01]  /*15170*/  IMAD.MOV.U32 R13, RZ, RZ, R23 ;  /* 0x000000ffff0d7224 */ /* 0x000fe200078e0017 */
[----:B------:R-:W-:Y:S01]  /*15180*/  STS.128 [R0+0x280], R212 ;  /* 0x000280d400007388 */ /* 0x000fe20000000c00 */
[----:B--2---:R-:W-:-:S03]  /*15190*/  IMAD R164, R250, c[0x0][0x194], RZ ;  /* 0x00006500faa47a24 */ /* 0x004fc600078e02ff */
[----:B------:R1:W-:Y:S04]  /*151a0*/  STS.128 [R0+0x300], R48 ;  /* 0x0003003000007388 */ /* 0x0003e80000000c00 */
[----:B------:R-:W-:Y:S04]  /*151b0*/  STS.128 [R0+0x500], R72 ;  /* 0x0005004800007388 */ /* 0x000fe80000000c00 */
[----:B---3--:R-:W-:Y:S04]  /*151c0*/  STS.128 [R0+0x580], R132 ;  /* 0x0005808400007388 */ /* 0x008fe80000000c00 */
[----:B------:R2:W-:Y:S04]  /*151d0*/  STS.128 [R0+0x600], R68 ;  /* 0x0006004400007388 */ /* 0x0005e80000000c00 */
[----:B------:R3:W-:Y:S04]  /*151e0*/  STS.128 [R0+0x700], R52 ;  /* 0x0007003400007388 */ /* 0x0007e80000000c00 */
[----:B------:R2:W-:Y:S01]  /*151f0*/  STS.128 [R0+0x780], R12 ;  /* 0x0007800c00007388 */ /* 0x0005e20000000c00 */
[----:B-1----:R-:W-:Y:S01]  /*15200*/  IMAD R51, R252, c[0x0][0x198], RZ ;  /* 0x00006600fc337a24 */ /* 0x002fe200078e02ff */
[----:B------:R-:W-:-:S02]  /*15210*/  LEA R48, P6, R164, c[0x0][0x170], 0x2 ;  /* 0x00005c00a4307a11 */ /* 0x000fc400078c10ff */
[----:B------:R-:W-:Y:S02]  /*15220*/  ISETP.LT.AND P5, PT, R252, c[0x0][0x17c], !P0 ;  /* 0x00005f00fc007a0c */ /* 0x000fe400047a1270 */
[----:B------:R-:W-:Y:S02]  /*15230*/  LEA.HI.X.SX32 R49, R164, c[0x0][0x174], 0x2, P6 ;  /* 0x00005d00a4317a11 */ /* 0x000fe400030f16ff */
[CC--:B------:R-:W-:Y:S02]  /*15240*/  LEA R50, P6, R51.reuse, R48.reuse, 0x2 ;  /* 0x0000003033327211 */ /* 0x0c0fe400078c10ff */
[C---:B------:R-:W-:Y:S02]  /*15250*/  IADD3 R165, R51.reuse, c[0x0][0x198], RZ ;  /* 0x0000660033a57a10 */ /* 0x040fe40007ffe0ff */
[----:B------:R-:W-:Y:S02]  /*15260*/  LEA.HI.X.SX32 R51, R51, R49, 0x2, P6 ;  /* 0x0000003133337211 */ /* 0x000fe400030f16ff */
[----:B------:R-:W-:-:S02]  /*15270*/  LEA R20, P6, R165, R48, 0x2 ;  /* 0x00000030a5147211 */ /* 0x000fc400078c10ff */
[C---:B------:R-:W-:Y:S02]  /*15280*/  IADD3 R23, R165.reuse, c[0x0][0x198], RZ ;  /* 0x00006600a5177a10 */ /* 0x040fe40007ffe0ff */
[----:B------:R-:W-:Y:S02]  /*15290*/  LEA.HI.X.SX32 R21, R165, R49, 0x2, P6 ;  /* 0x00000031a5157211 */ /* 0x000fe400030f16ff */
[----:B--2---:R-:W-:Y:S02]  /*152a0*/  IADD3 R68, R23, c[0x0][0x198], RZ ;  /* 0x0000660017447a10 */ /* 0x004fe40007ffe0ff */
[C---:B---3--:R-:W-:Y:S02]  /*152b0*/  IADD3 R52, R252.reuse, 0x6, RZ ;  /* 0x00000006fc347810 */ /* 0x048fe40007ffe0ff */
[C---:B------:R-:W-:Y:S01]  /*152c0*/  IADD3 R15, R252.reuse, 0x7, RZ ;  /* 0x00000007fc0f7810 */ /* 0x040fe20007ffe0ff */
[----:B----4-:R1:W-:Y:S04]  /*152d0*/  STS.128 [R0+0x680], R56 ;  /* 0x0006803800007388 */ /* 0x0103e80000000c00 */
[----:B------:R-:W-:Y:S01]  /*152e0*/  BAR.SYNC.DEFER_BLOCKING 0x0 ;  /* 0x0000000000007b1d */ /* 0x000fe20000010000 */
[----:B-1----:R-:W-:-:S02]  /*152f0*/  IADD3 R57, R252, 0x5, RZ ;  /* 0x00000005fc397810 */ /* 0x002fc40007ffe0ff */
[----:B------:R-:W-:-:S03]  /*15300*/  LEA R56, P6, R68, R48, 0x2 ;  /* 0x0000003044387211 */ /* 0x000fc600078c10ff */
[----:B------:R-:W-:Y:S04]  /*15310*/  @P5 STG.E [R50.64], R244 ;  /* 0x000000f432005986 */ /* 0x000fe8000c101904 */
[----:B------:R1:W-:Y:S01]  /*15320*/  @P3 STG.E [R20.64], R245 ;  /* 0x000000f514003986 */ /* 0x0003e2000c101904 */
[----:B------:R-:W-:Y:S02]  /*15330*/  LEA R22, P3, R23, R48, 0x2 ;  /* 0x0000003017167211 */ /* 0x000fe400078610ff */
[----:B------:R-:W-:Y:S02]  /*15340*/  ISETP.LT.AND P5, PT, R57, c[0x0][0x17c], !P0 ;  /* 0x00005f0039007a0c */ /* 0x000fe400047a1270 */
[-C--:B------:R-:W-:Y:S02]  /*15350*/  LEA.HI.X.SX32 R23, R23, R49.reuse, 0x2, P3 ;  /* 0x0000003117177211 */ /* 0x080fe400018f16ff */
[----:B------:R-:W-:-:S02]  /*15360*/  LEA.HI.X.SX32 R57, R68, R49, 0x2, P6 ;  /* 0x0000003144397211 */ /* 0x000fc400030f16ff */
[----:B------:R-:W-:Y:S01]  /*15370*/  IADD3 R68, R68, c[0x0][0x198], RZ ;  /* 0x0000660044447a10 */ /* 0x000fe20007ffe0ff */
[----:B------:R2:W-:Y:S03]  /*15380*/  @P1 STG.E [R22.64], R224 ;  /* 0x000000e016001986 */ /* 0x0005e6000c101904 */
[C---:B-1----:R-:W-:Y:S02]  /*15390*/  IADD3 R20, R68.reuse, c[0x0][0x198], RZ ;  /* 0x0000660044147a10 */ /* 0x042fe40007ffe0ff */
[-C--:B------:R-:W-:Y:S02]  /*153a0*/  LEA R12, P1, R68, R48.reuse, 0x2 ;  /* 0x00000030440c7211 */ /* 0x080fe400078210ff */
[C---:B------:R-:W-:Y:S02]  /*153b0*/  IADD3 R21, R20.reuse, c[0x0][0x198], RZ ;  /* 0x0000660014157a10 */ /* 0x040fe40007ffe0ff */
[----:B------:R-:W-:-:S02]  /*153c0*/  LEA R14, P6, R20, R48, 0x2 ;  /* 0x00000030140e7211 */ /* 0x000fc400078c10ff */
[-C--:B------:R-:W-:Y:S01]  /*153d0*/  LEA.HI.X.SX32 R13, R68, R49.reuse, 0x2, P1 ;  /* 0x00000031440d7211 */ /* 0x080fe200008f16ff */
[----:B------:R-:W-:Y:S01]  /*153e0*/  @P4 STG.E [R56.64], R225 ;  /* 0x000000e138004986 */ /* 0x000fe2000c101904 */
[----:B------:R-:W-:Y:S02]  /*153f0*/  ISETP.LT.AND P3, PT, R52, c[0x0][0x17c], !P0 ;  /* 0x00005f0034007a0c */ /* 0x000fe40004761270 */
[----:B------:R-:W-:Y:S02]  /*15400*/  ISETP.LT.AND P4, PT, R15, c[0x0][0x17c], !P0 ;  /* 0x00005f000f007a0c */ /* 0x000fe40004781270 */
[C---:B------:R-:W-:Y:S01]  /*15410*/  IADD3 R50, R21.reuse, c[0x0][0x198], RZ ;  /* 0x0000660015327a10 */ /* 0x040fe20007ffe0ff */
[----:B------:R1:W-:Y:S01]  /*15420*/  @P2 STG.E [R12.64], R64 ;  /* 0x000000400c002986 */ /* 0x0003e2000c101904 */
[----:B------:R-:W-:Y:S02]  /*15430*/  LEA.HI.X.SX32 R15, R20, R49, 0x2, P6 ;  /* 0x00000031140f7211 */ /* 0x000fe400030f16ff */
[----:B------:R-:W-:Y:S01]  /*15440*/  LEA R20, P2, R21, R48, 0x2 ;  /* 0x0000003015147211 */ /* 0x000fe200078410ff */
[----:B------:R-:W-:Y:S01]  /*15450*/  LDS.128 R56, [R3] ;  /* 0x0000000003387984 */ /* 0x000fe20000000c00 */
[----:B--2---:R-:W-:-:S02]  /*15460*/  IADD3 R23, R252, 0x9, RZ ;  /* 0x00000009fc177810 */ /* 0x004fc40007ffe0ff */
[----:B------:R-:W-:Y:S01]  /*15470*/  LEA R22, P6, R50, R48, 0x2 ;  /* 0x0000003032167211 */ /* 0x000fe200078c10ff */
[----:B------:R2:W-:Y:S01]  /*15480*/  @P5 STG.E [R14.64], R65 ;  /* 0x000000410e005986 */ /* 0x0005e2000c101904 */
[----:B------:R-:W-:Y:S02]  /*15490*/  IADD3 R0, R252, 0x8, RZ ;  /* 0x00000008fc007810 */ /* 0x000fe40007ffe0ff */
[-C--:B------:R-:W-:Y:S01]  /*154a0*/  LEA.HI.X.SX32 R21, R21, R49.reuse, 0x2, P2 ;  /* 0x0000003115157211 */ /* 0x080fe200010f16ff */
[----:B------:R-:W-:Y:S01]  /*154b0*/  LDS.128 R52, [R2+0x800] ;  /* 0x0008000002347984 */ /* 0x000fe20000000c00 */
[----:B------:R-:W-:Y:S02]  /*154c0*/  ISETP.LT.AND P5, PT, R23, c[0x0][0x17c], !P0 ;  /* 0x00005f0017007a0c */ /* 0x000fe400047a1270 */
[C---:B------:R-:W-:Y:S02]  /*154d0*/  LEA.HI.X.SX32 R23, R50.reuse, R49, 0x2, P6 ;  /* 0x0000003132177211 */ /* 0x040fe400030f16ff */
[----:B------:R-:W-:Y:S01]  /*154e0*/  IADD3 R50, R50, c[0x0][0x198], RZ ;  /* 0x0000660032327a10 */ /* 0x000fe20007ffe0ff */
[----:B------:R3:W-:Y:S01]  /*154f0*/  @P3 STG.E [R20.64], R92 ;  /* 0x0000005c14003986 */ /* 0x0007e2000c101904 */
[----:B------:R-:W-:-:S02]  /*15500*/  ISETP.LT.AND P1, PT, R0, c[0x0][0x17c], !P0 ;  /* 0x00005f0000007a0c */ /* 0x000fc40004721270 */
[C---:B------:R-:W-:Y:S02]  /*15510*/  IADD3 R51, R50.reuse, c[0x0][0x198], RZ ;  /* 0x0000660032337a10 */ /* 0x040fe40007ffe0ff */
[-C--:B-1----:R-:W-:Y:S02]  /*15520*/  LEA R12, P3, R50, R48.reuse, 0x2 ;  /* 0x00000030320c7211 */ /* 0x082fe400078610ff */
[C---:B--2---:R-:W-:Y:S02]  /*15530*/  IADD3 R15, R252.reuse, 0xb, RZ ;  /* 0x0000000bfc0f7810 */ /* 0x044fe40007ffe0ff */
[----:B------:R-:W-:Y:S02]  /*15540*/  IADD3 R0, R252, 0xa, RZ ;  /* 0x0000000afc007810 */ /* 0x000fe40007ffe0ff */
[C---:B------:R-:W-:Y:S02]  /*15550*/  LEA R14, P6, R51.reuse, R48, 0x2 ;  /* 0x00000030330e7211 */ /* 0x040fe400078c10ff */
[----:B------:R-:W-:Y:S01]  /*15560*/  LEA.HI.X.SX32 R13, R50, R49, 0x2, P3 ;  /* 0x00000031320d7211 */ /* 0x000fe200018f16ff */
[----:B------:R1:W-:Y:S01]  /*15570*/  @P4 STG.E [R22.64], R93 ;  /* 0x0000005d16004986 */ /* 0x0003e2000c101904 */
[----:B------:R-:W-:-:S02]  /*15580*/  IADD3 R50, R51, c[0x0][0x198], RZ ;  /* 0x0000660033327a10 */ /* 0x000fc40007ffe0ff */
[----:B------:R-:W-:Y:S02]  /*15590*/  ISETP.LT.AND P4, PT, R15, c[0x0][0x17c], !P0 ;  /* 0x00005f000f007a0c */ /* 0x000fe40004781270 */
[----:B------:R-:W-:Y:S02]  /*155a0*/  ISETP.LT.AND P2, PT, R0, c[0x0][0x17c], !P0 ;  /* 0x00005f0000007a0c */ /* 0x000fe40004741270 */
[----:B------:R-:W-:Y:S02]  /*155b0*/  LEA.HI.X.SX32 R15, R51, R49, 0x2, P6 ;  /* 0x00000031330f7211 */ /* 0x000fe400030f16ff */
[C---:B------:R-:W-:Y:S01]  /*155c0*/  IADD3 R51, R50.reuse, c[0x0][0x198], RZ ;  /* 0x0000660032337a10 */ /* 0x040fe20007ffe0ff */
[----:B------:R2:W-:Y:S01]  /*155d0*/  @P1 STG.E [R12.64], R240 ;  /* 0x000000f00c001986 */ /* 0x0005e2000c101904 */
[----:B---3--:R-:W-:Y:S02]  /*155e0*/  LEA R20, P1, R50, R48, 0x2 ;  /* 0x0000003032147211 */ /* 0x008fe400078210ff */
[----:B-1----:R-:W-:-:S02]  /*155f0*/  IADD3 R23, R252, 0xd, RZ ;  /* 0x0000000dfc177810 */ /* 0x002fc40007ffe0ff */
[----:B------:R-:W-:Y:S01]  /*15600*/  LEA R22, P6, R51, R48, 0x2 ;  /* 0x0000003033167211 */ /* 0x000fe200078c10ff */
[----:B------:R1:W-:Y:S01]  /*15610*/  @P5 STG.E [R14.64], R241 ;  /* 0x000000f10e005986 */ /* 0x0003e2000c101904 */
[-C--:B------:R-:W-:Y:S02]  /*15620*/  LEA.HI.X.SX32 R21, R50, R49.reuse, 0x2, P1 ;  /* 0x0000003132157211 */ /* 0x080fe400008f16ff */
[----:B------:R-:W-:Y:S02]  /*15630*/  ISETP.LT.AND P5, PT, R23, c[0x0][0x17c], !P0 ;  /* 0x00005f0017007a0c */ /* 0x000fe400047a1270 */
[C---:B------:R-:W-:Y:S02]  /*15640*/  LEA.HI.X.SX32 R23, R51.reuse, R49, 0x2, P6 ;  /* 0x0000003133177211 */ /* 0x040fe400030f16ff */
[----:B------:R-:W-:Y:S02]  /*15650*/  IADD3 R0, R252, 0xc, RZ ;  /* 0x0000000cfc007810 */ /* 0x000fe40007ffe0ff */
[----:B------:R-:W-:Y:S01]  /*15660*/  IADD3 R51, R51, c[0x0][0x198], RZ ;  /* 0x0000660033337a10 */ /* 0x000fe20007ffe0ff */
[----:B------:R-:W-:Y:S01]  /*15670*/  @P2 STG.E [R20.64], R220 ;  /* 0x000000dc14002986 */ /* 0x000fe2000c101904 */
[----:B------:R-:W-:-:S02]  /*15680*/  ISETP.LT.AND P3, PT, R0, c[0x0][0x17c], !P0 ;  /* 0x00005f0000007a0c */ /* 0x000fc40004761270 */
[C---:B------:R-:W-:Y:S02]  /*15690*/  IADD3 R50, R51.reuse, c[0x0][0x198], RZ ;  /* 0x0000660033327a10 */ /* 0x040fe40007ffe0ff */
[CC--:B--2---:R-:W-:Y:S02]  /*156a0*/  LEA R12, P2, R51.reuse, R48.reuse, 0x2 ;  /* 0x00000030330c7211 */ /* 0x0c4fe400078410ff */
[----:B-1----:R-:W-:Y:S02]  /*156b0*/  IADD3 R15, R252, 0xf, RZ ;  /* 0x0000000ffc0f7810 */ /* 0x002fe40007ffe0ff */
[C---:B------:R-:W-:Y:S02]  /*156c0*/  LEA R14, P6, R50.reuse, R48, 0x2 ;  /* 0x00000030320e7211 */ /* 0x040fe400078c10ff */
[----:B------:R-:W-:Y:S01]  /*156d0*/  LEA.HI.X.SX32 R13, R51, R49, 0x2, P2 ;  /* 0x00000031330d7211 */ /* 0x000fe200010f16ff */
[----:B------:R1:W-:Y:S01]  /*156e0*/  @P4 STG.E [R22.64], R221 ;  /* 0x000000dd16004986 */ /* 0x0003e2000c101904 */
[----:B------:R-:W-:-:S02]  /*156f0*/  IADD3 R51, R50, c[0x0][0x198], RZ ;  /* 0x0000660032337a10 */ /* 0x000fc40007ffe0ff */
[----:B------:R-:W-:Y:S02]  /*15700*/  IADD3 R0, R252, 0xe, RZ ;  /* 0x0000000efc007810 */ /* 0x000fe40007ffe0ff */
[----:B------:R-:W-:Y:S02]  /*15710*/  ISETP.LT.AND P4, PT, R15, c[0x0][0x17c], !P0 ;  /* 0x00005f000f007a0c */ /* 0x000fe40004781270 */
[----:B------:R-:W-:Y:S02]  /*15720*/  LEA.HI.X.SX32 R15, R50, R49, 0x2, P6 ;  /* 0x00000031320f7211 */ /* 0x000fe400030f16ff */
[----:B------:R-:W-:Y:S02]  /*15730*/  IADD3 R50, R51, c[0x0][0x198], RZ ;  /* 0x0000660033327a10 */ /* 0x000fe40007ffe0ff */
[----:B------:R-:W-:Y:S01]  /*15740*/  ISETP.LT.AND P1, PT, R0, c[0x0][0x17c], !P0 ;  /* 0x00005f0000007a0c */ /* 0x000fe20004721270 */
[----:B------:R2:W-:Y:S01]  /*15750*/  @P3 STG.E [R12.64], R36 ;  /* 0x000000240c003986 */ /* 0x0005e2000c101904 */
[----:B-1----:R-:W-:-:S02]  /*15760*/  IADD3 R23, R252, 0x11, RZ ;  /* 0x00000011fc177810 */ /* 0x002fc40007ffe0ff */
[-C--:B------:R-:W-:Y:S01]  /*15770*/  LEA R22, P6, R50, R48.reuse, 0x2 ;  /* 0x0000003032167211 */ /* 0x080fe200078c10ff */
[----:B------:R1:W-:Y:S01]  /*15780*/  @P5 STG.E [R14.64], R37 ;  /* 0x000000250e005986 */ /* 0x0003e2000c101904 */
[----:B------:R-:W-:Y:S02]  /*15790*/  LEA R20, P3, R51, R48, 0x2 ;  /* 0x0000003033147211 */ /* 0x000fe400078610ff */
[----:B------:R-:W-:Y:S02]  /*157a0*/  IADD3 R0, R252, 0x10, RZ ;  /* 0x00000010fc007810 */ /* 0x000fe40007ffe0ff */
[----:B------:R-:W-:Y:S02]  /*157b0*/  ISETP.LT.AND P5, PT, R23, c[0x0][0x17c], !P0 ;  /* 0x00005f0017007a0c */ /* 0x000fe400047a1270 */
[-C--:B------:R-:W-:Y:S02]  /*157c0*/  LEA.HI.X.SX32 R23, R50, R49.reuse, 0x2, P6 ;  /* 0x0000003132177211 */ /* 0x080fe400030f16ff */
[----:B------:R-:W-:-:S02]  /*157d0*/  LEA.HI.X.SX32 R21, R51, R49, 0x2, P3 ;  /* 0x0000003133157211 */ /* 0x000fc400018f16ff */
[----:B------:R-:W-:Y:S02]  /*157e0*/  IADD3 R50, R50, c[0x0][0x198], RZ ;  /* 0x0000660032327a10 */ /* 0x000fe40007ffe0ff */
[----:B------:R-:W-:Y:S01]  /*157f0*/  ISETP.LT.AND P2, PT, R0, c[0x0][0x17c], !P0 ;  /* 0x00005f0000007a0c */ /* 0x000fe20004741270 */
[----:B------:R3:W-:Y:S01]  /*15800*/  @P1 STG.E [R20.64], R40 ;  /* 0x0000002814001986 */ /* 0x0007e2000c101904 */
[C---:B--2---:R-:W-:Y:S02]  /*15810*/  IADD3 R36, R50.reuse, c[0x0][0x198], RZ ;  /* 0x0000660032247a10 */ /* 0x044fe40007ffe0ff */
[----:B------:R-:W-:Y:S02]  /*15820*/  LEA R12, P1, R50, R48, 0x2 ;  /* 0x00000030320c7211 */ /* 0x000fe400078210ff */
[C---:B-1----:R-:W-:Y:S02]  /*15830*/  IADD3 R15, R252.reuse, 0x13, RZ ;  /* 0x00000013fc0f7810 */ /* 0x042fe40007ffe0ff */
[----:B------:R-:W-:-:S02]  /*15840*/  IADD3 R0, R252, 0x12, RZ ;  /* 0x00000012fc007810 */ /* 0x000fc40007ffe0ff */
[C---:B------:R-:W-:Y:S01]  /*15850*/  LEA R14, P6, R36.reuse, R48, 0x2 ;  /* 0x00000030240e7211 */ /* 0x040fe200078c10ff */
[----:B------:R1:W-:Y:S01]  /*15860*/  @P4 STG.E [R22.64], R41 ;  /* 0x0000002916004986 */ /* 0x0003e2000c101904 */
[----:B------:R-:W-:Y:S02]  /*15870*/  IADD3 R37, R36, c[0x0][0x198], RZ ;  /* 0x0000660024257a10 */ /* 0x000fe40007ffe0ff */
[-C--:B------:R-:W-:Y:S02]  /*15880*/  LEA.HI.X.SX32 R13, R50, R49.reuse, 0x2, P1 ;  /* 0x00000031320d7211 */ /* 0x080fe400008f16ff */
[----:B------:R-:W-:Y:S02]  /*15890*/  ISETP.LT.AND P4, PT, R15, c[0x0][0x17c], !P0 ;  /* 0x00005f000f007a0c */ /* 0x000fe40004781270 */
[----:B------:R-:W-:Y:S02]  /*158a0*/  ISETP.LT.AND P3, PT, R0, c[0x0][0x17c], !P0 ;  /* 0x00005f0000007a0c */ /* 0x000fe40004761270 */
[----:B------:R-:W-:-:S02]  /*158b0*/  LEA.HI.X.SX32 R15, R36, R49, 0x2, P6 ;  /* 0x00000031240f7211 */ /* 0x000fc400030f16ff */
[C---:B------:R-:W-:Y:S01]  /*158c0*/  IADD3 R36, R37.reuse, c[0x0][0x198], RZ ;  /* 0x0000660025247a10 */ /* 0x040fe20007ffe0ff */
[----:B------:R2:W-:Y:S01]  /*158d0*/  @P2 STG.E [R12.64], R236 ;  /* 0x000000ec0c002986 */ /* 0x0005e2000c101904 */
[CC--:B---3--:R-:W-:Y:S02]  /*158e0*/  LEA R20, P2, R37.reuse, R48.reuse, 0x2 ;  /* 0x0000003025147211 */ /* 0x0c8fe400078410ff */
[----:B-1----:R-:W-:Y:S02]  /*158f0*/  IADD3 R23, R252, 0x15, RZ ;  /* 0x00000015fc177810 */ /* 0x002fe40007ffe0ff */
[----:B------:R-:W-:Y:S01]  /*15900*/  LEA R22, P6, R36, R48, 0x2 ;  /* 0x0000003024167211 */ /* 0x000fe200078c10ff */
[----:B------:R1:W-:Y:S01]  /*15910*/  @P5 STG.E [R14.64], R237 ;  /* 0x000000ed0e005986 */ /* 0x0003e2000c101904 */
[----:B------:R-:W-:Y:S02]  /*15920*/  LEA.HI.X.SX32 R21, R37, R49, 0x2, P2 ;  /* 0x0000003125157211 */ /* 0x000fe400010f16ff */
[----:B------:R-:W-:-:S02]  /*15930*/  ISETP.LT.AND P5, PT, R23, c[0x0][0x17c], !P0 ;  /* 0x00005f0017007a0c */ /* 0x000fc400047a1270 */
[----:B------:R-:W-:Y:S02]  /*15940*/  LEA.HI.X.SX32 R23, R36, R49, 0x2, P6 ;  /* 0x0000003124177211 */ /* 0x000fe400030f16ff */
[----:B------:R-:W-:Y:S02]  /*15950*/  IADD3 R0, R252, 0x14, RZ ;  /* 0x00000014fc007810 */ /* 0x000fe40007ffe0ff */
[----:B------:R-:W-:Y:S01]  /*15960*/  IADD3 R36, R36, c[0x0][0x198], RZ ;  /* 0x0000660024247a10 */ /* 0x000fe20007ffe0ff */
[----:B------:R3:W-:Y:S01]  /*15970*/  @P3 STG.E [R20.64], R32 ;  /* 0x0000002014003986 */ /* 0x0007e2000c101904 */
[----:B------:R-:W-:Y:S02]  /*15980*/  ISETP.LT.AND P1, PT, R0, c[0x0][0x17c], !P0 ;  /* 0x00005f0000007a0c */ /* 0x000fe40004721270 */
[C---:B--2---:R-:W-:Y:S02]  /*15990*/  LEA R12, P3, R36.reuse, R48, 0x2 ;  /* 0x00000030240c7211 */ /* 0x044fe400078610ff */
[----:B------:R-:W-:-:S02]  /*159a0*/  IADD3 R37, R36, c[0x0][0x198], RZ ;  /* 0x0000660024257a10 */ /* 0x000fc40007ffe0ff */
[----:B------:R-:W-:Y:S02]  /*159b0*/  LEA.HI.X.SX32 R13, R36, R49, 0x2, P3 ;  /* 0x00000031240d7211 */ /* 0x000fe400018f16ff */
[C---:B-1----:R-:W-:Y:S02]  /*159c0*/  IADD3 R15, R252.reuse, 0x17, RZ ;  /* 0x00000017fc0f7810 */ /* 0x042fe40007ffe0ff */
[C---:B------:R-:W-:Y:S02]  /*159d0*/  IADD3 R36, R37.reuse, c[0x0][0x198], RZ ;  /* 0x0000660025247a10 */ /* 0x040fe40007ffe0ff */
[----:B------:R-:W-:Y:S02]  /*159e0*/  IADD3 R0, R252, 0x16, RZ ;  /* 0x00000016fc007810 */ /* 0x000fe40007ffe0ff */
[----:B------:R-:W-:Y:S01]  /*159f0*/  LEA R14, P6, R37, R48, 0x2 ;  /* 0x00000030250e7211 */ /* 0x000fe200078c10ff */
[----:B------:R1:W-:Y:S01]  /*15a00*/  @P4 STG.E [R22.64], R33 ;  /* 0x0000002116004986 */ /* 0x0003e2000c101904 */
[----:B------:R-:W-:-:S02]  /*15a10*/  ISETP.LT.AND P4, PT, R15, c[0x0][0x17c], !P0 ;  /* 0x00005f000f007a0c */ /* 0x000fc40004781270 */
[----:B---3--:R-:W-:Y:S02]  /*15a20*/  IADD3 R32, R36, c[0x0][0x198], RZ ;  /* 0x0000660024207a10 */ /* 0x008fe40007ffe0ff */
[----:B------:R-:W-:Y:S02]  /*15a30*/  ISETP.LT.AND P2, PT, R0, c[0x0][0x17c], !P0 ;  /* 0x00005f0000007a0c */ /* 0x000fe40004741270 */
[----:B------:R-:W-:Y:S01]  /*15a40*/  LEA.HI.X.SX32 R15, R37, R49, 0x2, P6 ;  /* 0x00000031250f7211 */ /* 0x000fe200030f16ff */
[----:B------:R2:W-:Y:S01]  /*15a50*/  @P1 STG.E [R12.64], R24 ;  /* 0x000000180c001986 */ /* 0x0005e2000c101904 */
[-C--:B------:R-:W-:Y:S02]  /*15a60*/  LEA R20, P1, R36, R48.reuse, 0x2 ;  /* 0x0000003024147211 */ /* 0x080fe400078210ff */
[----:B-1----:R-:W-:Y:S02]  /*15a70*/  IADD3 R23, R252, 0x19, RZ ;  /* 0x00000019fc177810 */ /* 0x002fe40007ffe0ff */
[----:B------:R-:W-:Y:S01]  /*15a80*/  LEA R22, P6, R32, R48, 0x2 ;  /* 0x0000003020167211 */ /* 0x000fe200078c10ff */
[----:B------:R1:W-:Y:S01]  /*15a90*/  @P5 STG.E [R14.64], R25 ;  /* 0x000000190e005986 */ /* 0x0003e2000c101904 */
[----:B------:R-:W-:-:S02]  /*15aa0*/  IADD3 R0, R252, 0x18, RZ ;  /* 0x00000018fc007810 */ /* 0x000fc40007ffe0ff */
[----:B------:R-:W-:Y:S02]  /*15ab0*/  ISETP.LT.AND P5, PT, R23, c[0x0][0x17c], !P0 ;  /* 0x00005f0017007a0c */ /* 0x000fe400047a1270 */
[-C--:B------:R-:W-:Y:S02]  /*15ac0*/  LEA.HI.X.SX32 R23, R32, R49.reuse, 0x2, P6 ;  /* 0x0000003120177211 */ /* 0x080fe400030f16ff */
[----:B------:R-:W-:Y:S02]  /*15ad0*/  LEA.HI.X.SX32 R21, R36, R49, 0x2, P1 ;  /* 0x0000003124157211 */ /* 0x000fe400008f16ff */
[----:B------:R-:W-:Y:S02]  /*15ae0*/  IADD3 R32, R32, c[0x0][0x198], RZ ;  /* 0x0000660020207a10 */ /* 0x000fe40007ffe0ff */
[----:B------:R-:W-:Y:S01]  /*15af0*/  ISETP.LT.AND P3, PT, R0, c[0x0][0x17c], !P0 ;  /* 0x00005f0000007a0c */ /* 0x000fe20004761270 */
[----:B------:R3:W-:Y:S01]  /*15b00*/  @P2 STG.E [R20.64], R28 ;  /* 0x0000001c14002986 */ /* 0x0007e2000c101904 */
[----:B--2---:R-:W-:-:S02]  /*15b10*/  IADD3 R24, R32, c[0x0][0x198], RZ ;  /* 0x0000660020187a10 */ /* 0x004fc40007ffe0ff */
[-C--:B------:R-:W-:Y:S02]  /*15b20*/  LEA R12, P2, R32, R48.reuse, 0x2 ;  /* 0x00000030200c7211 */ /* 0x080fe400078410ff */
[C---:B-1----:R-:W-:Y:S02]  /*15b30*/  IADD3 R15, R252.reuse, 0x1b, RZ ;  /* 0x0000001bfc0f7810 */ /* 0x042fe40007ffe0ff */
[----:B------:R-:W-:Y:S02]  /*15b40*/  IADD3 R0, R252, 0x1a, RZ ;  /* 0x0000001afc007810 */ /* 0x000fe40007ffe0ff */
[C---:B------:R-:W-:Y:S01]  /*15b50*/  LEA R14, P6, R24.reuse, R48, 0x2 ;  /* 0x00000030180e7211 */ /* 0x040fe200078c10ff */
[----:B------:R1:W-:Y:S01]  /*15b60*/  @P4 STG.E [R22.64], R29 ;  /* 0x0000001d16004986 */ /* 0x0003e2000c101904 */
[----:B------:R-:W-:Y:S02]  /*15b70*/  IADD3 R25, R24, c[0x0][0x198], RZ ;  /* 0x0000660018197a10 */ /* 0x000fe40007ffe0ff */
[----:B------:R-:W-:-:S02]  /*15b80*/  LEA.HI.X.SX32 R13, R32, R49, 0x2, P2 ;  /* 0x00000031200d7211 */ /* 0x000fc400010f16ff */
        /* <DEDUP_REMOVED lines=9> */
[----:B------:R-:W-:Y:S02]  /*15c20*/  IADD3 R0, R252, 0x1c, RZ ;  /* 0x0000001cfc007810 */ /* 0x000fe40007ffe0ff */
[-C--:B------:R-:W-:Y:S02]  /*15c30*/  LEA.HI.X.SX32 R21, R25, R49.reuse, 0x2, P3 ;  /* 0x0000003119157211 */ /* 0x080fe400018f16ff */
[----:B------:R-:W-:Y:S02]  /*15c40*/  ISETP.LT.AND P5, PT, R23, c[0x0][0x17c], !P0 ;  /* 0x00005f0017007a0c */ /* 0x000fe400047a1270 */
[C---:B------:R-:W-:Y:S02]  /*15c50*/  LEA.HI.X.SX32 R23, R24.reuse, R49, 0x2, P6 ;  /* 0x0000003118177211 */ /* 0x040fe400030f16ff */
[----:B------:R-:W-:Y:S01]  /*15c60*/  IADD3 R24, R24, c[0x0][0x198], RZ ;  /* 0x0000660018187a10 */ /* 0x000fe20007ffe0ff */
[----:B------:R3:W-:Y:S01]  /*15c70*/  @P1 STG.E [R20.64], R16 ;  /* 0x0000001014001986 */ /* 0x0007e2000c101904 */
[----:B------:R-:W-:-:S02]  /*15c80*/  ISETP.LT.AND P2, PT, R0, c[0x0][0x17c], !P0 ;  /* 0x00005f0000007a0c */ /* 0x000fc40004741270 */
[C---:B--2---:R-:W-:Y:S02]  /*15c90*/  LEA R12, P1, R24.reuse, R48, 0x2 ;  /* 0x00000030180c7211 */ /* 0x044fe400078210ff */
[----:B------:R-:W-:Y:S02]  /*15ca0*/  IADD3 R25, R24, c[0x0][0x198], RZ ;  /* 0x0000660018197a10 */ /* 0x000fe40007ffe0ff */
[----:B------:R-:W-:Y:S02]  /*15cb0*/  IADD3 R0, R252, 0x1e, RZ ;  /* 0x0000001efc007810 */ /* 0x000fe40007ffe0ff */
[----:B------:R-:W-:Y:S02]  /*15cc0*/  LEA.HI.X.SX32 R13, R24, R49, 0x2, P1 ;  /* 0x00000031180d7211 */ /* 0x000fe400008f16ff */
[----:B-1----:R-:W-:Y:S02]  /*15cd0*/  IADD3 R15, R252, 0x1f, RZ ;  /* 0x0000001ffc0f7810 */ /* 0x002fe40007ffe0ff */
[----:B------:R-:W-:-:S02]  /*15ce0*/  IADD3 R24, R25, c[0x0][0x198], RZ ;  /* 0x0000660019187a10 */ /* 0x000fc40007ffe0ff */
[-C--:B------:R-:W-:Y:S01]  /*15cf0*/  LEA R14, P6, R25, R48.reuse, 0x2 ;  /* 0x00000030190e7211 */ /* 0x080fe200078c10ff */
[----:B------:R1:W-:Y:S01]  /*15d00*/  @P4 STG.E [R22.64], R17 ;  /* 0x0000001116004986 */ /* 0x0003e2000c101904 */
[----:B------:R-:W-:Y:S02]  /*15d10*/  ISETP.LT.AND P3, PT, R0, c[0x0][0x17c], !P0 ;  /* 0x00005f0000007a0c */ /* 0x000fe40004761270 */
[----:B------:R-:W-:Y:S01]  /*15d20*/  ISETP.LT.AND P4, PT, R15, c[0x0][0x17c], !P0 ;  /* 0x00005f000f007a0c */ /* 0x000fe20004781270 */
[----:B------:R2:W-:Y:S01]  /*15d30*/  @P2 STG.E [R12.64], R4 ;  /* 0x000000040c002986 */ /* 0x0005e2000c101904 */
[----:B------:R-:W-:Y:S02]  /*15d40*/  LEA.HI.X.SX32 R15, R25, R49, 0x2, P6 ;  /* 0x00000031190f7211 */ /* 0x000fe400030f16ff */
[----:B---3--:R-:W-:Y:S02]  /*15d50*/  LEA R16, P2, R24, R48, 0x2 ;  /* 0x0000003018107211 */ /* 0x008fe400078410ff */
[----:B------:R-:W-:-:S02]  /*15d60*/  IADD3 R21, R252, 0x21, RZ ;  /* 0x00000021fc157810 */ /* 0x000fc40007ffe0ff */
[----:B-1----:R-:W-:Y:S01]  /*15d70*/  IADD3 R22, R24, c[0x0][0x198], RZ ;  /* 0x0000660018167a10 */ /* 0x002fe20007ffe0ff */
[----:B------:R1:W-:Y:S03]  /*15d80*/  @P5 STG.E [R14.64], R5 ;  /* 0x000000050e005986 */ /* 0x0003e6000c101904 */
[----:B------:R-:W-:Y:S02]  /*15d90*/  LEA R20, P6, R22, R48, 0x2 ;  /* 0x0000003016147211 */ /* 0x000fe400078c10ff */
[----:B------:R-:W-:Y:S02]  /*15da0*/  IADD3 R0, R252, 0x20, RZ ;  /* 0x00000020fc007810 */ /* 0x000fe40007ffe0ff */
[----:B------:R-:W-:Y:S02]  /*15db0*/  LEA.HI.X.SX32 R17, R24, R49, 0x2, P2 ;  /* 0x0000003118117211 */ /* 0x000fe400010f16ff */
[----:B------:R-:W-:-:S02]  /*15dc0*/  ISETP.LT.AND P5, PT, R21, c[0x0][0x17c], !P0 ;  /* 0x00005f0015007a0c */ /* 0x000fc400047a1270 */
[C---:B------:R-:W-:Y:S02]  /*15dd0*/  LEA.HI.X.SX32 R21, R22.reuse, R49, 0x2, P6 ;  /* 0x0000003116157211 */ /* 0x040fe400030f16ff */
[----:B------:R-:W-:Y:S01]  /*15de0*/  IADD3 R22, R22, c[0x0][0x198], RZ ;  /* 0x0000660016167a10 */ /* 0x000fe20007ffe0ff */
[----:B------:R3:W-:Y:S01]  /*15df0*/  @P3 STG.E [R16.64], R8 ;  /* 0x0000000810003986 */ /* 0x0007e2000c101904 */
[----:B------:R-:W-:Y:S02]  /*15e00*/  ISETP.LT.AND P1, PT, R0, c[0x0][0x17c], !P0 ;  /* 0x00005f0000007a0c */ /* 0x000fe40004721270 */
[C---:B--2---:R-:W-:Y:S02]  /*15e10*/  LEA R4, P3, R22.reuse, R48, 0x2 ;  /* 0x0000003016047211 */ /* 0x044fe400078610ff */
[----:B-1----:R-:W-:Y:S02]  /*15e20*/  IADD3 R14, R22, c[0x0][0x198], RZ ;  /* 0x00006600160e7a10 */ /* 0x002fe40007ffe0ff */
[----:B------:R-:W-:-:S02]  /*15e30*/  IADD3 R0, R252, 0x22, RZ ;  /* 0x00000022fc007810 */ /* 0x000fc40007ffe0ff */
[----:B------:R-:W-:Y:S02]  /*15e40*/  LEA.HI.X.SX32 R5, R22, R49, 0x2, P3 ;  /* 0x0000003116057211 */ /* 0x000fe400018f16ff */
[----:B------:R-:W-:Y:S02]  /*15e50*/  IADD3 R13, R252, 0x23, RZ ;  /* 0x00000023fc0d7810 */ /* 0x000fe40007ffe0ff */
[C---:B------:R-:W-:Y:S02]  /*15e60*/  IADD3 R22, R14.reuse, c[0x0][0x198], RZ ;  /* 0x000066000e167a10 */ /* 0x040fe40007ffe0ff */
[----:B------:R-:W-:Y:S01]  /*15e70*/  LEA R12, P6, R14, R48, 0x2 ;  /* 0x000000300e0c7211 */ /* 0x000fe200078c10ff */
[----:B------:R1:W-:Y:S01]  /*15e80*/  @P4 STG.E [R20.64], R9 ;  /* 0x0000000914004986 */ /* 0x0003e2000c101904 */
[----:B------:R-:W-:Y:S02]  /*15e90*/  ISETP.LT.AND P2, PT, R0, c[0x0][0x17c], !P0 ;  /* 0x00005f0000007a0c */ /* 0x000fe40004741270 */
[----:B------:R-:W-:-:S02]  /*15ea0*/  ISETP.LT.AND P4, PT, R13, c[0x0][0x17c], !P0 ;  /* 0x00005f000d007a0c */ /* 0x000fc40004781270 */
[----:B---3--:R-:W-:Y:S01]  /*15eb0*/  IADD3 R16, R22, c[0x0][0x198], RZ ;  /* 0x0000660016107a10 */ /* 0x008fe20007ffe0ff */
[----:B------:R2:W-:Y:S01]  /*15ec0*/  @P1 STG.E [R4.64], R246 ;  /* 0x000000f604001986 */ /* 0x0005e2000c101904 */
[----:B------:R-:W-:Y:S02]  /*15ed0*/  LEA.HI.X.SX32 R13, R14, R49, 0x2, P6 ;  /* 0x000000310e0d7211 */ /* 0x000fe400030f16ff */
[-C--:B------:R-:W-:Y:S02]  /*15ee0*/  LEA R8, P1, R22, R48.reuse, 0x2 ;  /* 0x0000003016087211 */ /* 0x080fe400078210ff */
[----:B------:R-:W-:Y:S02]  /*15ef0*/  IADD3 R15, R252, 0x25, RZ ;  /* 0x00000025fc0f7810 */ /* 0x000fe40007ffe0ff */
[----:B------:R-:W-:Y:S01]  /*15f00*/  LEA R14, P6, R16, R48, 0x2 ;  /* 0x00000030100e7211 */ /* 0x000fe200078c10ff */
[----:B------:R3:W-:Y:S01]  /*15f10*/  @P5 STG.E [R12.64], R247 ;  /* 0x000000f70c005986 */ /* 0x0007e2000c101904 */
[----:B------:R-:W-:-:S02]  /*15f20*/  IADD3 R0, R252, 0x24, RZ ;  /* 0x00000024fc007810 */ /* 0x000fc40007ffe0ff */
[-C--:B-1----:R-:W-:Y:S02]  /*15f30*/  LEA.HI.X.SX32 R9, R22, R49.reuse, 0x2, P1 ;  /* 0x0000003116097211 */ /* 0x082fe400008f16ff */
[----:B------:R-:W-:Y:S01]  /*15f40*/  ISETP.LT.AND P5, PT, R15, c[0x0][0x17c], !P0 ;  /* 0x00005f000f007a0c */ /* 0x000fe200047a1270 */
[----:B------:R-:W-:Y:S01]  /*15f50*/  LDS.128 R20, [R3+0x1000] ;  /* 0x0010000003147984 */ /* 0x000fe20000000c00 */
[C---:B------:R-:W-:Y:S02]  /*15f60*/  LEA.HI.X.SX32 R15, R16.reuse, R49, 0x2, P6 ;  /* 0x00000031100f7211 */ /* 0x040fe400030f16ff */
[----:B------:R-:W-:Y:S01]  /*15f70*/  IADD3 R16, R16, c[0x0][0x198], RZ ;  /* 0x0000660010107a10 */ /* 0x000fe20007ffe0ff */
[----:B------:R1:W-:Y:S01]  /*15f80*/  @P2 STG.E [R8.64], R226 ;  /* 0x000000e208002986 */ /* 0x0003e2000c101904 */
[----:B------:R-:W-:Y:S02]  /*15f90*/  ISETP.LT.AND P3, PT, R0, c[0x0][0x17c], !P0 ;  /* 0x00005f0000007a0c */ /* 0x000fe40004761270 */
[----:B------:R-:W-:-:S02]  /*15fa0*/  IADD3 R17, R16, c[0x0][0x198], RZ ;  /* 0x0000660010117a10 */ /* 0x000fc40007ffe0ff */
[-C--:B--2---:R-:W-:Y:S02]  /*15fb0*/  LEA R4, P2, R16, R48.reuse, 0x2 ;  /* 0x0000003010047211 */ /* 0x084fe400078410ff */
[C---:B---3--:R-:W-:Y:S02]  /*15fc0*/  IADD3 R13, R252.reuse, 0x27, RZ ;  /* 0x00000027fc0d7810 */ /* 0x048fe40007ffe0ff */
        /* <DEDUP_REMOVED lines=10> */
[----:B-1----:R-:W-:Y:S02]  /*16070*/  LEA R8, P3, R16, R48, 0x2 ;  /* 0x0000003010087211 */ /* 0x002fe400078610ff */
[----:B--2---:R-:W-:-:S02]  /*16080*/  IADD3 R15, R252, 0x29, RZ ;  /* 0x00000029fc0f7810 */ /* 0x004fc40007ffe0ff */
[----:B------:R-:W-:Y:S01]  /*16090*/  LEA R14, P6, R17, R48, 0x2 ;  /* 0x00000030110e7211 */ /* 0x000fe200078c10ff */
[----:B------:R1:W-:Y:S01]  /*160a0*/  @P5 STG.E [R12.64], R67 ;  /* 0x000000430c005986 */ /* 0x0003e2000c101904 */
[----:B------:R-:W-:Y:S02]  /*160b0*/  IADD3 R0, R252, 0x28, RZ ;  /* 0x00000028fc007810 */ /* 0x000fe40007ffe0ff */
[-C--:B------:R-:W-:Y:S01]  /*160c0*/  LEA.HI.X.SX32 R9, R16, R49.reuse, 0x2, P3 ;  /* 0x0000003110097211 */ /* 0x080fe200018f16ff */
[----:B------:R-:W-:Y:S01]  /*160d0*/  LDS.128 R64, [R249] ;  /* 0x00000000f9407984 */ /* 0x000fe20000000c00 */
[----:B------:R-:W-:Y:S02]  /*160e0*/  ISETP.LT.AND P5, PT, R15, c[0x0][0x17c], !P0 ;  /* 0x00005f000f007a0c */ /* 0x000fe400047a1270 */
[C---:B------:R-:W-:Y:S02]  /*160f0*/  LEA.HI.X.SX32 R15, R17.reuse, R49, 0x2, P6 ;  /* 0x00000031110f7211 */ /* 0x040fe400030f16ff */
[----:B------:R-:W-:Y:S01]  /*16100*/  IADD3 R17, R17, c[0x0][0x198], RZ ;  /* 0x0000660011117a10 */ /* 0x000fe20007ffe0ff */
[----:B------:R2:W-:Y:S01]  /*16110*/  @P1 STG.E [R8.64], R94 ;  /* 0x0000005e08001986 */ /* 0x0005e2000c101904 */
[----:B------:R-:W-:-:S02]  /*16120*/  ISETP.LT.AND P2, PT, R0, c[0x0][0x17c], !P0 ;  /* 0x00005f0000007a0c */ /* 0x000fc40004741270 */
[C---:B------:R-:W-:Y:S02]  /*16130*/  IADD3 R16, R17.reuse, c[0x0][0x198], RZ ;  /* 0x0000660011107a10 */ /* 0x040fe40007ffe0ff */
[CC--:B---3--:R-:W-:Y:S02]  /*16140*/  LEA R4, P1, R17.reuse, R48.reuse, 0x2 ;  /* 0x0000003011047211 */ /* 0x0c8fe400078210ff */
[C---:B-1----:R-:W-:Y:S02]  /*16150*/  IADD3 R13, R252.reuse, 0x2b, RZ ;  /* 0x0000002bfc0d7810 */ /* 0x042fe40007ffe0ff */
        /* <DEDUP_REMOVED lines=10> */
[----:B--2---:R-:W-:Y:S02]  /*16200*/  LEA R8, P2, R17, R48, 0x2 ;  /* 0x0000003011087211 */ /* 0x004fe400078410ff */
        /* <DEDUP_REMOVED lines=10> */
[C---:B------:R-:W-:Y:S02]  /*162b0*/  IADD3 R17, R16.reuse, c[0x0][0x198], RZ ;  /* 0x0000660010117a10 */ /* 0x040fe40007ffe0ff */
[-C--:B---3--:R-:W-:Y:S02]  /*162c0*/  LEA R4, P3, R16, R48.reuse, 0x2 ;  /* 0x0000003010047211 */ /* 0x088fe400078610ff */
        /* <DEDUP_REMOVED lines=31> */
[----:B------:R-:W-:Y:S01]  /*164c0*/  ISETP.LT.AND P4, PT, R13, c[0x0][0x17c], !P0 ;  /* 0x00005f000d007a0c */ /* 0x000fe20004781270 */
[----:B------:R-:W-:Y:S01]  /*164d0*/  LDS.128 R40, [R248+0x800] ;  /* 0x00080000f8287984 */ /* 0x000fe20000000c00 */
        /* <DEDUP_REMOVED lines=57> */
[C---:B------:R-:W-:Y:S01]  /*16870*/  LEA R14, P6, R16.reuse, R48, 0x2 ;  /* 0x00000030100e7211 */ /* 0x040fe200078c10ff */
[----:B------:R1:W-:Y:S01]  /*16880*/  @P5 STG.E [R12.64], R235 ;  /* 0x000000eb0c005986 */ /* 0x0003e2000c101904 */
[-C--:B------:R-:W-:Y:S02]  /*16890*/  LEA.HI.X.SX32 R9, R17, R49.reuse, 0x2, P1 ;  /* 0x0000003111097211 */ /* 0x080fe400008f16ff */
[----:B------:R-:W-:Y:S02]  /*168a0*/  ISETP.LT.AND P5, PT, R15, c[0x0][0x17c], !P0 ;  /* 0x00005f000f007a0c */ /* 0x000fe400047a1270 */
[----:B------:R-:W-:Y:S02]  /*168b0*/  LEA.HI.X.SX32 R15, R16, R49, 0x2, P6 ;  /* 0x00000031100f7211 */ /* 0x000fe400030f16ff */
[----:B------:R-:W-:Y:S02]  /*168c0*/  IADD3 R0, R252, 0x3c, RZ ;  /* 0x0000003cfc007810 */ /* 0x000fe40007ffe0ff */
[----:B------:R-:W-:Y:S01]  /*168d0*/  IADD3 R16, R16, c[0x0][0x198], RZ ;  /* 0x0000660010107a10 */ /* 0x000fe20007ffe0ff */
[----:B------:R-:W-:Y:S01]  /*168e0*/  @P2 STG.E [R8.64], R18 ;  /* 0x0000001208002986 */ /* 0x000fe2000c101904 */
[----:B------:R-:W-:-:S02]  /*168f0*/  ISETP.LT.AND P3, PT, R0, c[0x0][0x17c], !P0 ;  /* 0x00005f0000007a0c */ /* 0x000fc40004761270 */
[C---:B------:R-:W-:Y:S02]  /*16900*/  IADD3 R17, R16.reuse, c[0x0][0x198], RZ ;  /* 0x0000660010117a10 */ /* 0x040fe40007ffe0ff */
[-C--:B---3--:R-:W-:Y:S02]  /*16910*/  LEA R4, P2, R16, R48.reuse, 0x2 ;  /* 0x0000003010047211 */ /* 0x088fe400078410ff */
        /* <DEDUP_REMOVED lines=10> */
[----:B------:R-:W-:Y:S01]  /*169c0*/  @P3 STG.E [R4.64], R6 ;  /* 0x0000000604003986 */ /* 0x000fe2000c101904 */
        /* <DEDUP_REMOVED lines=11> */
[C---:B-1----:R-:W-:Y:S02]  /*16a80*/  IADD3 R12, R17.reuse, c[0x0][0x198], RZ ;  /* 0x00006600110c7a10 */ /* 0x042fe40007ffe0ff */
[----:B------:R-:W-:Y:S02]  /*16a90*/  LEA R4, P1, R17, R48, 0x2 ;  /* 0x0000003011047211 */ /* 0x000fe400078210ff */
[C---:B------:R-:W-:Y:S02]  /*16aa0*/  IADD3 R7, R252.reuse, 0x43, RZ ;  /* 0x00000043fc077810 */ /* 0x040fe40007ffe0ff */
        /* <DEDUP_REMOVED lines=10> */
[CC--:B--2---:R-:W-:Y:S02]  /*16b50*/  LEA R8, P2, R13.reuse, R48.reuse, 0x2 ;  /* 0x000000300d087211 */ /* 0x0c4fe400078410ff */
[----:B-1----:R-:W-:Y:S02]  /*16b60*/  IADD3 R11, R252, 0x45, RZ ;  /* 0x00000045fc0b7810 */ /* 0x002fe40007ffe0ff */
[----:B------:R-:W-:Y:S01]  /*16b70*/  LEA R10, P6, R12, R48, 0x2 ;  /* 0x000000300c0a7211 */ /* 0x000fe200078c10ff */
[----:B------:R1:W-:Y:S01]  /*16b80*/  @P5 STG.E [R6.64], R145 ;  /* 0x0000009106005986 */ /* 0x0003e2000c101904 */
[----:B------:R-:W-:Y:S02]  /*16b90*/  IADD3 R0, R252, 0x44, RZ ;  /* 0x00000044fc007810 */ /* 0x000fe40007ffe0ff */
[----:B------:R-:W-:-:S02]  /*16ba0*/  LEA.HI.X.SX32 R9, R13, R49, 0x2, P2 ;  /* 0x000000310d097211 */ /* 0x000fc400010f16ff */
[----:B------:R-:W-:Y:S02]  /*16bb0*/  ISETP.LT.AND P5, PT, R11, c[0x0][0x17c], !P0 ;  /* 0x00005f000b007a0c */ /* 0x000fe400047a1270 */
[C---:B------:R-:W-:Y:S02]  /*16bc0*/  LEA.HI.X.SX32 R11, R12.reuse, R49, 0x2, P6 ;  /* 0x000000310c0b7211 */ /* 0x040fe400030f16ff */
[----:B------:R-:W-:Y:S01]  /*16bd0*/  IADD3 R12, R12, c[0x0][0x198], RZ ;  /* 0x000066000c0c7a10 */ /* 0x000fe20007ffe0ff */
[----:B------:R2:W-:Y:S01]  /*16be0*/  @P3 STG.E [R8.64], R148 ;  /* 0x0000009408003986 */ /* 0x0005e2000c101904 */
[----:B------:R-:W-:Y:S02]  /*16bf0*/  ISETP.LT.AND P1, PT, R0, c[0x0][0x17c], !P0 ;  /* 0x00005f0000007a0c */ /* 0x000fe40004721270 */
[C---:B------:R-:W-:Y:S02]  /*16c00*/  IADD3 R13, R12.reuse, c[0x0][0x198], RZ ;  /* 0x000066000c0d7a10 */ /* 0x040fe40007ffe0ff */
[----:B---3--:R-:W-:-:S02]  /*16c10*/  LEA R4, P3, R12, R48, 0x2 ;  /* 0x000000300c047211 */ /* 0x008fc400078610ff */
[C---:B-1----:R-:W-:Y:S02]  /*16c20*/  IADD3 R7, R252.reuse, 0x47, RZ ;  /* 0x00000047fc077810 */ /* 0x042fe40007ffe0ff */
[----:B------:R-:W-:Y:S02]  /*16c30*/  IADD3 R0, R252, 0x46, RZ ;  /* 0x00000046fc007810 */ /* 0x000fe40007ffe0ff */
[C---:B------:R-:W-:Y:S02]  /*16c40*/  LEA R6, P6, R13.reuse, R48, 0x2 ;  /* 0x000000300d067211 */ /* 0x040fe400078c10ff */
[----:B------:R-:W-:Y:S01]  /*16c50*/  LEA.HI.X.SX32 R5, R12, R49, 0x2, P3 ;  /* 0x000000310c057211 */ /* 0x000fe200018f16ff */
[----:B------:R1:W-:Y:S01]  /*16c60*/  @P4 STG.E [R10.64], R149 ;  /* 0x000000950a004986 */ /* 0x0003e2000c101904 */
[----:B------:R-:W-:Y:S02]  /*16c70*/  IADD3 R12, R13, c[0x0][0x198], RZ ;  /* 0x000066000d0c7a10 */ /* 0x000fe40007ffe0ff */
[----:B------:R-:W-:-:S02]  /*16c80*/  ISETP.LT.AND P4, PT, R7, c[0x0][0x17c], !P0 ;  /* 0x00005f0007007a0c */ /* 0x000fc40004781270 */
[----:B------:R-:W-:Y:S02]  /*16c90*/  ISETP.LT.AND P2, PT, R0, c[0x0][0x17c], !P0 ;  /* 0x00005f0000007a0c */ /* 0x000fe40004741270 */
[----:B------:R-:W-:Y:S02]  /*16ca0*/  LEA.HI.X.SX32 R7, R13, R49, 0x2, P6 ;  /* 0x000000310d077211 */ /* 0x000fe400030f16ff */
[C---:B------:R-:W-:Y:S01]  /*16cb0*/  IADD3 R13, R12.reuse, c[0x0][0x198], RZ ;  /* 0x000066000c0d7a10 */ /* 0x040fe20007ffe0ff */
[----:B------:R3:W-:Y:S01]  /*16cc0*/  @P1 STG.E [R4.64], R136 ;  /* 0x0000008804001986 */ /* 0x0007e2000c101904 */
[-C--:B--2---:R-:W-:Y:S02]  /*16cd0*/  LEA R8, P1, R12, R48.reuse, 0x2 ;  /* 0x000000300c087211 */ /* 0x084fe400078210ff */
[C---:B-1----:R-:W-:Y:S02]  /*16ce0*/  IADD3 R11, R252.reuse, 0x49, RZ ;  /* 0x00000049fc0b7810 */ /* 0x042fe40007ffe0ff */
[----:B------:R-:W-:Y:S01]  /*16cf0*/  LEA R10, P6, R13, R48, 0x2 ;  /* 0x000000300d0a7211 */ /* 0x000fe200078c10ff */
[----:B------:R1:W-:Y:S01]  /*16d00*/  @P5 STG.E [R6.64], R137 ;  /* 0x0000008906005986 */ /* 0x0003e2000c101904 */
[----:B------:R-:W-:-:S02]  /*16d10*/  IADD3 R0, R252, 0x48, RZ ;  /* 0x00000048fc007810 */ /* 0x000fc40007ffe0ff */
[-C--:B------:R-:W-:Y:S02]  /*16d20*/  LEA.HI.X.SX32 R9, R12, R49.reuse, 0x2, P1 ;  /* 0x000000310c097211 */ /* 0x080fe400008f16ff */
[----:B------:R-:W-:Y:S02]  /*16d30*/  ISETP.LT.AND P5, PT, R11, c[0x0][0x17c], !P0 ;  /* 0x00005f000b007a0c */ /* 0x000fe400047a1270 */
[C---:B------:R-:W-:Y:S02]  /*16d40*/  LEA.HI.X.SX32 R11, R13.reuse, R49, 0x2, P6 ;  /* 0x000000310d0b7211 */ /* 0x040fe400030f16ff */
[----:B------:R-:W-:Y:S01]  /*16d50*/  IADD3 R13, R13, c[0x0][0x198], RZ ;  /* 0x000066000d0d7a10 */ /* 0x000fe20007ffe0ff */
[----:B------:R2:W-:Y:S01]  /*16d60*/  @P2 STG.E [R8.64], R140 ;  /* 0x0000008c08002986 */ /* 0x0005e2000c101904 */
[----:B------:R-:W-:Y:S02]  /*16d70*/  ISETP.LT.AND P3, PT, R0, c[0x0][0x17c], !P0 ;  /* 0x00005f0000007a0c */ /* 0x000fe40004761270 */
[----:B------:R-:W-:-:S02]  /*16d80*/  IADD3 R12, R13, c[0x0][0x198], RZ ;  /* 0x000066000d0c7a10 */ /* 0x000fc40007ffe0ff */
        /* <DEDUP_REMOVED lines=345> */
[----:B------:R-:W-:Y:S01]  /*18320*/  LDS.128 R60, [R248] ;  /* 0x00000000f83c7984 */ /* 0x000fe20000000c00 */
        /* <DEDUP_REMOVED lines=37> */
[----:B-----5:R2:W-:Y:S01]  /*18580*/  @P1 STG.E [R8.64], R196 ;  /* 0x000000c408001986 */ /* 0x0205e2000c101904 */
        /* <DEDUP_REMOVED lines=285> */
[----:B------:R-:W-:Y:S02]  /*19760*/  LEA.HI.X.SX32 R11, R13, R49, 0x2, P6 ;  /* 0x000000310d0b7211 */ /* 0x000fe400030f16ff */
[----:B------:R-:W-:-:S02]  /*19770*/  ISETP.LT.AND P2, PT, R0, c[0x0][0x17c], !P0 ;  /* 0x00005f0000007a0c */ /* 0x000fc40004741270 */
[----:B------:R-:W-:Y:S01]  /*19780*/  IADD3 R13, R13, c[0x0][0x198], RZ ;  /* 0x000066000d0d7a10 */ /* 0x000fe20007ffe0ff */
[----:B------:R2:W-:Y:S03]  /*19790*/  @P1 STG.E [R8.64], R206 ;  /* 0x000000ce08001986 */ /* 0x0005e6000c101904 */
[C---:B---3--:R-:W-:Y:S02]  /*197a0*/  LEA R4, P1, R13.reuse, R48, 0x2 ;  /* 0x000000300d047211 */ /* 0x048fe400078210ff */
[C---:B------:R-:W-:Y:S02]  /*197b0*/  IADD3 R12, R13.reuse, c[0x0][0x198], RZ ;  /* 0x000066000d0c7a10 */ /* 0x040fe40007ffe0ff */
[----:B------:R-:W-:Y:S02]  /*197c0*/  LEA.HI.X.SX32 R5, R13, R49, 0x2, P1 ;  /* 0x000000310d057211 */ /* 0x000fe400008f16ff */
[----:B-1----:R-:W-:-:S02]  /*197d0*/  IADD3 R7, R252, 0xbb, RZ ;  /* 0x000000bbfc077810 */ /* 0x002fc40007ffe0ff */
[CC--:B------:R-:W-:Y:S02]  /*197e0*/  LEA R6, P6, R12.reuse, R48.reuse, 0x2 ;  /* 0x000000300c067211 */ /* 0x0c0fe400078c10ff */
[----:B------:R-:W-:Y:S01]  /*197f0*/  IADD3 R13, R12, c[0x0][0x198], RZ ;  /* 0x000066000c0d7a10 */ /* 0x000fe20007ffe0ff */
[----:B------:R1:W-:Y:S01]  /*19800*/  @P4 STG.E [R10.64], R207 ;  /* 0x000000cf0a004986 */ /* 0x0003e2000c101904 */
[----:B------:R-:W-:Y:S02]  /*19810*/  IADD3 R0, R252, 0xba, RZ ;  /* 0x000000bafc007810 */ /* 0x000fe40007ffe0ff */
[----:B------:R-:W-:Y:S01]  /*19820*/  ISETP.LT.AND P4, PT, R7, c[0x0][0x17c], !P0 ;  /* 0x00005f0007007a0c */ /* 0x000fe20004781270 */
[----:B------:R-:W-:Y:S01]  /*19830*/  @P2 STG.E [R4.64], R154 ;  /* 0x0000009a04002986 */ /* 0x000fe2000c101904 */
[----:B------:R-:W-:Y:S02]  /*19840*/  LEA.HI.X.SX32 R7, R12, R49, 0x2, P6 ;  /* 0x000000310c077211 */ /* 0x000fe400030f16ff */
[----:B--2---:R-:W-:-:S02]  /*19850*/  LEA R8, P2, R13, R48, 0x2 ;  /* 0x000000300d087211 */ /* 0x004fc400078410ff */
[----:B------:R-:W-:Y:S02]  /*19860*/  ISETP.LT.AND P3, PT, R0, c[0x0][0x17c], !P0 ;  /* 0x00005f0000007a0c */ /* 0x000fe40004761270 */
[C---:B------:R-:W-:Y:S02]  /*19870*/  IADD3 R12, R13.reuse, c[0x0][0x198], RZ ;  /* 0x000066000d0c7a10 */ /* 0x040fe40007ffe0ff */
[----:B------:R-:W-:Y:S02]  /*19880*/  LEA.HI.X.SX32 R9, R13, R49, 0x2, P2 ;  /* 0x000000310d097211 */ /* 0x000fe400010f16ff */
[----:B-1----:R-:W-:Y:S02]  /*19890*/  IADD3 R11, R252, 0xbd, RZ ;  /* 0x000000bdfc0b7810 */ /* 0x002fe40007ffe0ff */
[C---:B------:R-:W-:Y:S02]  /*198a0*/  IADD3 R13, R12.reuse, c[0x0][0x198], RZ ;  /* 0x000066000c0d7a10 */ /* 0x040fe40007ffe0ff */
[----:B------:R-:W-:Y:S01]  /*198b0*/  LEA R10, P6, R12, R48, 0x2 ;  /* 0x000000300c0a7211 */ /* 0x000fe200078c10ff */
[----:B------:R-:W-:Y:S01]  /*198c0*/  @P5 STG.E [R6.64], R155 ;  /* 0x0000009b06005986 */ /* 0x000fe2000c101904 */
[----:B------:R-:W-:-:S02]  /*198d0*/  ISETP.LT.AND P5, PT, R11, c[0x0][0x17c], !P0 ;  /* 0x00005f000b007a0c */ /* 0x000fc400047a1270 */
[----:B------:R-:W-:Y:S01]  /*198e0*/  IADD3 R16, R13, c[0x0][0x198], RZ ;  /* 0x000066000d107a10 */ /* 0x000fe20007ffe0ff */
[----:B------:R-:W1:Y:S01]  /*198f0*/  LDS.128 R4, [R2] ;  /* 0x0000000002047984 */ /* 0x000e620000000c00 */
[----:B------:R-:W-:Y:S02]  /*19900*/  IADD3 R0, R252, 0xbc, RZ ;  /* 0x000000bcfc007810 */ /* 0x000fe40007ffe0ff */
[----:B------:R-:W-:Y:S02]  /*19910*/  LEA.HI.X.SX32 R11, R12, R49, 0x2, P6 ;  /* 0x000000310c0b7211 */ /* 0x000fe400030f16ff */
[----:B------:R-:W-:Y:S01]  /*19920*/  IADD3 R15, R252, 0xbf, RZ ;  /* 0x000000bffc0f7810 */ /* 0x000fe20007ffe0ff */
[----:B------:R-:W-:Y:S01]  /*19930*/  @P3 STG.E [R8.64], R174 ;  /* 0x000000ae08003986 */ /* 0x000fe2000c101904 */
[----:B------:R-:W-:Y:S02]  /*19940*/  LEA R14, P6, R16, R48, 0x2 ;  /* 0x00000030100e7211 */ /* 0x000fe400078c10ff */
[----:B------:R-:W-:Y:S01]  /*19950*/  ISETP.LT.AND P1, PT, R0, c[0x0][0x17c], !P0 ;  /* 0x00005f0000007a0c */ /* 0x000fe20004721270 */
[----:B------:R2:W-:Y:S01]  /*19960*/  @P4 STG.E [R10.64], R175 ;  /* 0x000000af0a004986 */ /* 0x0005e2000c101904 */
[----:B------:R-:W-:-:S02]  /*19970*/  ISETP.LT.AND P4, PT, R15, c[0x0][0x17c], !P0 ;  /* 0x00005f000f007a0c */ /* 0x000fc40004781270 */
[CC--:B------:R-:W-:Y:S02]  /*19980*/  LEA.HI.X.SX32 R15, R16.reuse, R49.reuse, 0x2, P6 ;  /* 0x00000031100f7211 */ /* 0x0c0fe400030f16ff */
[C---:B------:R-:W-:Y:S02]  /*19990*/  LEA R12, P3, R13.reuse, R48, 0x2 ;  /* 0x000000300d0c7211 */ /* 0x040fe400078610ff */
[----:B------:R-:W-:Y:S02]  /*199a0*/  IADD3 R16, R16, c[0x0][0x198], RZ ;  /* 0x0000660010107a10 */ /* 0x000fe40007ffe0ff */
[----:B------:R-:W-:Y:S02]  /*199b0*/  LEA.HI.X.SX32 R13, R13, R49, 0x2, P3 ;  /* 0x000000310d0d7211 */ /* 0x000fe400018f16ff */
[----:B------:R-:W-:Y:S02]  /*199c0*/  IADD3 R17, R16, c[0x0][0x198], RZ ;  /* 0x0000660010117a10 */ /* 0x000fe40007ffe0ff */
[----:B------:R-:W-:-:S02]  /*199d0*/  IADD3 R0, R252, 0xbe, RZ ;  /* 0x000000befc007810 */ /* 0x000fc40007ffe0ff */
[----:B--2---:R-:W-:Y:S01]  /*199e0*/  IADD3 R11, R252, 0xc1, RZ ;  /* 0x000000c1fc0b7810 */ /* 0x004fe20007ffe0ff */
[----:B------:R-:W-:Y:S01]  /*199f0*/  @P1 STG.E [R12.64], R194 ;  /* 0x000000c20c001986 */ /* 0x000fe2000c101904 */
[-C--:B------:R-:W-:Y:S02]  /*19a00*/  LEA R10, P6, R17, R48.reuse, 0x2 ;  /* 0x00000030110a7211 */ /* 0x080fe400078c10ff */
[----:B------:R-:W-:Y:S01]  /*19a10*/  ISETP.LT.AND P2, PT, R0, c[0x0][0x17c], !P0 ;  /* 0x00005f0000007a0c */ /* 0x000fe20004741270 */
[----:B------:R2:W-:Y:S01]  /*19a20*/  @P5 STG.E [R14.64], R195 ;  /* 0x000000c30e005986 */ /* 0x0005e2000c101904 */
[----:B------:R-:W-:Y:S02]  /*19a30*/  ISETP.LT.AND P5, PT, R11, c[0x0][0x17c], !P0 ;  /* 0x00005f000b007a0c */ /* 0x000fe400047a1270 */
[----:B------:R-:W-:Y:S02]  /*19a40*/  LEA R8, P1, R16, R48, 0x2 ;  /* 0x0000003010087211 */ /* 0x000fe400078210ff */
[----:B------:R-:W-:-:S02]  /*19a50*/  LEA.HI.X.SX32 R11, R17, R49, 0x2, P6 ;  /* 0x00000031110b7211 */ /* 0x000fc400030f16ff */
[----:B------:R-:W-:Y:S02]  /*19a60*/  IADD3 R17, R17, c[0x0][0x198], RZ ;  /* 0x0000660011117a10 */ /* 0x000fe40007ffe0ff */
[----:B------:R-:W-:Y:S02]  /*19a70*/  LEA.HI.X.SX32 R9, R16, R49, 0x2, P1 ;  /* 0x0000003110097211 */ /* 0x000fe400008f16ff */
[----:B------:R-:W-:Y:S02]  /*19a80*/  IADD3 R16, R17, c[0x0][0x198], RZ ;  /* 0x0000660011107a10 */ /* 0x000fe40007ffe0ff */
[C---:B------:R-:W-:Y:S02]  /*19a90*/  IADD3 R0, R252.reuse, 0xc0, RZ ;  /* 0x000000c0fc007810 */ /* 0x040fe40007ffe0ff */
[----:B--2---:R-:W-:Y:S01]  /*19aa0*/  IADD3 R15, R252, 0xc3, RZ ;  /* 0x000000c3fc0f7810 */ /* 0x004fe20007ffe0ff */
[----:B------:R-:W-:Y:S01]  /*19ab0*/  @P2 STG.E [R8.64], R210 ;  /* 0x000000d208002986 */ /* 0x000fe2000c101904 */
[----:B------:R-:W-:-:S02]  /*19ac0*/  LEA R14, P6, R16, R48, 0x2 ;  /* 0x00000030100e7211 */ /* 0x000fc400078c10ff */
[----:B------:R-:W-:Y:S01]  /*19ad0*/  ISETP.LT.AND P3, PT, R0, c[0x0][0x17c], !P0 ;  /* 0x00005f0000007a0c */ /* 0x000fe20004761270 */
[----:B------:R2:W-:Y:S01]  /*19ae0*/  @P4 STG.E [R10.64], R211 ;  /* 0x000000d30a004986 */ /* 0x0005e2000c101904 */
[----:B------:R-:W-:Y:S02]  /*19af0*/  ISETP.LT.AND P4, PT, R15, c[0x0][0x17c], !P0 ;  /* 0x00005f000f007a0c */ /* 0x000fe40004781270 */
[C---:B------:R-:W-:Y:S02]  /*19b00*/  LEA R12, P2, R17.reuse, R48, 0x2 ;  /* 0x00000030110c7211 */ /* 0x040fe400078410ff */
[CC--:B------:R-:W-:Y:S02]  /*19b10*/  LEA.HI.X.SX32 R15, R16.reuse, R49.reuse, 0x2, P6 ;  /* 0x00000031100f7211 */ /* 0x0c0fe400030f16ff */
[----:B------:R-:W-:Y:S02]  /*19b20*/  IADD3 R16, R16, c[0x0][0x198], RZ ;  /* 0x0000660010107a10 */ /* 0x000fe40007ffe0ff */
[----:B------:R-:W-:-:S02]  /*19b30*/  LEA.HI.X.SX32 R13, R17, R49, 0x2, P2 ;  /* 0x00000031110d7211 */ /* 0x000fc400010f16ff */
[----:B------:R-:W-:Y:S02]  /*19b40*/  IADD3 R17, R16, c[0x0][0x198], RZ ;  /* 0x0000660010117a10 */ /* 0x000fe40007ffe0ff */
[C---:B------:R-:W-:Y:S02]  /*19b50*/  IADD3 R0, R252.reuse, 0xc2, RZ ;  /* 0x000000c2fc007810 */ /* 0x040fe40007ffe0ff */
[----:B--2---:R-:W-:Y:S01]  /*19b60*/  IADD3 R11, R252, 0xc5, RZ ;  /* 0x000000c5fc0b7810 */ /* 0x004fe20007ffe0ff */
[----:B-1----:R-:W-:Y:S01]  /*19b70*/  @P3 STG.E [R12.64], R4 ;  /* 0x000000040c003986 */ /* 0x002fe2000c101904 */
        /* <DEDUP_REMOVED lines=8> */
[----:B------:R-:W-:Y:S02]  /*19c00*/  IADD3 R0, R252, 0xc4, RZ ;  /* 0x000000c4fc007810 */ /* 0x000fe40007ffe0ff */
[----:B-1----:R-:W-:-:S02]  /*19c10*/  IADD3 R14, R17, c[0x0][0x198], RZ ;  /* 0x00006600110e7a10 */ /* 0x002fc40007ffe0ff */
[----:B------:R-:W-:Y:S01]  /*19c20*/  IADD3 R13, R252, 0xc7, RZ ;  /* 0x000000c7fc0d7810 */ /* 0x000fe20007ffe0ff */
[----:B------:R-:W-:Y:S01]  /*19c30*/  @P1 STG.E [R8.64], R64 ;  /* 0x0000004008001986 */ /* 0x000fe2000c101904 */
[-C--:B------:R-:W-:Y:S02]  /*19c40*/  LEA R12, P6, R14, R48.reuse, 0x2 ;  /* 0x000000300e0c7211 */ /* 0x080fe400078c10ff */
[----:B------:R-:W-:Y:S01]  /*19c50*/  ISETP.LT.AND P2, PT, R0, c[0x0][0x17c], !P0 ;  /* 0x00005f0000007a0c */ /* 0x000fe20004741270 */
[----:B------:R1:W-:Y:S01]  /*19c60*/  @P4 STG.E [R10.64], R65 ;  /* 0x000000410a004986 */ /* 0x0003e2000c101904 */
[----:B------:R-:W-:Y:S02]  /*19c70*/  ISETP.LT.AND P4, PT, R13, c[0x0][0x17c], !P0 ;  /* 0x00005f000d007a0c */ /* 0x000fe40004781270 */
[----:B------:R-:W-:Y:S02]  /*19c80*/  LEA.HI.X.SX32 R13, R14, R49, 0x2, P6 ;  /* 0x000000310e0d7211 */ /* 0x000fe400030f16ff */
[----:B------:R-:W-:-:S02]  /*19c90*/  LEA R4, P1, R17, R48, 0x2 ;  /* 0x0000003011047211 */ /* 0x000fc400078210ff */
[----:B------:R-:W-:Y:S02]  /*19ca0*/  IADD3 R14, R14, c[0x0][0x198], RZ ;  /* 0x000066000e0e7a10 */ /* 0x000fe40007ffe0ff */
[----:B------:R-:W-:Y:S02]  /*19cb0*/  LEA.HI.X.SX32 R5, R17, R49, 0x2, P1 ;  /* 0x0000003111057211 */ /* 0x000fe400008f16ff */
[----:B------:R-:W-:Y:S01]  /*19cc0*/  IADD3 R15, R14, c[0x0][0x198], RZ ;  /* 0x000066000e0f7a10 */ /* 0x000fe20007ffe0ff */
[----:B------:R-:W2:Y:S01]  /*19cd0*/  LDS.128 R16, [R2+0x1800] ;  /* 0x0018000002107984 */ /* 0x000ea20000000c00 */
[C---:B------:R-:W-:Y:S02]  /*19ce0*/  IADD3 R0, R252.reuse, 0xc6, RZ ;  /* 0x000000c6fc007810 */ /* 0x040fe40007ffe0ff */
[----:B-1----:R-:W-:Y:S01]  /*19cf0*/  IADD3 R11, R252, 0xc9, RZ ;  /* 0x000000c9fc0b7810 */ /* 0x002fe20007ffe0ff */
        /* <DEDUP_REMOVED lines=11> */
[----:B-1----:R-:W-:Y:S01]  /*19db0*/  IADD3 R13, R252, 0xcb, RZ ;  /* 0x000000cbfc0d7810 */ /* 0x002fe20007ffe0ff */
[----:B------:R-:W-:Y:S01]  /*19dc0*/  @P3 STG.E [R8.64], R56 ;  /* 0x0000003808003986 */ /* 0x000fe2000c101904 */
[----:B------:R-:W-:Y:S02]  /*19dd0*/  LEA R12, P6, R14, R48, 0x2 ;  /* 0x000000300e0c7211 */ /* 0x000fe400078c10ff */
[----:B------:R-:W-:Y:S01]  /*19de0*/  ISETP.LT.AND P1, PT, R0, c[0x0][0x17c], !P0 ;  /* 0x00005f0000007a0c */ /* 0x000fe20004721270 */
[----:B------:R1:W-:Y:S01]  /*19df0*/  @P4 STG.E [R10.64], R57 ;  /* 0x000000390a004986 */ /* 0x0003e2000c101904 */
[----:B------:R-:W-:-:S02]  /*19e00*/  ISETP.LT.AND P4, PT, R13, c[0x0][0x17c], !P0 ;  /* 0x00005f000d007a0c */ /* 0x000fc40004781270 */
[C---:B------:R-:W-:Y:S02]  /*19e10*/  LEA R4, P3, R15.reuse, R48, 0x2 ;  /* 0x000000300f047211 */ /* 0x040fe400078610ff */
[CC--:B------:R-:W-:Y:S02]  /*19e20*/  LEA.HI.X.SX32 R13, R14.reuse, R49.reuse, 0x2, P6 ;  /* 0x000000310e0d7211 */ /* 0x0c0fe400030f16ff */
[----:B------:R-:W-:Y:S02]  /*19e30*/  IADD3 R14, R14, c[0x0][0x198], RZ ;  /* 0x000066000e0e7a10 */ /* 0x000fe40007ffe0ff */
[----:B------:R-:W-:Y:S02]  /*19e40*/  LEA.HI.X.SX32 R5, R15, R49, 0x2, P3 ;  /* 0x000000310f057211 */ /* 0x000fe400018f16ff */
[----:B------:R-:W-:Y:S02]  /*19e50*/  IADD3 R15, R14, c[0x0][0x198], RZ ;  /* 0x000066000e0f7a10 */ /* 0x000fe40007ffe0ff */
[----:B------:R-:W-:-:S02]  /*19e60*/  IADD3 R0, R252, 0xca, RZ ;  /* 0x000000cafc007810 */ /* 0x000fc40007ffe0ff */
[----:B-1----:R-:W-:Y:S01]  /*19e70*/  IADD3 R11, R252, 0xcd, RZ ;  /* 0x000000cdfc0b7810 */ /* 0x002fe20007ffe0ff */
        /* <DEDUP_REMOVED lines=29> */
[----:B------:R-:W-:Y:S02]  /*1a050*/  LEA R8, P3, R14, R48, 0x2 ;  /* 0x000000300e087211 */ /* 0x000fe400078610ff */
[CC--:B------:R-:W-:Y:S02]  /*1a060*/  LEA.HI.X.SX32 R11, R15.reuse, R49.reuse, 0x2, P6 ;  /* 0x000000310f0b7211 */ /* 0x0c0fe400030f16ff */
[----:B------:R-:W-:Y:S02]  /*1a070*/  IADD3 R15, R15, c[0x0][0x198], RZ ;  /* 0x000066000f0f7a10 */ /* 0x000fe40007ffe0ff */
[----:B------:R-:W-:Y:S02]  /*1a080*/  IADD3 R0, R252, 0xd0, RZ ;  /* 0x000000d0fc007810 */ /* 0x000fe40007ffe0ff */
[----:B------:R-:W-:Y:S02]  /*1a090*/  LEA.HI.X.SX32 R9, R14, R49, 0x2, P3 ;  /* 0x000000310e097211 */ /* 0x000fe400018f16ff */
[----:B------:R-:W-:-:S02]  /*1a0a0*/  IADD3 R14, R15, c[0x0][0x198], RZ ;  /* 0x000066000f0e7a10 */ /* 0x000fc40007ffe0ff */
[----:B------:R-:W-:Y:S02]  /*1a0b0*/  ISETP.LT.AND P2, PT, R0, c[0x0][0x17c], !P0 ;  /* 0x00005f0000007a0c */ /* 0x000fe40004741270 */
[----:B-1----:R-:W-:Y:S01]  /*1a0c0*/  IADD3 R13, R252, 0xd3, RZ ;  /* 0x000000d3fc0d7810 */ /* 0x002fe20007ffe0ff */
[----:B------:R1:W-:Y:S01]  /*1a0d0*/  @P1 STG.E [R8.64], R36 ;  /* 0x0000002408001986 */ /* 0x0003e2000c101904 */
[-C--:B------:R-:W-:Y:S02]  /*1a0e0*/  LEA R12, P6, R14, R48.reuse, 0x2 ;  /* 0x000000300e0c7211 */ /* 0x080fe400078c10ff */
[----:B------:R-:W-:Y:S01]  /*1a0f0*/  LEA R4, P1, R15, R48, 0x2 ;  /* 0x000000300f047211 */ /* 0x000fe200078210ff */
[----:B------:R3:W-:Y:S01]  /*1a100*/  @P4 STG.E [R10.64], R37 ;  /* 0x000000250a004986 */ /* 0x0007e2000c101904 */
[----:B------:R-:W-:Y:S02]  /*1a110*/  ISETP.LT.AND P4, PT, R13, c[0x0][0x17c], !P0 ;  /* 0x00005f000d007a0c */ /* 0x000fe40004781270 */
[----:B------:R-:W-:-:S02]  /*1a120*/  IADD3 R0, R252, 0xd2, RZ ;  /* 0x000000d2fc007810 */ /* 0x000fc40007ffe0ff */
[CC--:B------:R-:W-:Y:S02]  /*1a130*/  LEA.HI.X.SX32 R13, R14.reuse, R49.reuse, 0x2, P6 ;  /* 0x000000310e0d7211 */ /* 0x0c0fe400030f16ff */
[----:B------:R-:W-:Y:S02]  /*1a140*/  IADD3 R14, R14, c[0x0][0x198], RZ ;  /* 0x000066000e0e7a10 */ /* 0x000fe40007ffe0ff */
[----:B------:R-:W-:Y:S02]  /*1a150*/  LEA.HI.X.SX32 R5, R15, R49, 0x2, P1 ;  /* 0x000000310f057211 */ /* 0x000fe400008f16ff */
[----:B------:R-:W-:Y:S02]  /*1a160*/  ISETP.LT.AND P3, PT, R0, c[0x0][0x17c], !P0 ;  /* 0x00005f0000007a0c */ /* 0x000fe40004761270 */
[C---:B------:R-:W-:Y:S01]  /*1a170*/  IADD3 R15, R14.reuse, c[0x0][0x198], RZ ;  /* 0x000066000e0f7a10 */ /* 0x040fe20007ffe0ff */
[----:B------:R4:W-:Y:S01]  /*1a180*/  @P2 STG.E [R4.64], R32 ;  /* 0x0000002004002986 */ /* 0x0009e2000c101904 */
[----:B-1----:R-:W-:-:S02]  /*1a190*/  LEA R8, P2, R14, R48, 0x2 ;  /* 0x000000300e087211 */ /* 0x002fc400078410ff */
[----:B---3--:R-:W-:Y:S02]  /*1a1a0*/  IADD3 R11, R252, 0xd5, RZ ;  /* 0x000000d5fc0b7810 */ /* 0x008fe40007ffe0ff */
[----:B------:R-:W-:Y:S01]  /*1a1b0*/  LEA R10, P6, R15, R48, 0x2 ;  /* 0x000000300f0a7211 */ /* 0x000fe200078c10ff */
[----:B------:R1:W-:Y:S01]  /*1a1c0*/  @P5 STG.E [R12.64], R33 ;  /* 0x000000210c005986 */ /* 0x0003e2000c101904 */
[-C--:B------:R-:W-:Y:S02]  /*1a1d0*/  LEA.HI.X.SX32 R9, R14, R49.reuse, 0x2, P2 ;  /* 0x000000310e097211 */ /* 0x080fe400010f16ff */
[----:B------:R-:W-:Y:S02]  /*1a1e0*/  ISETP.LT.AND P5, PT, R11, c[0x0][0x17c], !P0 ;  /* 0x00005f000b007a0c */ /* 0x000fe400047a1270 */
[C---:B------:R-:W-:Y:S02]  /*1a1f0*/  LEA.HI.X.SX32 R11, R15.reuse, R49, 0x2, P6 ;  /* 0x000000310f0b7211 */ /* 0x040fe400030f16ff */
[----:B------:R-:W-:-:S02]  /*1a200*/  IADD3 R15, R15, c[0x0][0x198], RZ ;  /* 0x000066000f0f7a10 */ /* 0x000fc40007ffe0ff */
[----:B------:R-:W-:Y:S01]  /*1a210*/  IADD3 R0, R252, 0xd4, RZ ;  /* 0x000000d4fc007810 */ /* 0x000fe20007ffe0ff */
[----:B------:R3:W-:Y:S01]  /*1a220*/  @P3 STG.E [R8.64], R28 ;  /* 0x0000001c08003986 */ /* 0x0007e2000c101904 */
[C---:B----4-:R-:W-:Y:S02]  /*1a230*/  LEA R4, P3, R15.reuse, R48, 0x2 ;  /* 0x000000300f047211 */ /* 0x050fe400078610ff */
[----:B------:R-:W-:Y:S02]  /*1a240*/  ISETP.LT.AND P1, PT, R0, c[0x0][0x17c], !P0 ;  /* 0x00005f0000007a0c */ /* 0x000fe40004721270 */
[C---:B------:R-:W-:Y:S02]  /*1a250*/  IADD3 R14, R15.reuse, c[0x0][0x198], RZ ;  /* 0x000066000f0e7a10 */ /* 0x040fe40007ffe0ff */
[----:B------:R-:W-:Y:S02]  /*1a260*/  LEA.HI.X.SX32 R5, R15, R49, 0x2, P3 ;  /* 0x000000310f057211 */ /* 0x000fe400018f16ff */
[----:B------:R-:W-:-:S02]  /*1a270*/  IADD3 R15, R14, c[0x0][0x198], RZ ;  /* 0x000066000e0f7a10 */ /* 0x000fc40007ffe0ff */
[C---:B------:R-:W-:Y:S02]  /*1a280*/  IADD3 R0, R252.reuse, 0xd6, RZ ;  /* 0x000000d6fc007810 */ /* 0x040fe40007ffe0ff */
[----:B-1----:R-:W-:Y:S02]  /*1a290*/  IADD3 R13, R252, 0xd7, RZ ;  /* 0x000000d7fc0d7810 */ /* 0x002fe40007ffe0ff */
[----:B------:R-:W-:Y:S01]  /*1a2a0*/  LEA R12, P6, R14, R48, 0x2 ;  /* 0x000000300e0c7211 */ /* 0x000fe200078c10ff */
[----:B------:R1:W-:Y:S01]  /*1a2b0*/  @P4 STG.E [R10.64], R29 ;  /* 0x0000001d0a004986 */ /* 0x0003e2000c101904 */
[----:B------:R-:W-:Y:S02]  /*1a2c0*/  IADD3 R32, R15, c[0x0][0x198], RZ ;  /* 0x000066000f207a10 */ /* 0x000fe40007ffe0ff */
[----:B------:R-:W-:Y:S01]  /*1a2d0*/  ISETP.LT.AND P2, PT, R0, c[0x0][0x17c], !P0 ;  /* 0x00005f0000007a0c */ /* 0x000fe20004741270 */
[----:B------:R-:W4:Y:S01]  /*1a2e0*/  LDS.128 R8, [R249+0x1800] ;  /* 0x00180000f9087984 */ /* 0x000f220000000c00 */
[----:B------:R-:W-:-:S02]  /*1a2f0*/  ISETP.LT.AND P4, PT, R13, c[0x0][0x17c], !P0 ;  /* 0x00005f000d007a0c */ /* 0x000fc40004781270 */
[-C--:B------:R-:W-:Y:S01]  /*1a300*/  LEA.HI.X.SX32 R13, R14, R49.reuse, 0x2, P6 ;  /* 0x000000310e0d7211 */ /* 0x080fe200030f16ff */
[----:B------:R5:W-:Y:S01]  /*1a310*/  @P1 STG.E [R4.64], R24 ;  /* 0x0000001804001986 */ /* 0x000be2000c101904 */
[CC--:B---3--:R-:W-:Y:S02]  /*1a320*/  LEA R28, P6, R32.reuse, R48.reuse, 0x2 ;  /* 0x00000030201c7211 */ /* 0x0c8fe400078c10ff */
[C---:B------:R-:W-:Y:S01]  /*1a330*/  LEA R14, P1, R15.reuse, R48, 0x2 ;  /* 0x000000300f0e7211 */ /* 0x040fe200078210ff */
[----:B------:R-:W3:Y:S01]  /*1a340*/  LDS.128 R248, [R248+0x1800] ;  /* 0x00180000f8f87984 */ /* 0x000ee20000000c00 */
[CC--:B-1----:R-:W-:Y:S02]  /*1a350*/  LEA.HI.X.SX32 R29, R32.reuse, R49.reuse, 0x2, P6 ;  /* 0x00000031201d7211 */ /* 0x0c2fe400030f16ff */
[----:B------:R-:W-:Y:S02]  /*1a360*/  IADD3 R32, R32, c[0x0][0x198], RZ ;  /* 0x0000660020207a10 */ /* 0x000fe40007ffe0ff */
[----:B------:R-:W-:Y:S01]  /*1a370*/  LEA.HI.X.SX32 R15, R15, R49, 0x2, P1 ;  /* 0x000000310f0f7211 */ /* 0x000fe200008f16ff */
[----:B------:R1:W-:Y:S01]  /*1a380*/  @P5 STG.E [R12.64], R25 ;  /* 0x000000190c005986 */ /* 0x0003e2000c101904 */
[----:B------:R-:W-:-:S03]  /*1a390*/  IADD3 R0, R252, 0xd8, RZ ;  /* 0x000000d8fc007810 */ /* 0x000fc60007ffe0ff */
[----:B------:R2:W-:Y:S01]  /*1a3a0*/  @P2 STG.E [R14.64], R20 ;  /* 0x000000140e002986 */ /* 0x0005e2000c101904 */
[CC--:B-----5:R-:W-:Y:S02]  /*1a3b0*/  LEA R4, P2, R32.reuse, R48.reuse, 0x2 ;  /* 0x0000003020047211 */ /* 0x0e0fe400078410ff */
[----:B-1----:R-:W-:Y:S02]  /*1a3c0*/  IADD3 R12, R32, c[0x0][0x198], RZ ;  /* 0x00006600200c7a10 */ /* 0x002fe40007ffe0ff */
[----:B------:R-:W-:Y:S02]  /*1a3d0*/  ISETP.LT.AND P3, PT, R0, c[0x0][0x17c], !P0 ;  /* 0x00005f0000007a0c */ /* 0x000fe40004761270 */
[----:B------:R-:W-:Y:S02]  /*1a3e0*/  LEA R24, P6, R12, R48, 0x2 ;  /* 0x000000300c187211 */ /* 0x000fe400078c10ff */
[----:B------:R-:W-:Y:S02]  /*1a3f0*/  LEA.HI.X.SX32 R5, R32, R49, 0x2, P2 ;  /* 0x0000003120057211 */ /* 0x000fe400010f16ff */
[----:B------:R-:W-:-:S02]  /*1a400*/  IADD3 R32, R12, c[0x0][0x198], RZ ;  /* 0x000066000c207a10 */ /* 0x000fc40007ffe0ff */
[----:B------:R-:W-:Y:S02]  /*1a410*/  LEA.HI.X.SX32 R25, R12, R49, 0x2, P6 ;  /* 0x000000310c197211 */ /* 0x000fe400030f16ff */
[----:B------:R-:W1:Y:S01]  /*1a420*/  LDS.128 R12, [R3+0x1800] ;  /* 0x00180000030c7984 */ /* 0x000e620000000c00 */
[C---:B------:R-:W-:Y:S02]  /*1a430*/  IADD3 R2, R252.reuse, 0xd9, RZ ;  /* 0x000000d9fc027810 */ /* 0x040fe40007ffe0ff */
[----:B------:R-:W-:Y:S02]  /*1a440*/  IADD3 R0, R252, 0xda, RZ ;  /* 0x000000dafc007810 */ /* 0x000fe40007ffe0ff */
[----:B------:R-:W-:Y:S02]  /*1a450*/  ISETP.LT.AND P5, PT, R2, c[0x0][0x17c], !P0 ;  /* 0x00005f0002007a0c */ /* 0x000fe400047a1270 */
[----:B------:R-:W-:Y:S02]  /*1a460*/  ISETP.LT.AND P1, PT, R0, c[0x0][0x17c], !P0 ;  /* 0x00005f0000007a0c */ /* 0x000fe40004721270 */
[----:B------:R-:W-:Y:S01]  /*1a470*/  IADD3 R33, R32, c[0x0][0x198], RZ ;  /* 0x0000660020217a10 */ /* 0x000fe20007ffe0ff */
[----:B------:R5:W-:Y:S01]  /*1a480*/  @P4 STG.E [R28.64], R21 ;  /* 0x000000151c004986 */ /* 0x000be2000c101904 */
[----:B------:R-:W-:-:S03]  /*1a490*/  IADD3 R2, R252, 0xdb, RZ ;  /* 0x000000dbfc027810 */ /* 0x000fc60007ffe0ff */
[----:B--2---:R2:W-:Y:S01]  /*1a4a0*/  @P3 STG.E [R4.64], R16 ;  /* 0x0000001004003986 */ /* 0x0045e2000c101904 */
[-C--:B------:R-:W-:Y:S02]  /*1a4b0*/  LEA R20, P3, R32, R48.reuse, 0x2 ;  /* 0x0000003020147211 */ /* 0x080fe400078610ff */
[----:B------:R-:W-:Y:S02]  /*1a4c0*/  IADD3 R0, R252, 0xdc, RZ ;  /* 0x000000dcfc007810 */ /* 0x000fe40007ffe0ff */
[----:B------:R-:W-:Y:S02]  /*1a4d0*/  ISETP.LT.AND P4, PT, R2, c[0x0][0x17c], !P0 ;  /* 0x00005f0002007a0c */ /* 0x000fe40004781270 */
[C---:B-----5:R-:W-:Y:S02]  /*1a4e0*/  LEA R28, P6, R33.reuse, R48, 0x2 ;  /* 0x00000030211c7211 */ /* 0x060fe400078c10ff */
[-C--:B------:R-:W-:Y:S02]  /*1a4f0*/  LEA.HI.X.SX32 R21, R32, R49.reuse, 0x2, P3 ;  /* 0x0000003120157211 */ /* 0x080fe400018f16ff */
[----:B------:R-:W-:-:S02]  /*1a500*/  LEA.HI.X.SX32 R29, R33, R49, 0x2, P6 ;  /* 0x00000031211d7211 */ /* 0x000fc400030f16ff */
[----:B------:R-:W-:Y:S02]  /*1a510*/  IADD3 R2, R252, 0xdd, RZ ;  /* 0x000000ddfc027810 */ /* 0x000fe40007ffe0ff */
[----:B------:R-:W-:Y:S02]  /*1a520*/  IADD3 R33, R33, c[0x0][0x198], RZ ;  /* 0x0000660021217a10 */ /* 0x000fe40007ffe0ff */
[----:B------:R-:W-:Y:S01]  /*1a530*/  ISETP.LT.AND P2, PT, R0, c[0x0][0x17c], !P0 ;  /* 0x00005f0000007a0c */ /* 0x000fe20004741270 */
[----:B------:R5:W-:Y:S01]  /*1a540*/  @P5 STG.E [R24.64], R17 ;  /* 0x0000001118005986 */ /* 0x000be2000c101904 */
[----:B------:R-:W-:Y:S02]  /*1a550*/  ISETP.LT.AND P5, PT, R2, c[0x0][0x17c], !P0 ;  /* 0x00005f0002007a0c */ /* 0x000fe400047a1270 */
[C---:B--2---:R-:W-:Y:S01]  /*1a560*/  IADD3 R16, R33.reuse, c[0x0][0x198], RZ ;  /* 0x0000660021107a10 */ /* 0x044fe20007ffe0ff */
[----:B----4-:R2:W-:Y:S01]  /*1a570*/  @P1 STG.E [R20.64], R8 ;  /* 0x0000000814001986 */ /* 0x0105e2000c101904 */
[----:B------:R-:W-:-:S02]  /*1a580*/  LEA R2, P1, R33, R48, 0x2 ;  /* 0x0000003021027211 */ /* 0x000fc400078210ff */
[C---:B------:R-:W-:Y:S02]  /*1a590*/  IADD3 R0, R252.reuse, 0xde, RZ ;  /* 0x000000defc007810 */ /* 0x040fe40007ffe0ff */
[----:B------:R-:W-:Y:S02]  /*1a5a0*/  IADD3 R5, R252, 0xdf, RZ ;  /* 0x000000dffc057810 */ /* 0x000fe40007ffe0ff */
[C---:B------:R-:W-:Y:S02]  /*1a5b0*/  LEA R4, P6, R16.reuse, R48, 0x2 ;  /* 0x0000003010047211 */ /* 0x040fe400078c10ff */
[----:B-----5:R-:W-:Y:S02]  /*1a5c0*/  IADD3 R24, R16, c[0x0][0x198], RZ ;  /* 0x0000660010187a10 */ /* 0x020fe40007ffe0ff */
[----:B------:R-:W-:Y:S01]  /*1a5d0*/  LEA.HI.X.SX32 R3, R33, R49, 0x2, P1 ;  /* 0x0000003121037211 */ /* 0x000fe200008f16ff */
[----:B------:R4:W-:Y:S01]  /*1a5e0*/  @P4 STG.E [R28.64], R9 ;  /* 0x000000091c004986 */ /* 0x0009e2000c101904 */
[----:B------:R-:W-:-:S02]  /*1a5f0*/  ISETP.LT.AND P3, PT, R0, c[0x0][0x17c], !P0 ;  /* 0x00005f0000007a0c */ /* 0x000fc40004761270 */
[----:B------:R-:W-:Y:S02]  /*1a600*/  ISETP.LT.AND P4, PT, R5, c[0x0][0x17c], !P0 ;  /* 0x00005f0005007a0c */ /* 0x000fe40004781270 */
[----:B--2---:R-:W-:Y:S01]  /*1a610*/  IADD3 R20, R24, c[0x0][0x198], RZ ;  /* 0x0000660018147a10 */ /* 0x004fe20007ffe0ff */
[----:B---3--:R2:W-:Y:S01]  /*1a620*/  @P2 STG.E [R2.64], R248 ;  /* 0x000000f802002986 */ /* 0x0085e2000c101904 */
[-C--:B------:R-:W-:Y:S02]  /*1a630*/  LEA.HI.X.SX32 R5, R16, R49.reuse, 0x2, P6 ;  /* 0x0000003110057211 */ /* 0x080fe400030f16ff */
[-C--:B------:R-:W-:Y:S02]  /*1a640*/  LEA R8, P2, R24, R48.reuse, 0x2 ;  /* 0x0000003018087211 */ /* 0x080fe400078410ff */
[----:B------:R-:W-:Y:S02]  /*1a650*/  IADD3 R17, R252, 0xe1, RZ ;  /* 0x000000e1fc117810 */ /* 0x000fe40007ffe0ff */
[----:B------:R-:W-:Y:S01]  /*1a660*/  LEA R16, P6, R20, R48, 0x2 ;  /* 0x0000003014107211 */ /* 0x000fe200078c10ff */
[----:B------:R3:W-:Y:S01]  /*1a670*/  @P5 STG.E [R4.64], R249 ;  /* 0x000000f904005986 */ /* 0x0007e2000c101904 */
[----:B----4-:R-:W-:-:S02]  /*1a680*/  LEA.HI.X.SX32 R9, R24, R49, 0x2, P2 ;  /* 0x0000003118097211 */ /* 0x010fc400010f16ff */
[----:B------:R-:W-:Y:S02]  /*1a690*/  ISETP.LT.AND P5, PT, R17, c[0x0][0x17c], !P0 ;  /* 0x00005f0011007a0c */ /* 0x000fe400047a1270 */
[----:B------:R-:W-:Y:S02]  /*1a6a0*/  IADD3 R0, R252, 0xe0, RZ ;  /* 0x000000e0fc007810 */ /* 0x000fe40007ffe0ff */
[C---:B------:R-:W-:Y:S02]  /*1a6b0*/  LEA.HI.X.SX32 R17, R20.reuse, R49, 0x2, P6 ;  /* 0x0000003114117211 */ /* 0x040fe400030f16ff */
[----:B------:R-:W-:Y:S01]  /*1a6c0*/  IADD3 R20, R20, c[0x0][0x198], RZ ;  /* 0x0000660014147a10 */ /* 0x000fe20007ffe0ff */
[----:B-1----:R1:W-:Y:S01]  /*1a6d0*/  @P3 STG.E [R8.64], R12 ;  /* 0x0000000c08003986 */ /* 0x0023e2000c101904 */
[----:B------:R-:W-:Y:S02]  /*1a6e0*/  ISETP.LT.AND P1, PT, R0, c[0x0][0x17c], !P0 ;  /* 0x00005f0000007a0c */ /* 0x000fe40004721270 */
[----:B--2---:R-:W-:-:S02]  /*1a6f0*/  LEA R2, P3, R20, R48, 0x2 ;  /* 0x0000003014027211 */ /* 0x004fc400078610ff */
[C---:B------:R-:W-:Y:S02]  /*1a700*/  IADD3 R21, R20.reuse, c[0x0][0x198], RZ ;  /* 0x0000660014157a10 */ /* 0x040fe40007ffe0ff */
[----:B------:R-:W-:Y:S02]  /*1a710*/  LEA.HI.X.SX32 R3, R20, R49, 0x2, P3 ;  /* 0x0000003114037211 */ /* 0x000fe400018f16ff */
[C---:B------:R-:W-:Y:S02]  /*1a720*/  IADD3 R0, R252.reuse, 0xe2, RZ ;  /* 0x000000e2fc007810 */ /* 0x040fe40007ffe0ff */
[----:B---3--:R-:W-:Y:S02]  /*1a730*/  IADD3 R5, R252, 0xe3, RZ ;  /* 0x000000e3fc057810 */ /* 0x008fe40007ffe0ff */
[C---:B------:R-:W-:Y:S02]  /*1a740*/  IADD3 R20, R21.reuse, c[0x0][0x198], RZ ;  /* 0x0000660015147a10 */ /* 0x040fe40007ffe0ff */
[----:B------:R-:W-:Y:S01]  /*1a750*/  LEA R4, P6, R21, R48, 0x2 ;  /* 0x0000003015047211 */ /* 0x000fe200078c10ff */
[----:B------:R2:W-:Y:S01]  /*1a760*/  @P4 STG.E [R16.64], R13 ;  /* 0x0000000d10004986 */ /* 0x0005e2000c101904 */
[----:B------:R-:W-:-:S02]  /*1a770*/  ISETP.LT.AND P2, PT, R0, c[0x0][0x17c], !P0 ;  /* 0x00005f0000007a0c */ /* 0x000fc40004741270 */
[----:B------:R-:W-:Y:S02]  /*1a780*/  ISETP.LT.AND P4, PT, R5, c[0x0][0x17c], !P0 ;  /* 0x00005f0005007a0c */ /* 0x000fe40004781270 */
[----:B------:R-:W-:Y:S01]  /*1a790*/  LEA.HI.X.SX32 R5, R21, R49, 0x2, P6 ;  /* 0x0000003115057211 */ /* 0x000fe200030f16ff */
[----:B------:R3:W-:Y:S01]  /*1a7a0*/  @P1 STG.E [R2.64], R6 ;  /* 0x0000000602001986 */ /* 0x0007e2000c101904 */
[CC--:B-1----:R-:W-:Y:S02]  /*1a7b0*/  LEA R8, P1, R20.reuse, R48.reuse, 0x2 ;  /* 0x0000003014087211 */ /* 0x0c2fe400078210ff */
[----:B--2---:R-:W-:Y:S02]  /*1a7c0*/  IADD3 R16, R20, c[0x0][0x198], RZ ;  /* 0x0000660014107a10 */ /* 0x004fe40007ffe0ff */
[----:B------:R-:W-:Y:S02]  /*1a7d0*/  IADD3 R13, R252, 0xe5, RZ ;  /* 0x000000e5fc0d7810 */ /* 0x000fe40007ffe0ff */
[----:B------:R-:W-:Y:S01]  /*1a7e0*/  LEA R12, P6, R16, R48, 0x2 ;  /* 0x00000030100c7211 */ /* 0x000fe200078c10ff */
[----:B------:R1:W-:Y:S01]  /*1a7f0*/  @P5 STG.E [R4.64], R7 ;  /* 0x0000000704005986 */ /* 0x0003e2000c101904 */
[----:B------:R-:W-:-:S02]  /*1a800*/  IADD3 R0, R252, 0xe4, RZ ;  /* 0x000000e4fc007810 */ /* 0x000fc40007ffe0ff */
[----:B------:R-:W-:Y:S02]  /*1a810*/  ISETP.LT.AND P5, PT, R13, c[0x0][0x17c], !P0 ;  /* 0x00005f000d007a0c */ /* 0x000fe400047a1270 */
[-C--:B------:R-:W-:Y:S02]  /*1a820*/  LEA.HI.X.SX32 R9, R20, R49.reuse, 0x2, P1 ;  /* 0x0000003114097211 */ /* 0x080fe400008f16ff */
[C---:B------:R-:W-:Y:S02]  /*1a830*/  LEA.HI.X.SX32 R13, R16.reuse, R49, 0x2, P6 ;  /* 0x00000031100d7211 */ /* 0x040fe400030f16ff */
[----:B------:R-:W-:Y:S02]  /*1a840*/  IADD3 R16, R16, c[0x0][0x198], RZ ;  /* 0x0000660010107a10 */ /* 0x000fe40007ffe0ff */
[----:B------:R-:W-:Y:S01]  /*1a850*/  ISETP.LT.AND P3, PT, R0, c[0x0][0x17c], !P0 ;  /* 0x00005f0000007a0c */ /* 0x000fe20004761270 */
[----:B------:R2:W-:Y:S01]  /*1a860*/  @P2 STG.E [R8.64], R66 ;  /* 0x0000004208002986 */ /* 0x0005e2000c101904 */
[----:B---3--:R-:W-:-:S02]  /*1a870*/  IADD3 R6, R16, c[0x0][0x198], RZ ;  /* 0x0000660010067a10 */ /* 0x008fc40007ffe0ff */
[-C--:B------:R-:W-:Y:S02]  /*1a880*/  LEA R2, P2, R16, R48.reuse, 0x2 ;  /* 0x0000003010027211 */ /* 0x080fe400078410ff */
[C---:B------:R-:W-:Y:S02]  /*1a890*/  IADD3 R0, R252.reuse, 0xe6, RZ ;  /* 0x000000e6fc007810 */ /* 0x040fe40007ffe0ff */
[----:B-1----:R-:W-:Y:S02]  /*1a8a0*/  IADD3 R5, R252, 0xe7, RZ ;  /* 0x000000e7fc057810 */ /* 0x002fe40007ffe0ff */
[C---:B------:R-:W-:Y:S02]  /*1a8b0*/  IADD3 R7, R6.reuse, c[0x0][0x198], RZ ;  /* 0x0000660006077a10 */ /* 0x040fe40007ffe0ff */
[----:B------:R-:W-:Y:S02]  /*1a8c0*/  LEA R4, P6, R6, R48, 0x2 ;  /* 0x0000003006047211 */ /* 0x000fe400078c10ff */
[----:B------:R-:W-:Y:S01]  /*1a8d0*/  LEA.HI.X.SX32 R3, R16, R49, 0x2, P2 ;  /* 0x0000003110037211 */ /* 0x000fe200010f16ff */
[----:B------:R1:W-:Y:S01]  /*1a8e0*/  @P4 STG.E [R12.64], R67 ;  /* 0x000000430c004986 */ /* 0x0003e2000c101904 */
[----:B------:R-:W-:-:S02]  /*1a8f0*/  ISETP.LT.AND P1, PT, R0, c[0x0][0x17c], !P0 ;  /* 0x00005f0000007a0c */ /* 0x000fc40004721270 */
[----:B------:R-:W-:Y:S01]  /*1a900*/  ISETP.LT.AND P4, PT, R5, c[0x0][0x17c], !P0 ;  /* 0x00005f0005007a0c */ /* 0x000fe20004781270 */
[----:B------:R3:W-:Y:S01]  /*1a910*/  @P3 STG.E [R2.64], R62 ;  /* 0x0000003e02003986 */ /* 0x0007e2000c101904 */
[----:B------:R-:W-:Y:S02]  /*1a920*/  LEA.HI.X.SX32 R5, R6, R49, 0x2, P6 ;  /* 0x0000003106057211 */ /* 0x000fe400030f16ff */
[CC--:B------:R-:W-:Y:S02]  /*1a930*/  LEA R6, P3, R7.reuse, R48.reuse, 0x2 ;  /* 0x0000003007067211 */ /* 0x0c0fe400078610ff */
[----:B--2---:R-:W-:Y:S02]  /*1a940*/  IADD3 R9, R252, 0xe9, RZ ;  /* 0x000000e9fc097810 */ /* 0x004fe40007ffe0ff */
[----:B-1----:R-:W-:Y:S01]  /*1a950*/  IADD3 R12, R7, c[0x0][0x198], RZ ;  /* 0x00006600070c7a10 */ /* 0x002fe20007ffe0ff */
[----:B------:R1:W-:Y:S03]  /*1a960*/  @P5 STG.E [R4.64], R63 ;  /* 0x0000003f04005986 */ /* 0x0003e6000c101904 */
[----:B------:R-:W-:-:S02]  /*1a970*/  LEA R8, P6, R12, R48, 0x2 ;  /* 0x000000300c087211 */ /* 0x000fc400078c10ff */
        /* <DEDUP_REMOVED lines=48> */
[-C--:B------:R-:W-:Y:S02]  /*1ac80*/  LEA.HI.X.SX32 R7, R13, R49.reuse, 0x2, P1 ;  /* 0x000000310d077211 */ /* 0x080fe400008f16ff */
[----:B------:R-:W-:Y:S02]  /*1ac90*/  ISETP.LT.AND P5, PT, R9, c[0x0][0x17c], !P0 ;  /* 0x00005f0009007a0c */ /* 0x000fe400047a1270 */
[----:B------:R-:W-:Y:S02]  /*1aca0*/  IADD3 R0, R252, 0xf0, RZ ;  /* 0x000000f0fc007810 */ /* 0x000fe40007ffe0ff */
[C---:B------:R-:W-:Y:S02]  /*1acb0*/  LEA.HI.X.SX32 R9, R12.reuse, R49, 0x2, P6 ;  /* 0x000000310c097211 */ /* 0x040fe400030f16ff */
[----:B------:R-:W-:Y:S01]  /*1acc0*/  IADD3 R12, R12, c[0x0][0x198], RZ ;  /* 0x000066000c0c7a10 */ /* 0x000fe20007ffe0ff */
[----:B------:R-:W-:Y:S01]  /*1acd0*/  @P2 STG.E [R6.64], R38 ;  /* 0x0000002606002986 */ /* 0x000fe2000c101904 */
[----:B------:R-:W-:-:S02]  /*1ace0*/  ISETP.LT.AND P3, PT, R0, c[0x0][0x17c], !P0 ;  /* 0x00005f0000007a0c */ /* 0x000fc40004761270 */
[C---:B------:R-:W-:Y:S02]  /*1acf0*/  IADD3 R13, R12.reuse, c[0x0][0x198], RZ ;  /* 0x000066000c0d7a10 */ /* 0x040fe40007ffe0ff */
[-C--:B---3--:R-:W-:Y:S02]  /*1ad00*/  LEA R2, P2, R12, R48.reuse, 0x2 ;  /* 0x000000300c027211 */ /* 0x088fe400078410ff */
[----:B-1----:R-:W-:Y:S02]  /*1ad10*/  IADD3 R5, R252, 0xf3, RZ ;  /* 0x000000f3fc057810 */ /* 0x002fe40007ffe0ff */
[----:B------:R-:W-:Y:S02]  /*1ad20*/  LEA R4, P6, R13, R48, 0x2 ;  /* 0x000000300d047211 */ /* 0x000fe400078c10ff */
[----:B------:R-:W-:Y:S01]  /*1ad30*/  LEA.HI.X.SX32 R3, R12, R49, 0x2, P2 ;  /* 0x000000310c037211 */ /* 0x000fe200010f16ff */
[----:B------:R1:W-:Y:S01]  /*1ad40*/  @P4 STG.E [R8.64], R39 ;  /* 0x0000002708004986 */ /* 0x0003e2000c101904 */
[----:B------:R-:W-:-:S02]  /*1ad50*/  IADD3 R0, R252, 0xf2, RZ ;  /* 0x000000f2fc007810 */ /* 0x000fc40007ffe0ff */
[----:B------:R-:W-:Y:S02]  /*1ad60*/  IADD3 R12, R13, c[0x0][0x198], RZ ;  /* 0x000066000d0c7a10 */ /* 0x000fe40007ffe0ff */
[----:B------:R-:W-:Y:S02]  /*1ad70*/  ISETP.LT.AND P4, PT, R5, c[0x0][0x17c], !P0 ;  /* 0x00005f0005007a0c */ /* 0x000fe40004781270 */
[----:B------:R-:W-:Y:S02]  /*1ad80*/  LEA.HI.X.SX32 R5, R13, R49, 0x2, P6 ;  /* 0x000000310d057211 */ /* 0x000fe400030f16ff */
[----:B------:R-:W-:Y:S02]  /*1ad90*/  ISETP.LT.AND P1, PT, R0, c[0x0][0x17c], !P0 ;  /* 0x00005f0000007a0c */ /* 0x000fe40004721270 */
[----:B------:R-:W-:Y:S01]  /*1ada0*/  IADD3 R13, R12, c[0x0][0x198], RZ ;  /* 0x000066000c0d7a10 */ /* 0x000fe20007ffe0ff */
[----:B------:R2:W-:Y:S01]  /*1adb0*/  @P3 STG.E [R2.64], R34 ;  /* 0x0000002202003986 */ /* 0x0005e2000c101904 */
[----:B-1----:R-:W-:-:S02]  /*1adc0*/  IADD3 R9, R252, 0xf5, RZ ;  /* 0x000000f5fc097810 */ /* 0x002fc40007ffe0ff */
[-C--:B------:R-:W-:Y:S02]  /*1add0*/  LEA R6, P3, R12, R48.reuse, 0x2 ;  /* 0x000000300c067211 */ /* 0x080fe400078610ff */
[----:B------:R-:W-:Y:S01]  /*1ade0*/  LEA R8, P6, R13, R48, 0x2 ;  /* 0x000000300d087211 */ /* 0x000fe200078c10ff */
[----:B------:R1:W-:Y:S01]  /*1adf0*/  @P5 STG.E [R4.64], R35 ;  /* 0x0000002304005986 */ /* 0x0003e2000c101904 */
[----:B------:R-:W-:Y:S02]  /*1ae00*/  IADD3 R0, R252, 0xf4, RZ ;  /* 0x000000f4fc007810 */ /* 0x000fe40007ffe0ff */
[----:B------:R-:W-:Y:S02]  /*1ae10*/  ISETP.LT.AND P5, PT, R9, c[0x0][0x17c], !P0 ;  /* 0x00005f0009007a0c */ /* 0x000fe400047a1270 */
[-C--:B------:R-:W-:Y:S02]  /*1ae20*/  LEA.HI.X.SX32 R7, R12, R49.reuse, 0x2, P3 ;  /* 0x000000310c077211 */ /* 0x080fe400018f16ff */
[----:B------:R-:W-:-:S02]  /*1ae30*/  LEA.HI.X.SX32 R9, R13, R49, 0x2, P6 ;  /* 0x000000310d097211 */ /* 0x000fc400030f16ff */
[----:B------:R-:W-:Y:S02]  /*1ae40*/  IADD3 R13, R13, c[0x0][0x198], RZ ;  /* 0x000066000d0d7a10 */ /* 0x000fe40007ffe0ff */
[----:B------:R-:W-:Y:S01]  /*1ae50*/  ISETP.LT.AND P2, PT, R0, c[0x0][0x17c], !P0 ;  /* 0x00005f0000007a0c */ /* 0x000fe20004741270 */
[----:B------:R3:W-:Y:S01]  /*1ae60*/  @P1 STG.E [R6.64], R30 ;  /* 0x0000001e06001986 */ /* 0x0007e2000c101904 */
[C---:B------:R-:W-:Y:S02]  /*1ae70*/  IADD3 R12, R13.reuse, c[0x0][0x198], RZ ;  /* 0x000066000d0c7a10 */ /* 0x040fe40007ffe0ff */
[-C--:B--2---:R-:W-:Y:S02]  /*1ae80*/  LEA R2, P1, R13, R48.reuse, 0x2 ;  /* 0x000000300d027211 */ /* 0x084fe400078210ff */
[----:B-1----:R-:W-:Y:S02]  /*1ae90*/  IADD3 R5, R252, 0xf7, RZ ;  /* 0x000000f7fc057810 */ /* 0x002fe40007ffe0ff */
[----:B------:R-:W-:Y:S01]  /*1aea0*/  LEA R4, P6, R12, R48, 0x2 ;  /* 0x000000300c047211 */ /* 0x000fe200078c10ff */
[----:B------:R1:W-:Y:S01]  /*1aeb0*/  @P4 STG.E [R8.64], R31 ;  /* 0x0000001f08004986 */ /* 0x0003e2000c101904 */
[----:B------:R-:W-:-:S02]  /*1aec0*/  IADD3 R0, R252, 0xf6, RZ ;  /* 0x000000f6fc007810 */ /* 0x000fc40007ffe0ff */
[-C--:B------:R-:W-:Y:S02]  /*1aed0*/  LEA.HI.X.SX32 R3, R13, R49.reuse, 0x2, P1 ;  /* 0x000000310d037211 */ /* 0x080fe400008f16ff */
[C---:B------:R-:W-:Y:S02]  /*1aee0*/  IADD3 R13, R12.reuse, c[0x0][0x198], RZ ;  /* 0x000066000c0d7a10 */ /* 0x040fe40007ffe0ff */
[----:B------:R-:W-:Y:S02]  /*1aef0*/  ISETP.LT.AND P4, PT, R5, c[0x0][0x17c], !P0 ;  /* 0x00005f0005007a0c */ /* 0x000fe40004781270 */
[----:B------:R-:W-:Y:S02]  /*1af00*/  LEA.HI.X.SX32 R5, R12, R49, 0x2, P6 ;  /* 0x000000310c057211 */ /* 0x000fe400030f16ff */
[----:B------:R-:W-:Y:S01]  /*1af10*/  ISETP.LT.AND P3, PT, R0, c[0x0][0x17c], !P0 ;  /* 0x00005f0000007a0c */ /* 0x000fe20004761270 */
[----:B------:R2:W-:Y:S01]  /*1af20*/  @P2 STG.E [R2.64], R26 ;  /* 0x0000001a02002986 */ /* 0x0005e2000c101904 */
[----:B------:R-:W-:-:S02]  /*1af30*/  IADD3 R12, R13, c[0x0][0x198], RZ ;  /* 0x000066000d0c7a10 */ /* 0x000fc40007ffe0ff */
[CC--:B---3--:R-:W-:Y:S01]  /*1af40*/  LEA R6, P2, R13.reuse, R48.reuse, 0x2 ;  /* 0x000000300d067211 */ /* 0x0c8fe200078410ff */
[----:B------:R3:W-:Y:S01]  /*1af50*/  @P5 STG.E [R4.64], R27 ;  /* 0x0000001b04005986 */ /* 0x0007e2000c101904 */
[----:B-1----:R-:W-:Y:S02]  /*1af60*/  IADD3 R9, R252, 0xf9, RZ ;  /* 0x000000f9fc097810 */ /* 0x002fe40007ffe0ff */
[C---:B------:R-:W-:Y:S02]  /*1af70*/  LEA R8, P5, R12.reuse, R48, 0x2 ;  /* 0x000000300c087211 */ /* 0x040fe400078a10ff */
[-C--:B------:R-:W-:Y:S02]  /*1af80*/  LEA.HI.X.SX32 R7, R13, R49.reuse, 0x2, P2 ;  /* 0x000000310d077211 */ /* 0x080fe400010f16ff */
[----:B------:R-:W-:Y:S02]  /*1af90*/  ISETP.LT.AND P2, PT, R9, c[0x0][0x17c], !P0 ;  /* 0x00005f0009007a0c */ /* 0x000fe40004741270 */
[----:B------:R-:W-:-:S02]  /*1afa0*/  LEA.HI.X.SX32 R9, R12, R49, 0x2, P5 ;  /* 0x000000310c097211 */ /* 0x000fc400028f16ff */
[----:B------:R-:W-:Y:S02]  /*1afb0*/  IADD3 R12, R12, c[0x0][0x198], RZ ;  /* 0x000066000c0c7a10 */ /* 0x000fe40007ffe0ff */
[----:B------:R-:W-:Y:S01]  /*1afc0*/  IADD3 R0, R252, 0xf8, RZ ;  /* 0x000000f8fc007810 */ /* 0x000fe20007ffe0ff */
[----:B------:R-:W-:Y:S01]  /*1afd0*/  @P3 STG.E [R6.64], R22 ;  /* 0x0000001606003986 */ /* 0x000fe2000c101904 */
[----:B--2---:R-:W-:Y:S02]  /*1afe0*/  LEA R2, P3, R12, R48, 0x2 ;  /* 0x000000300c027211 */ /* 0x004fe400078610ff */
[----:B------:R-:W-:Y:S02]  /*1aff0*/  ISETP.LT.AND P1, PT, R0, c[0x0][0x17c], !P0 ;  /* 0x00005f0000007a0c */ /* 0x000fe40004721270 */
[----:B------:R-:W-:Y:S02]  /*1b000*/  IADD3 R13, R12, c[0x0][0x198], RZ ;  /* 0x000066000c0d7a10 */ /* 0x000fe40007ffe0ff */
[----:B------:R-:W-:-:S02]  /*1b010*/  IADD3 R0, R252, 0xfa, RZ ;  /* 0x000000fafc007810 */ /* 0x000fc40007ffe0ff */
[----:B------:R-:W-:Y:S02]  /*1b020*/  LEA.HI.X.SX32 R3, R12, R49, 0x2, P3 ;  /* 0x000000310c037211 */ /* 0x000fe400018f16ff */
[----:B---3--:R-:W-:Y:S02]  /*1b030*/  IADD3 R5, R252, 0xfb, RZ ;  /* 0x000000fbfc057810 */ /* 0x008fe40007ffe0ff */
[C---:B------:R-:W-:Y:S02]  /*1b040*/  IADD3 R12, R13.reuse, c[0x0][0x198], RZ ;  /* 0x000066000d0c7a10 */ /* 0x040fe40007ffe0ff */
[----:B------:R-:W-:Y:S02]  /*1b050*/  ISETP.LT.AND P5, PT, R0, c[0x0][0x17c], !P0 ;  /* 0x00005f0000007a0c */ /* 0x000fe400047a1270 */
[----:B------:R-:W-:Y:S01]  /*1b060*/  LEA R4, P6, R13, R48, 0x2 ;  /* 0x000000300d047211 */ /* 0x000fe200078c10ff */
[----:B------:R1:W-:Y:S01]  /*1b070*/  @P4 STG.E [R8.64], R23 ;  /* 0x0000001708004986 */ /* 0x0003e2000c101904 */
[----:B------:R-:W-:-:S02]  /*1b080*/  IADD3 R0, R252, 0xfc, RZ ;  /* 0x000000fcfc007810 */ /* 0x000fc40007ffe0ff */
[----:B------:R-:W-:Y:S02]  /*1b090*/  ISETP.LT.AND P4, PT, R5, c[0x0][0x17c], !P0 ;  /* 0x00005f0005007a0c */ /* 0x000fe40004781270 */
[----:B------:R-:W-:Y:S02]  /*1b0a0*/  LEA.HI.X.SX32 R5, R13, R49, 0x2, P6 ;  /* 0x000000310d057211 */ /* 0x000fe400030f16ff */
[----:B------:R-:W-:Y:S02]  /*1b0b0*/  ISETP.LT.AND P3, PT, R0, c[0x0][0x17c], !P0 ;  /* 0x00005f0000007a0c */ /* 0x000fe40004761270 */
[----:B------:R-:W-:Y:S02]  /*1b0c0*/  IADD3 R0, R252, 0xfd, RZ ;  /* 0x000000fdfc007810 */ /* 0x000fe40007ffe0ff */
[C---:B-1----:R-:W-:Y:S01]  /*1b0d0*/  IADD3 R9, R12.reuse, c[0x0][0x198], RZ ;  /* 0x000066000c097a10 */ /* 0x042fe20007ffe0ff */
[----:B------:R1:W-:Y:S01]  /*1b0e0*/  @P1 STG.E [R2.64], R18 ;  /* 0x0000001202001986 */ /* 0x0003e2000c101904 */
[----:B------:R-:W-:-:S02]  /*1b0f0*/  LEA R6, P1, R12, R48, 0x2 ;  /* 0x000000300c067211 */ /* 0x000fc400078210ff */
[C---:B------:R-:W-:Y:S01]  /*1b100*/  IADD3 R13, R9.reuse, c[0x0][0x198], RZ ;  /* 0x00006600090d7a10 */ /* 0x040fe20007ffe0ff */
[----:B------:R2:W-:Y:S01]  /*1b110*/  @P2 STG.E [R4.64], R19 ;  /* 0x0000001304002986 */ /* 0x0005e2000c101904 */
[----:B------:R-:W-:Y:S02]  /*1b120*/  LEA R8, P6, R9, R48, 0x2 ;  /* 0x0000003009087211 */ /* 0x000fe400078c10ff */
[----:B------:R-:W-:Y:S02]  /*1b130*/  ISETP.LT.AND P2, PT, R0, c[0x0][0x17c], !P0 ;  /* 0x00005f0000007a0c */ /* 0x000fe40004741270 */
[----:B------:R-:W-:Y:S02]  /*1b140*/  IADD3 R0, R13, c[0x0][0x198], RZ ;  /* 0x000066000d007a10 */ /* 0x000fe40007ffe0ff */
[-C--:B------:R-:W-:Y:S02]  /*1b150*/  LEA.HI.X.SX32 R7, R12, R49.reuse, 0x2, P1 ;  /* 0x000000310c077211 */ /* 0x080fe400008f16ff */
[----:B------:R-:W-:-:S02]  /*1b160*/  LEA.HI.X.SX32 R9, R9, R49, 0x2, P6 ;  /* 0x0000003109097211 */ /* 0x000fc400030f16ff */
[CC--:B-1----:R-:W-:Y:S02]  /*1b170*/  LEA R2, P1, R13.reuse, R48.reuse, 0x2 ;  /* 0x000000300d027211 */ /* 0x0c2fe400078210ff */
[C---:B------:R-:W-:Y:S02]  /*1b180*/  LEA R12, P6, R0.reuse, R48, 0x2 ;  /* 0x00000030000c7211 */ /* 0x040fe400078c10ff */
[-C--:B------:R-:W-:Y:S02]  /*1b190*/  LEA.HI.X.SX32 R3, R13, R49.reuse, 0x2, P1 ;  /* 0x000000310d037211 */ /* 0x080fe400008f16ff */
[----:B--2---:R-:W-:Y:S02]  /*1b1a0*/  IADD3 R5, R0, c[0x0][0x198], RZ ;  /* 0x0000660000057a10 */ /* 0x004fe40007ffe0ff */
[----:B------:R-:W-:Y:S02]  /*1b1b0*/  IADD3 R17, R252, 0xfe, RZ ;  /* 0x000000fefc117810 */ /* 0x000fe40007ffe0ff */
[----:B------:R-:W-:-:S02]  /*1b1c0*/  LEA.HI.X.SX32 R13, R0, R49, 0x2, P6 ;  /* 0x00000031000d7211 */ /* 0x000fc400030f16ff */
[----:B------:R-:W-:Y:S02]  /*1b1d0*/  IADD3 R0, R252, 0xff, RZ ;  /* 0x000000fffc007810 */ /* 0x000fe40007ffe0ff */
[----:B------:R-:W-:Y:S02]  /*1b1e0*/  ISETP.LT.AND P1, PT, R17, c[0x0][0x17c], !P0 ;  /* 0x00005f0011007a0c */ /* 0x000fe40004721270 */
[----:B------:R-:W-:Y:S02]  /*1b1f0*/  ISETP.LT.AND P0, PT, R0, c[0x0][0x17c], !P0 ;  /* 0x00005f0000007a0c */ /* 0x000fe40004701270 */
[C---:B------:R-:W-:Y:S02]  /*1b200*/  LEA R4, P6, R5.reuse, R48, 0x2 ;  /* 0x0000003005047211 */ /* 0x040fe400078c10ff */
[C---:B------:R-:W-:Y:S01]  /*1b210*/  IADD3 R16, R5.reuse, c[0x0][0x198], RZ ;  /* 0x0000660005107a10 */ /* 0x040fe20007ffe0ff */
[----:B------:R1:W-:Y:S01]  /*1b220*/  @P5 STG.E [R6.64], R10 ;  /* 0x0000000a06005986 */ /* 0x0003e2000c101904 */
[----:B------:R-:W-:-:S03]  /*1b230*/  LEA.HI.X.SX32 R5, R5, R49, 0x2, P6 ;  /* 0x0000003105057211 */ /* 0x000fc600030f16ff */
[----:B------:R1:W-:Y:S01]  /*1b240*/  @P4 STG.E [R8.64], R11 ;  /* 0x0000000b08004986 */ /* 0x0003e2000c101904 */
[----:B------:R-:W-:-:S03]  /*1b250*/  LEA R48, P6, R16, R48, 0x2 ;  /* 0x0000003010307211 */ /* 0x000fc600078c10ff */
[----:B------:R1:W-:Y:S04]  /*1b260*/  @P3 STG.E [R2.64], R250 ;  /* 0x000000fa02003986 */ /* 0x0003e8000c101904 */
[----:B------:R1:W-:Y:S01]  /*1b270*/  @P2 STG.E [R12.64], R251 ;  /* 0x000000fb0c002986 */ /* 0x0003e2000c101904 */
[----:B------:R-:W-:-:S03]  /*1b280*/  LEA.HI.X.SX32 R49, R16, R49, 0x2, P6 ;  /* 0x0000003110317211 */ /* 0x000fc600030f16ff */
[----:B------:R1:W-:Y:S01]  /*1b290*/  @P1 STG.E [R4.64], R14 ;  /* 0x0000000e04001986 */ /* 0x0003e2000c101904 */
[----:B------:R-:W-:Y:S05]  /*1b2a0*/  @!P0 EXIT ;  /* 0x000000000000894d */ /* 0x000fea0003800000 */
[----:B------:R-:W-:Y:S01]  /*1b2b0*/  STG.E [R48.64], R15 ;  /* 0x0000000f30007986 */ /* 0x000fe2000c101904 */
[----:B------:R-:W-:Y:S05]  /*1b2c0*/  EXIT ;  /* 0x000000000000794d */ /* 0x000fea0003800000 */
.L_x_2:
[----:B------:R-:W-:-:S00]  /*1b2d0*/  BRA `(.L_x_2) ;  /* 0xfffffff000007947 */ /* 0x000fc0000383ffff */
[----:B------:R-:W-:-:S00]  /*1b2e0*/  NOP ;  /* 0x0000000000007918 */ /* 0x000fc00000000000 */
        /* <DEDUP_REMOVED lines=9> */
.L_x_3:


//--------------------- .nv.shared.matmul_kernel  --------------------------
	.section	.nv.shared.matmul_kernel,"aw",@nobits
	.sectionflags	@""
	.align	16
